def attn_fwd(
    Q,
    K,
    V,
    Out,
    Lse,
    sm_scale,
    stride_qz,
    stride_qh,
    stride_qm,
    stride_qk,
    stride_kz,
    stride_kh,
    stride_kn,
    stride_kk,
    stride_vz,
    stride_vh,
    stride_vn,
    stride_vk,
    stride_oz,
    stride_oh,
    stride_om,
    stride_ok,
    seqlen_q,
    seqlen_k,
    BLOCK_M: tl.constexpr,
    BLOCK_N: tl.constexpr,
    HEAD_DIM: tl.constexpr,
    CAUSAL: tl.constexpr,
):
    start_m = tl.program_id(0)
    off_hz = tl.program_id(1)
    q_off = off_hz * stride_qh
    k_off = off_hz * stride_kh
    v_off = off_hz * stride_vh
    offs_m = start_m * BLOCK_M + tl.arange(0, BLOCK_M)
    offs_d = tl.arange(0, HEAD_DIM)
    offs_n = tl.arange(0, BLOCK_N)
    q_ptrs = Q + q_off + offs_m[:, None] * stride_qm + offs_d[None, :] * stride_qk
    k_ptrs = K + k_off + offs_d[:, None] * stride_kk + offs_n[None, :] * stride_kn
    v_ptrs = V + v_off + offs_n[:, None] * stride_vn + offs_d[None, :] * stride_vk
    m_i = tl.full([BLOCK_M], float("-inf"), dtype=tl.float32)
    l_i = tl.zeros([BLOCK_M], dtype=tl.float32) + 1.0
    acc = tl.zeros([BLOCK_M, HEAD_DIM], dtype=tl.float32)
    q = tl.load(q_ptrs)
    acc, l_i, m_i = _attn_fwd_inner(
        acc,
        l_i,
        m_i,
        q,
        k_ptrs,
        v_ptrs,
        sm_scale,
        stride_kn,
        stride_vn,
        start_m,
        seqlen_k,
        BLOCK_M,
        BLOCK_N,
        HEAD_DIM,
        CAUSAL,
    )
    acc = acc / l_i[:, None]
    lse = m_i + tl.math.log2(l_i) / 1.4426950408889634
    o_ptrs = (
        Out
        + off_hz * stride_oh
        + offs_m[:, None] * stride_om
        + offs_d[None, :] * stride_ok
    )
    tl.store(o_ptrs, acc.to(Out.dtype.element_ty))
    tl.store(Lse + off_hz * seqlen_q + offs_m, lse)

# config = {"BLOCK_M": 256, "BLOCK_N": 64, "HEAD_DIM": 512, "arch": "sm_90", "causal": false, "dtype": "bf16", "num_stages": 2, "num_warps": 8}
# arch = sm_90


// ===== COMPILED SASS (sm_90a) =====

	.target	sm_90a

	.elftype	@"ET_EXEC"


//--------------------- .note.nv.tkinfo           --------------------------
	.section	.note.nv.tkinfo,"",@"SHT_NOTE"
	.sectionflags	@"SHF_NOTE_NV_TKINFO"
	.tkinfo
        /*0018*/ 	.word	0x00000002
        /*0030*/ 	.string	""
        /*0030*/ 	.string	"ptxas"
        /*0030*/ 	.string	"Cuda compilation tools, release 13.0, V13.0.88"
        /*0030*/ 	.string	"Build cuda_13.0.r13.0/compiler.36424714_0"
        /*0030*/ 	.string	"-v  -suppress-debug-info  -lineinfo  -arch sm_90a "



//--------------------- .note.nv.cuinfo           --------------------------
	.section	.note.nv.cuinfo,"",@"SHT_NOTE"
	.sectionflags	@"SHF_NOTE_NV_CUINFO"
        /*0018*/ 	.short	0x0002
        /*001a*/ 	.short	0x005a
        /*001c*/ 	.short	0x0082
	.zero		2


//--------------------- .nv.info                  --------------------------
	.section	.nv.info,"",@"SHT_CUDA_INFO"
	.align	4


	//----- nvinfo : EIATTR_REGCOUNT
	.align		4
        /*0000*/ 	.byte	0x04, 0x2f
        /*0002*/ 	.short	(.L_2 - .L_1)
	.align		4
.L_1:
        /*0004*/ 	.word	index@(attn_fwd)
        /*0008*/ 	.word	0x000000ff


	//----- nvinfo : EIATTR_FRAME_SIZE
	.align		4
.L_2:
        /*000c*/ 	.byte	0x04, 0x11
        /*000e*/ 	.short	(.L_4 - .L_3)
	.align		4
.L_3:
        /*0010*/ 	.word	index@(attn_fwd)
        /*0014*/ 	.word	0x00001170


	//----- nvinfo : EIATTR_MIN_STACK_SIZE
	.align		4
.L_4:
        /*0018*/ 	.byte	0x04, 0x12
        /*001a*/ 	.short	(.L_6 - .L_5)
	.align		4
.L_5:
        /*001c*/ 	.word	index@(attn_fwd)
        /*0020*/ 	.word	0x00001170
.L_6:


//--------------------- .nv.compat                --------------------------
	.section	.nv.compat,"",@"SHT_CUDA_COMPAT_INFO"
	.align	4
        /*0000*/ 	.byte	0x02, 0x09, 0x01, 0x00, 0x02, 0x02, 0x04, 0x00, 0x02, 0x05, 0x05, 0x00, 0x03, 0x07, 0x01, 0x01
        /*0010*/ 	.byte	0x02, 0x03, 0x00, 0x00, 0x02, 0x06, 0x01, 0x00, 0x04, 0x0b, 0x08, 0x00, 0x00, 0x00, 0x00, 0x00
        /*0020*/ 	.byte	0x00, 0x00, 0x00, 0x00


//--------------------- .nv.info.attn_fwd         --------------------------
	.section	.nv.info.attn_fwd,"",@"SHT_CUDA_INFO"
	.sectionflags	@""
	.align	4


	//----- nvinfo : EIATTR_CUDA_API_VERSION
	.align		4
        /*0000*/ 	.byte	0x04, 0x37
        /*0002*/ 	.short	(.L_8 - .L_7)
.L_7:
        /*0004*/ 	.word	0x00000082


	//----- nvinfo : EIATTR_KPARAM_INFO
	.align		4
.L_8:
        /*0008*/ 	.byte	0x04, 0x17
        /*000a*/ 	.short	(.L_10 - .L_9)
.L_9:
        /*000c*/ 	.word	0x00000000
        /*0010*/ 	.short	0x0019
        /*0012*/ 	.short	0x0080
        /*0014*/ 	.byte	0x00, 0xf4, 0x21, 0x00


	//----- nvinfo : EIATTR_KPARAM_INFO
	.align		4
.L_10:
        /*0018*/ 	.byte	0x04, 0x17
        /*001a*/ 	.short	(.L_12 - .L_11)
.L_11:
        /*001c*/ 	.word	0x00000000
        /*0020*/ 	.short	0x0018
        /*0022*/ 	.short	0x0078
        /*0024*/ 	.byte	0x00, 0xf4, 0x21, 0x00


	//----- nvinfo : EIATTR_KPARAM_INFO
	.align		4
.L_12:
        /*0028*/ 	.byte	0x04, 0x17
        /*002a*/ 	.short	(.L_14 - .L_13)
.L_13:
        /*002c*/ 	.word	0x00000000
        /*0030*/ 	.short	0x0017
        /*0032*/ 	.short	0x0070
        /*0034*/ 	.byte	0x00, 0xf0, 0x11, 0x00


	//----- nvinfo : EIATTR_KPARAM_INFO
	.align		4
.L_14:
        /*0038*/ 	.byte	0x04, 0x17
        /*003a*/ 	.short	(.L_16 - .L_15)
.L_15:
        /*003c*/ 	.word	0x00000000
        /*0040*/ 	.short	0x0016
        /*0042*/ 	.short	0x006c
        /*0044*/ 	.byte	0x00, 0xf0, 0x11, 0x00


	//----- nvinfo : EIATTR_KPARAM_INFO
	.align		4
.L_16:
        /*0048*/ 	.byte	0x04, 0x17
        /*004a*/ 	.short	(.L_18 - .L_17)
.L_17:
        /*004c*/ 	.word	0x00000000
        /*0050*/ 	.short	0x0015
        /*0052*/ 	.short	0x0068
        /*0054*/ 	.byte	0x00, 0xf0, 0x11, 0x00


	//----- nvinfo : EIATTR_KPARAM_INFO
	.align		4
.L_18:
        /*0058*/ 	.byte	0x04, 0x17
        /*005a*/ 	.short	(.L_20 - .L_19)
.L_19:
        /*005c*/ 	.word	0x00000000
        /*0060*/ 	.short	0x0014
        /*0062*/ 	.short	0x0064
        /*0064*/ 	.byte	0x00, 0xf0, 0x11, 0x00


	//----- nvinfo : EIATTR_KPARAM_INFO
	.align		4
.L_20:
        /*0068*/ 	.byte	0x04, 0x17
        /*006a*/ 	.short	(.L_22 - .L_21)
.L_21:
        /*006c*/ 	.word	0x00000000
        /*0070*/ 	.short	0x0013
        /*0072*/ 	.short	0x0060
        /*0074*/ 	.byte	0x00, 0xf0, 0x11, 0x00


	//----- nvinfo : EIATTR_KPARAM_INFO
	.align		4
.L_22:
        /*0078*/ 	.byte	0x04, 0x17
        /*007a*/ 	.short	(.L_24 - .L_23)
.L_23:
        /*007c*/ 	.word	0x00000000
        /*0080*/ 	.short	0x0012
        /*0082*/ 	.short	0x005c
        /*0084*/ 	.byte	0x00, 0xf0, 0x11, 0x00


	//----- nvinfo : EIATTR_KPARAM_INFO
	.align		4
.L_24:
        /*0088*/ 	.byte	0x04, 0x17
        /*008a*/ 	.short	(.L_26 - .L_25)
.L_25:
        /*008c*/ 	.word	0x00000000
        /*0090*/ 	.short	0x0011
        /*0092*/ 	.short	0x0058
        /*0094*/ 	.byte	0x00, 0xf0, 0x11, 0x00


	//----- nvinfo : EIATTR_KPARAM_INFO
	.align		4
.L_26:
        /*0098*/ 	.byte	0x04, 0x17
        /*009a*/ 	.short	(.L_28 - .L_27)
.L_27:
        /*009c*/ 	.word	0x00000000
        /*00a0*/ 	.short	0x0010
        /*00a2*/ 	.short	0x0054
        /*00a4*/ 	.byte	0x00, 0xf0, 0x11, 0x00


	//----- nvinfo : EIATTR_KPARAM_INFO
	.align		4
.L_28:
        /*00a8*/ 	.byte	0x04, 0x17
        /*00aa*/ 	.short	(.L_30 - .L_29)
.L_29:
        /*00ac*/ 	.word	0x00000000
        /*00b0*/ 	.short	0x000f
        /*00b2*/ 	.short	0x0050
        /*00b4*/ 	.byte	0x00, 0xf0, 0x11, 0x00


	//----- nvinfo : EIATTR_KPARAM_INFO
	.align		4
.L_30:
        /*00b8*/ 	.byte	0x04, 0x17
        /*00ba*/ 	.short	(.L_32 - .L_31)
.L_31:
        /*00bc*/ 	.word	0x00000000
        /*00c0*/ 	.short	0x000e
        /*00c2*/ 	.short	0x004c
        /*00c4*/ 	.byte	0x00, 0xf0, 0x11, 0x00


	//----- nvinfo : EIATTR_KPARAM_INFO
	.align		4
.L_32:
        /*00c8*/ 	.byte	0x04, 0x17
        /*00ca*/ 	.short	(.L_34 - .L_33)
.L_33:
        /*00cc*/ 	.word	0x00000000
        /*00d0*/ 	.short	0x000d
        /*00d2*/ 	.short	0x0048
        /*00d4*/ 	.byte	0x00, 0xf0, 0x11, 0x00


	//----- nvinfo : EIATTR_KPARAM_INFO
	.align		4
.L_34:
        /*00d8*/ 	.byte	0x04, 0x17
        /*00da*/ 	.short	(.L_36 - .L_35)
.L_35:
        /*00dc*/ 	.word	0x00000000
        /*00e0*/ 	.short	0x000c
        /*00e2*/ 	.short	0x0044
        /*00e4*/ 	.byte	0x00, 0xf0, 0x11, 0x00


	//----- nvinfo : EIATTR_KPARAM_INFO
	.align		4
.L_36:
        /*00e8*/ 	.byte	0x04, 0x17
        /*00ea*/ 	.short	(.L_38 - .L_37)
.L_37:
        /*00ec*/ 	.word	0x00000000
        /*00f0*/ 	.short	0x000b
        /*00f2*/ 	.short	0x0040
        /*00f4*/ 	.byte	0x00, 0xf0, 0x11, 0x00


	//----- nvinfo : EIATTR_KPARAM_INFO
	.align		4
.L_38:
        /*00f8*/ 	.byte	0x04, 0x17
        /*00fa*/ 	.short	(.L_40 - .L_39)
.L_39:
        /*00fc*/ 	.word	0x00000000
        /*0100*/ 	.short	0x000a
        /*0102*/ 	.short	0x003c
        /*0104*/ 	.byte	0x00, 0xf0, 0x11, 0x00


	//----- nvinfo : EIATTR_KPARAM_INFO
	.align		4
.L_40:
        /*0108*/ 	.byte	0x04, 0x17
        /*010a*/ 	.short	(.L_42 - .L_41)
.L_41:
        /*010c*/ 	.word	0x00000000
        /*0110*/ 	.short	0x0009
        /*0112*/ 	.short	0x0038
        /*0114*/ 	.byte	0x00, 0xf0, 0x11, 0x00


	//----- nvinfo : EIATTR_KPARAM_INFO
	.align		4
.L_42:
        /*0118*/ 	.byte	0x04, 0x17
        /*011a*/ 	.short	(.L_44 - .L_43)
.L_43:
        /*011c*/ 	.word	0x00000000
        /*0120*/ 	.short	0x0008
        /*0122*/ 	.short	0x0034
        /*0124*/ 	.byte	0x00, 0xf0, 0x11, 0x00


	//----- nvinfo : EIATTR_KPARAM_INFO
	.align		4
.L_44:
        /*0128*/ 	.byte	0x04, 0x17
        /*012a*/ 	.short	(.L_46 - .L_45)
.L_45:
        /*012c*/ 	.word	0x00000000
        /*0130*/ 	.short	0x0007
        /*0132*/ 	.short	0x0030
        /*0134*/ 	.byte	0x00, 0xf0, 0x11, 0x00


	//----- nvinfo : EIATTR_KPARAM_INFO
	.align		4
.L_46:
        /*0138*/ 	.byte	0x04, 0x17
        /*013a*/ 	.short	(.L_48 - .L_47)
.L_47:
        /*013c*/ 	.word	0x00000000
        /*0140*/ 	.short	0x0006
        /*0142*/ 	.short	0x002c
        /*0144*/ 	.byte	0x00, 0xf0, 0x11, 0x00


	//----- nvinfo : EIATTR_KPARAM_INFO
	.align		4
.L_48:
        /*0148*/ 	.byte	0x04, 0x17
        /*014a*/ 	.short	(.L_50 - .L_49)
.L_49:
        /*014c*/ 	.word	0x00000000
        /*0150*/ 	.short	0x0005
        /*0152*/ 	.short	0x0028
        /*0154*/ 	.byte	0x00, 0xf0, 0x11, 0x00


	//----- nvinfo : EIATTR_KPARAM_INFO
	.align		4
.L_50:
        /*0158*/ 	.byte	0x04, 0x17
        /*015a*/ 	.short	(.L_52 - .L_51)
.L_51:
        /*015c*/ 	.word	0x00000000
        /*0160*/ 	.short	0x0004
        /*0162*/ 	.short	0x0020
        /*0164*/ 	.byte	0x00, 0xf4, 0x21, 0x00


	//----- nvinfo : EIATTR_KPARAM_INFO
	.align		4
.L_52:
        /*0168*/ 	.byte	0x04, 0x17
        /*016a*/ 	.short	(.L_54 - .L_53)
.L_53:
        /*016c*/ 	.word	0x00000000
        /*0170*/ 	.short	0x0003
        /*0172*/ 	.short	0x0018
        /*0174*/ 	.byte	0x00, 0xf4, 0x21, 0x00


	//----- nvinfo : EIATTR_KPARAM_INFO
	.align		4
.L_54:
        /*0178*/ 	.byte	0x04, 0x17
        /*017a*/ 	.short	(.L_56 - .L_55)
.L_55:
        /*017c*/ 	.word	0x00000000
        /*0180*/ 	.short	0x0002
        /*0182*/ 	.short	0x0010
        /*0184*/ 	.byte	0x00, 0xf4, 0x21, 0x00


	//----- nvinfo : EIATTR_KPARAM_INFO
	.align		4
.L_56:
        /*0188*/ 	.byte	0x04, 0x17
        /*018a*/ 	.short	(.L_58 - .L_57)
.L_57:
        /*018c*/ 	.word	0x00000000
        /*0190*/ 	.short	0x0001
        /*0192*/ 	.short	0x0008
        /*0194*/ 	.byte	0x00, 0xf4, 0x21, 0x00


	//----- nvinfo : EIATTR_KPARAM_INFO
	.align		4
.L_58:
        /*0198*/ 	.byte	0x04, 0x17
        /*019a*/ 	.short	(.L_60 - .L_59)
.L_59:
        /*019c*/ 	.word	0x00000000
        /*01a0*/ 	.short	0x0000
        /*01a2*/ 	.short	0x0000
        /*01a4*/ 	.byte	0x00, 0xf4, 0x21, 0x00


	//----- nvinfo : EIATTR_SPARSE_MMA_MASK
	.align		4
.L_60:
        /*01a8*/ 	.byte	0x03, 0x50
        /*01aa*/ 	.short	0x0000


	//----- nvinfo : EIATTR_MAXREG_COUNT
	.align		4
        /*01ac*/ 	.byte	0x03, 0x1b
        /*01ae*/ 	.short	0x00ff


	//----- nvinfo : EIATTR_NUM_BARRIERS
	.align		4
        /*01b0*/ 	.byte	0x02, 0x4c
        /*01b2*/ 	.byte	0x01
	.zero		1


	//----- nvinfo : EIATTR_ANNOTATIONS
	.align		4
        /*01b4*/ 	.byte	0x04, 0x55
        /*01b6*/ 	.short	(.L_62 - .L_61)


	//   ....[0]....
.L_61:
        /*01b8*/ 	.word	0x00000001
        /*01bc*/ 	.byte	0xb0, 0x01, 0x00, 0x00, 0x01, 0x00, 0x00, 0x00, 0xd0, 0x02, 0x00, 0x00, 0x01, 0x00, 0x00, 0x00
        /* <DEDUP_REMOVED lines=2217> */
        /*8c5c*/ 	.byte	0xf0, 0x32, 0x04, 0x00, 0x01, 0x00, 0x00, 0x00, 0xa0, 0x33, 0x04, 0x00


	//----- nvinfo : EIATTR_MERCURY_ISA_VERSION
	.align		4
.L_62:
        /*8c68*/ 	.byte	0x03, 0x5f
        /*8c6a*/ 	.short	0x0101


	//----- nvinfo : EIATTR_COOP_GROUP_MASK_REGIDS
	.align		4
        /*8c6c*/ 	.byte	0x04, 0x29
        /*8c6e*/ 	.short	(.L_64 - .L_63)


	//   ....[0]....
.L_63:
        /*8c70*/ 	.word	0xffffffff


	//   ....[1]....
        /*8c74*/ 	.word	0xffffffff


	//   ....[2]....
        /*8c78*/ 	.word	0xffffffff


	//   ....[3]....
        /*8c7c*/ 	.word	0xffffffff


	//   ....[4]....
        /*8c80*/ 	.word	0xffffffff


	//   ....[5]....
        /*8c84*/ 	.word	0xffffffff


	//   ....[6]....
        /*8c88*/ 	.word	0xffffffff


	//   ....[7]....
        /*8c8c*/ 	.word	0xffffffff


	//   ....[8]....
        /*8c90*/ 	.word	0xffffffff


	//   ....[9]....
        /*8c94*/ 	.word	0xffffffff


	//   ....[10]....
        /*8c98*/ 	.word	0xffffffff


	//   ....[11]....
        /*8c9c*/ 	.word	0xffffffff


	//   ....[12]....
        /*8ca0*/ 	.word	0xffffffff


	//   ....[13]....
        /*8ca4*/ 	.word	0xffffffff


	//   ....[14]....
        /*8ca8*/ 	.word	0xffffffff


	//   ....[15]....
        /*8cac*/ 	.word	0xffffffff


	//----- nvinfo : EIATTR_COOP_GROUP_INSTR_OFFSETS
	.align		4
.L_64:
        /*8cb0*/ 	.byte	0x04, 0x28
        /*8cb2*/ 	.short	(.L_66 - .L_65)


	//   ....[0]....
.L_65:
        /*8cb4*/ 	.word	0x000197d0


	//   ....[1]....
        /*8cb8*/ 	.word	0x00019890


	//   ....[2]....
        /*8cbc*/ 	.word	0x000198b0


	//   ....[3]....
        /*8cc0*/ 	.word	0x0001ab30


	//   ....[4]....
        /*8cc4*/ 	.word	0x0001db30


	//   ....[5]....
        /*8cc8*/ 	.word	0x0001db40


	//   ....[6]....
        /*8ccc*/ 	.word	0x0001db70


	//   ....[7]....
        /*8cd0*/ 	.word	0x0001db80


	//   ....[8]....
        /*8cd4*/ 	.word	0x00020220


	//   ....[9]....
        /*8cd8*/ 	.word	0x00020240


	//   ....[10]....
        /*8cdc*/ 	.word	0x00020250


	//   ....[11]....
        /*8ce0*/ 	.word	0x00020260


	//   ....[12]....
        /*8ce4*/ 	.word	0x000202a0


	//   ....[13]....
        /*8ce8*/ 	.word	0x000202b0


	//   ....[14]....
        /*8cec*/ 	.word	0x000202d0


	//   ....[15]....
        /*8cf0*/ 	.word	0x000202e0


	//----- nvinfo : EIATTR_EXIT_INSTR_OFFSETS
	.align		4
.L_66:
        /*8cf4*/ 	.byte	0x04, 0x1c
        /*8cf6*/ 	.short	(.L_68 - .L_67)


	//   ....[0]....
.L_67:
        /*8cf8*/ 	.word	0x000437f0


	//----- nvinfo : EIATTR_REQNTID
	.align		4
.L_68:
        /*8cfc*/ 	.byte	0x04, 0x10
        /*8cfe*/ 	.short	(.L_70 - .L_69)
.L_69:
        /*8d00*/ 	.word	0x00000100
        /*8d04*/ 	.word	0x00000001
        /*8d08*/ 	.word	0x00000001


	//----- nvinfo : EIATTR_CBANK_PARAM_SIZE
	.align		4
.L_70:
        /*8d0c*/ 	.byte	0x03, 0x19
        /*8d0e*/ 	.short	0x0088


	//----- nvinfo : EIATTR_PARAM_CBANK
	.align		4
        /*8d10*/ 	.byte	0x04, 0x0a
        /*8d12*/ 	.short	(.L_72 - .L_71)
	.align		4
.L_71:
        /*8d14*/ 	.word	index@(.nv.constant0.attn_fwd)
        /*8d18*/ 	.short	0x0210
        /*8d1a*/ 	.short	0x0088


	//----- nvinfo : EIATTR_SW_WAR
	.align		4
.L_72:
        /*8d1c*/ 	.byte	0x04, 0x36
        /*8d1e*/ 	.short	(.L_74 - .L_73)
.L_73:
        /*8d20*/ 	.word	0x00000008
.L_74:


//--------------------- .nv.callgraph             --------------------------
	.section	.nv.callgraph,"",@"SHT_CUDA_CALLGRAPH"
	.align	4
	.sectionentsize	8
	.align		4
        /*0000*/ 	.word	0x00000000
	.align		4
        /*0004*/ 	.word	0xffffffff
	.align		4
        /*0008*/ 	.word	0x00000000
	.align		4
        /*000c*/ 	.word	0xfffffffe
	.align		4
        /*0010*/ 	.word	0x00000000
	.align		4
        /*0014*/ 	.word	0xfffffffd
	.align		4
        /*0018*/ 	.word	0x00000000
	.align		4
        /*001c*/ 	.word	0xfffffffc


//--------------------- .nv.constant4             --------------------------
	.section	.nv.constant4,"a",@progbits
	.align	8
	.align		8
.nv.constant4:
        /*0000*/ 	.dword	_$_str


//--------------------- .text.attn_fwd            --------------------------
	.section	.text.attn_fwd,"ax",@progbits
	.align	128
        .global         attn_fwd
        .type           attn_fwd,@function
        .size           attn_fwd,(.L_x_3 - attn_fwd)
        .other          attn_fwd,@"STO_CUDA_ENTRY STV_DEFAULT"
attn_fwd:
.text.attn_fwd:
[----:B------:R-:W0:Y:S01]  /*0000*/  LDC R1, c[0x0][0x28] ;  /* 0x00000a00ff017b82 */ /* 0x000e220000000800 */
[----:B------:R-:W1:Y:S07]  /*0010*/  S2R R92, SR_TID.X ;  /* 0x00000000005c7919 */ /* 0x000e6e0000002100 */
[----:B------:R-:W2:Y:S01]  /*0020*/  LDC.64 R2, c[0x0][0x240] ;  /* 0x00009000ff027b82 */ /* 0x000ea20000000a00 */
[----:B0-----:R-:W-:Y:S01]  /*0030*/  IADD3 R1, R1, -0x1170, RZ ;  /* 0xffffee9001017810 */ /* 0x001fe20007ffe0ff */
[----:B------:R-:W-:Y:S01]  /*0040*/  ULDC.64 UR4, c[0x0][0x208] ;  /* 0x0000820000047ab9 */ /* 0x000fe20000000a00 */
[----:B------:R-:W0:Y:S01]  /*0050*/  S2R R0, SR_CTAID.X ;  /* 0x0000000000007919 */ /* 0x000e220000002500 */
[----:B------:R-:W2:Y:S04]  /*0060*/  S2R R8, SR_CTAID.Y ;  /* 0x0000000000087919 */ /* 0x000ea80000002600 */
[----:B------:R-:W3:Y:S01]  /*0070*/  LDC.64 R6, c[0x0][0x210] ;  /* 0x00008400ff067b82 */ /* 0x000ee20000000a00 */
[----:B------:R-:W4:Y:S07]  /*0080*/  S2R R4, SR_CgaCtaId ;  /* 0x0000000000047919 */ /* 0x000f2e0000008800 */
[----:B------:R-:W5:Y:S08]  /*0090*/  LDC R30, c[0x0][0x248] ;  /* 0x00009200ff1e7b82 */ /* 0x000f700000000800 */
[----:B------:R-:W3:Y:S01]  /*00a0*/  LDC R91, c[0x0][0x248] ;  /* 0x00009200ff5b7b82 */ /* 0x000ee20000000800 */
[----:B-1----:R-:W-:-:S07]  /*00b0*/  LOP3.LUT R5, R92, 0xff, RZ, 0xc0, !PT ;  /* 0x000000ff5c057812 */ /* 0x002fce00078ec0ff */
[----:B------:R-:W1:Y:S01]  /*00c0*/  LDC R93, c[0x0][0x248] ;  /* 0x00009200ff5d7b82 */ /* 0x000e620000000800 */
[----:B0-----:R-:W-:Y:S01]  /*00d0*/  LEA R5, R0, R5, 0x8 ;  /* 0x0000000500057211 */ /* 0x001fe200078e40ff */
[----:B--2---:R-:W-:Y:S01]  /*00e0*/  IMAD R0, R8, R2, RZ ;  /* 0x0000000208007224 */ /* 0x004fe200078e02ff */
[----:B------:R-:W-:-:S03]  /*00f0*/  SHF.L.U32 R8, R92, 0x3, RZ ;  /* 0x000000035c087819 */ /* 0x000fc600000006ff */
[----:B------:R-:W-:Y:S01]  /*0100*/  IMAD R2, R5, R3, RZ ;  /* 0x0000000305027224 */ /* 0x000fe200078e02ff */
[----:B------:R-:W-:Y:S01]  /*0110*/  MOV R3, 0x400 ;  /* 0x0000040000037802 */ /* 0x000fe20000000f00 */
[----:B-----5:R-:W-:Y:S01]  /*0120*/  IMAD R47, R30, 0x90, RZ ;  /* 0x000000901e2f7824 */ /* 0x020fe200078e02ff */
[C---:B------:R-:W-:Y:S01]  /*0130*/  SHF.L.U32 R121, R0.reuse, 0x1, RZ ;  /* 0x0000000100797819 */ /* 0x040fe200000006ff */
[----:B------:R-:W-:Y:S01]  /*0140*/  IMAD.HI R0, R0, 0x2, RZ ;  /* 0x0000000200007827 */ /* 0x000fe200078e02ff */
[----:B------:R-:W-:Y:S01]  /*0150*/  SHF.L.U32 R120, R2, 0x1, RZ ;  /* 0x0000000102787819 */ /* 0x000fe200000006ff */
[----:B------:R-:W0:Y:S01]  /*0160*/  LDC R95, c[0x0][0x248] ;  /* 0x00009200ff5f7b82 */ /* 0x000e220000000800 */
[----:B----4-:R-:W-:Y:S01]  /*0170*/  LEA R72, R4, R3, 0x18 ;  /* 0x0000000304487211 */ /* 0x010fe200078ec0ff */
[----:B------:R-:W-:Y:S01]  /*0180*/  IMAD.HI R2, R2, 0x2, RZ ;  /* 0x0000000202027827 */ /* 0x000fe200078e02ff */
[----:B---3--:R-:W-:Y:S02]  /*0190*/  IADD3 R120, P0, P1, R120, R6, R121 ;  /* 0x0000000678787210 */ /* 0x008fe4000791e079 */
[----:B------:R-:W-:Y:S01]  /*01a0*/  SHF.L.U32 R4, R92, 0x2, RZ ;  /* 0x000000025c047819 */ /* 0x000fe200000006ff */
[----:B------:R-:W-:Y:S01]  /*01b0*/  STL [R1+0xb88], R72 ;  /* 0x000b884801007387 */ /* 0x000fe20000100800 */
[----:B------:R-:W-:Y:S01]  /*01c0*/  IADD3.X R121, R2, R7, R0, P0, P1 ;  /* 0x0000000702797210 */ /* 0x000fe200007e2400 */
[----:B------:R-:W-:Y:S01]  /*01d0*/  IMAD R37, R30, 0x48, RZ ;  /* 0x000000481e257824 */ /* 0x000fe200078e02ff */
[C---:B------:R-:W-:Y:S01]  /*01e0*/  SHF.L.U32 R0, R92.reuse, 0x4, RZ ;  /* 0x000000045c007819 */ /* 0x040fe200000006ff */
[----:B------:R-:W2:Y:S01]  /*01f0*/  LDC R50, c[0x0][0x248] ;  /* 0x00009200ff327b82 */ /* 0x000ea20000000800 */
[----:B------:R-:W-:Y:S01]  /*0200*/  SHF.L.U32 R2, R92, 0x7, RZ ;  /* 0x000000075c027819 */ /* 0x000fe200000006ff */
[----:B------:R-:W-:Y:S01]  /*0210*/  IMAD R33, R30, 0x28, RZ ;  /* 0x000000281e217824 */ /* 0x000fe200078e02ff */
[----:B------:R-:W-:Y:S01]  /*0220*/  LOP3.LUT R0, R0, 0xf0, RZ, 0xc0, !PT ;  /* 0x000000f000007812 */ /* 0x000fe200078ec0ff */
[----:B------:R-:W-:Y:S01]  /*0230*/  IMAD R17, R30, 0xa0, RZ ;  /* 0x000000a01e117824 */ /* 0x000fe200078e02ff */
[----:B------:R-:W-:Y:S01]  /*0240*/  LOP3.LUT R3, R2, 0x800, RZ, 0xc0, !PT ;  /* 0x0000080002037812 */ /* 0x000fe200078ec0ff */
[C---:B------:R-:W-:Y:S01]  /*0250*/  IMAD R9, R30.reuse, 0x30, RZ ;  /* 0x000000301e097824 */ /* 0x040fe200078e02ff */
[----:B------:R-:W-:Y:S01]  /*0260*/  IADD3 R18, P0, R47, R120, RZ ;  /* 0x000000782f127210 */ /* 0x000fe20007f1e0ff */
[C---:B------:R-:W-:Y:S01]  /*0270*/  IMAD R49, R30.reuse, 0x18, RZ ;  /* 0x000000181e317824 */ /* 0x040fe200078e02ff */
[----:B------:R-:W-:Y:S01]  /*0280*/  IADD3 R3, R3, R72, R0 ;  /* 0x0000004803037210 */ /* 0x000fe20007ffe000 */
[C---:B------:R-:W-:Y:S01]  /*0290*/  IMAD R11, R30.reuse, 0x60, RZ ;  /* 0x000000601e0b7824 */ /* 0x040fe200078e02ff */
[----:B------:R-:W-:Y:S01]  /*02a0*/  LEA.HI.X.SX32 R19, R37, R121, 0x1, P0 ;  /* 0x0000007925137211 */ /* 0x000fe200000f0eff */
[----:B------:R-:W-:Y:S01]  /*02b0*/  IMAD R52, R30, 0xc0, RZ ;  /* 0x000000c01e347824 */ /* 0x000fe200078e02ff */
[----:B------:R-:W-:Y:S01]  /*02c0*/  LOP3.LUT R5, R4, 0x3c0, RZ, 0xc0, !PT ;  /* 0x000003c004057812 */ /* 0x000fe200078ec0ff */
[----:B------:R3:W-:Y:S01]  /*02d0*/  STL [R1+0xb8c], R3 ;  /* 0x000b8c0301007387 */ /* 0x0007e20000100800 */
[----:B------:R-:W-:Y:S01]  /*02e0*/  LOP3.LUT R2, R8, 0x38, RZ, 0xc0, !PT ;  /* 0x0000003808027812 */ /* 0x000fe200078ec0ff */
[----:B------:R-:W4:Y:S01]  /*02f0*/  LDC R66, c[0x0][0x248] ;  /* 0x00009200ff427b82 */ /* 0x000f220000000800 */
[----:B------:R-:W-:Y:S01]  /*0300*/  IADD3 R4, P1, R17, R120, RZ ;  /* 0x0000007811047210 */ /* 0x000fe20007f3e0ff */
[C---:B------:R-:W-:Y:S01]  /*0310*/  IMAD R21, R30.reuse, 0x70, RZ ;  /* 0x000000701e157824 */ /* 0x040fe200078e02ff */
[----:B------:R-:W-:Y:S01]  /*0320*/  IADD3 R0, R5, R72, R2 ;  /* 0x0000004805007210 */ /* 0x000fe20007ffe002 */
[C---:B------:R-:W-:Y:S01]  /*0330*/  IMAD R26, R30.reuse, 0xb0, RZ ;  /* 0x000000b01e1a7824 */ /* 0x040fe200078e02ff */
[----:B------:R-:W5:Y:S01]  /*0340*/  LDG.E.U16 R18, desc[UR4][R18.64] ;  /* 0x0000000412127981 */ /* 0x000f62000c1e1500 */
[----:B---3--:R-:W-:-:S02]  /*0350*/  IMAD R3, R30, 0x50, RZ ;  /* 0x000000501e037824 */ /* 0x008fc400078e02ff */
[----:B------:R-:W3:Y:S01]  /*0360*/  LDC R197, c[0x0][0x248] ;  /* 0x00009200ffc57b82 */ /* 0x000ee20000000800 */
[C---:B------:R-:W-:Y:S02]  /*0370*/  IMAD R45, R30.reuse, 0x38, RZ ;  /* 0x000000381e2d7824 */ /* 0x040fe400078e02ff */
[C---:B------:R-:W-:Y:S01]  /*0380*/  IMAD R186, R30.reuse, 0xa2, RZ ;  /* 0x000000a21eba7824 */ /* 0x040fe200078e02ff */
[-C--:B------:R-:W-:Y:S01]  /*0390*/  IADD3 R62, P0, R3, R120.reuse, RZ ;  /* 0x00000078033e7210 */ /* 0x080fe20007f1e0ff */
[C---:B------:R-:W-:Y:S02]  /*03a0*/  IMAD R22, R30.reuse, 0xe0, RZ ;  /* 0x000000e01e167824 */ /* 0x040fe400078e02ff */
[C---:B------:R-:W-:Y:S01]  /*03b0*/  IMAD R184, R30.reuse, 0x92, RZ ;  /* 0x000000921eb87824 */ /* 0x040fe200078e02ff */
[-C--:B------:R-:W-:Y:S01]  /*03c0*/  LEA.HI.X.SX32 R63, R33, R121.reuse, 0x1, P0 ;  /* 0x00000079213f7211 */ /* 0x080fe200000f0eff */
[C---:B------:R-:W-:Y:S01]  /*03d0*/  IMAD R13, R30.reuse, 0x58, RZ ;  /* 0x000000581e0d7824 */ /* 0x040fe200078e02ff */
[-C--:B------:R-:W-:Y:S01]  /*03e0*/  IADD3 R2, P0, R9, R120.reuse, RZ ;  /* 0x0000007809027210 */ /* 0x080fe20007f1e0ff */
[C---:B------:R-:W-:Y:S01]  /*03f0*/  IMAD R29, R30.reuse, 0x12, RZ ;  /* 0x000000121e1d7824 */ /* 0x040fe200078e02ff */
[-C--:B------:R-:W-:Y:S01]  /*0400*/  LEA.HI.X.SX32 R5, R3, R121.reuse, 0x1, P1 ;  /* 0x0000007903057211 */ /* 0x080fe200008f0eff */
[C---:B------:R-:W-:Y:S01]  /*0410*/  IMAD R31, R30.reuse, 0x22, RZ ;  /* 0x000000221e1f7824 */ /* 0x040fe200078e02ff */
[-C--:B------:R-:W-:Y:S01]  /*0420*/  LEA.HI.X.SX32 R3, R49, R121.reuse, 0x1, P0 ;  /* 0x0000007931037211 */ /* 0x080fe200000f0eff */
[----:B------:R-:W-:Y:S01]  /*0430*/  IMAD R35, R30, 0x32, RZ ;  /* 0x000000321e237824 */ /* 0x000fe200078e02ff */
[-C--:B------:R-:W-:Y:S01]  /*0440*/  IADD3 R68, P0, R11, R120.reuse, RZ ;  /* 0x000000780b447210 */ /* 0x080fe20007f1e0ff */
[----:B------:R1:W5:Y:S01]  /*0450*/  LDG.E.U16 R57, desc[UR4][R4.64] ;  /* 0x0000000404397981 */ /* 0x000362000c1e1500 */
[-C--:B------:R-:W-:Y:S01]  /*0460*/  IADD3 R8, P1, R52, R120.reuse, RZ ;  /* 0x0000007834087210 */ /* 0x080fe20007f3e0ff */
[----:B------:R-:W3:Y:S01]  /*0470*/  LDC R211, c[0x0][0x248] ;  /* 0x00009200ffd37b82 */ /* 0x000ee20000000800 */
[----:B------:R-:W-:Y:S01]  /*0480*/  LEA.HI.X.SX32 R69, R9, R121, 0x1, P0 ;  /* 0x0000007909457211 */ /* 0x000fe200000f0eff */
[----:B------:R0:W5:Y:S01]  /*0490*/  LDG.E.U16 R67, desc[UR4][R2.64] ;  /* 0x0000000402437981 */ /* 0x000162000c1e1500 */
[----:B------:R-:W-:-:S02]  /*04a0*/  IADD3 R6, P2, R26, R120, RZ ;  /* 0x000000781a067210 */ /* 0x000fc40007f5e0ff */
[-C--:B------:R-:W-:Y:S01]  /*04b0*/  LEA.HI.X.SX32 R9, R11, R121.reuse, 0x1, P1 ;  /* 0x000000790b097211 */ /* 0x080fe200008f0eff */
[C---:B------:R-:W-:Y:S02]  /*04c0*/  IMAD R61, R30.reuse, 0xd0, RZ ;  /* 0x000000d01e3d7824 */ /* 0x040fe400078e02ff */
[C---:B------:R-:W-:Y:S01]  /*04d0*/  IMAD R39, R30.reuse, 0x68, RZ ;  /* 0x000000681e277824 */ /* 0x040fe200078e02ff */
[-C--:B-1----:R-:W-:Y:S01]  /*04e0*/  IADD3 R4, P0, R21, R120.reuse, RZ ;  /* 0x0000007815047210 */ /* 0x082fe20007f1e0ff */
[----:B------:R-:W-:Y:S01]  /*04f0*/  IMAD R59, R30, 0x62, RZ ;  /* 0x000000621e3b7824 */ /* 0x000fe200078e02ff */
[----:B------:R-:W-:Y:S01]  /*0500*/  IADD3 R64, P1, R22, R120, RZ ;  /* 0x0000007816407210 */ /* 0x000fe20007f3e0ff */
[C---:B------:R-:W-:Y:S01]  /*0510*/  IMAD R58, R30.reuse, 0xf0, RZ ;  /* 0x000000f01e3a7824 */ /* 0x040fe200078e02ff */
[-C--:B------:R-:W-:Y:S01]  /*0520*/  LEA.HI.X.SX32 R5, R45, R121.reuse, 0x1, P0 ;  /* 0x000000792d057211 */ /* 0x080fe200000f0eff */
[C---:B------:R-:W-:Y:S01]  /*0530*/  IMAD R51, R30.reuse, 0x42, RZ ;  /* 0x000000421e337824 */ /* 0x040fe200078e02ff */
[-C--:B------:R-:W-:Y:S01]  /*0540*/  LEA.HI.X.SX32 R7, R13, R121.reuse, 0x1, P2 ;  /* 0x000000790d077211 */ /* 0x080fe200010f0eff */
[C---:B------:R-:W-:Y:S01]  /*0550*/  IMAD R55, R30.reuse, 0x52, RZ ;  /* 0x000000521e377824 */ /* 0x040fe200078e02ff */
[C---:B0-----:R-:W-:Y:S01]  /*0560*/  LEA R3, R30.reuse, R30, 0x3 ;  /* 0x0000001e1e037211 */ /* 0x041fe200078e18ff */
[----:B------:R0:W5:Y:S01]  /*0570*/  LDG.E.U16 R44, desc[UR4][R4.64] ;  /* 0x00000004042c7981 */ /* 0x000162000c1e1500 */
[----:B------:R-:W-:Y:S01]  /*0580*/  IADD3 R2, P0, R29, R120, RZ ;  /* 0x000000781d027210 */ /* 0x000fe20007f1e0ff */
[----:B------:R-:W1:Y:S01]  /*0590*/  LDC R210, c[0x0][0x248] ;  /* 0x00009200ffd27b82 */ /* 0x000e620000000800 */
[-C--:B------:R-:W-:Y:S01]  /*05a0*/  LEA.HI.X.SX32 R65, R21, R121.reuse, 0x1, P1 ;  /* 0x0000007915417211 */ /* 0x080fe200008f0eff */
[----:B------:R2:W5:Y:S01]  /*05b0*/  LDG.E.U16 R23, desc[UR4][R6.64] ;  /* 0x0000000406177981 */ /* 0x000562000c1e1500 */
[----:B------:R-:W-:Y:S01]  /*05c0*/  LEA.HI.X.SX32 R3, R3, R121, 0x1, P0 ;  /* 0x0000007903037211 */ /* 0x000fe200000f0eff */
[----:B------:R-:W-:-:S02]  /*05d0*/  IMAD R11, R30, 0x78, RZ ;  /* 0x000000781e0b7824 */ /* 0x000fc400078e02ff */
[----:B------:R-:W5:Y:S01]  /*05e0*/  LDG.E.U16 R10, desc[UR4][R8.64] ;  /* 0x00000004080a7981 */ /* 0x000f62000c1e1500 */
[C---:B0-----:R-:W-:Y:S01]  /*05f0*/  LEA R5, R30.reuse, R30, 0x4 ;  /* 0x0000001e1e057211 */ /* 0x041fe200078e20ff */
[----:B------:R-:W0:Y:S01]  /*0600*/  LDC R208, c[0x0][0x248] ;  /* 0x00009200ffd07b82 */ /* 0x000e220000000800 */
[-C--:B------:R-:W-:Y:S01]  /*0610*/  IADD3 R4, P1, R31, R120.reuse, RZ ;  /* 0x000000781f047210 */ /* 0x080fe20007f3e0ff */
[----:B------:R4:W5:Y:S01]  /*0620*/  LDG.E.U16 R87, desc[UR4][R2.64] ;  /* 0x0000000402577981 */ /* 0x000962000c1e1500 */
[C---:B--2---:R-:W-:Y:S01]  /*0630*/  IMAD R7, R30.reuse, 0x19, RZ ;  /* 0x000000191e077824 */ /* 0x044fe200078e02ff */
[-C--:B------:R-:W-:Y:S02]  /*0640*/  IADD3 R6, P0, R35, R120.reuse, RZ ;  /* 0x0000007823067210 */ /* 0x080fe40007f1e0ff */
[-C--:B------:R-:W-:Y:S01]  /*0650*/  LEA.HI.X.SX32 R5, R5, R121.reuse, 0x1, P1 ;  /* 0x0000007905057211 */ /* 0x080fe200008f0eff */
[----:B------:R-:W2:Y:S01]  /*0660*/  LDG.E.U16 R68, desc[UR4][R68.64] ;  /* 0x0000000444447981 */ /* 0x000ea2000c1e1500 */
[----:B------:R-:W-:Y:S01]  /*0670*/  IADD3 R14, P2, R61, R120, RZ ;  /* 0x000000783d0e7210 */ /* 0x000fe20007f5e0ff */
[----:B------:R-:W0:Y:S01]  /*0680*/  LDC R209, c[0x0][0x248] ;  /* 0x00009200ffd17b82 */ /* 0x000e220000000800 */
[-C--:B------:R-:W-:Y:S01]  /*0690*/  LEA.HI.X.SX32 R7, R7, R121.reuse, 0x1, P0 ;  /* 0x0000007907077211 */ /* 0x080fe200000f0eff */
[----:B------:R3:W2:Y:S01]  /*06a0*/  LDG.E.U16 R86, desc[UR4][R4.64] ;  /* 0x0000000404567981 */ /* 0x0006a2000c1e1500 */
[----:B----4-:R-:W-:Y:S01]  /*06b0*/  IMAD R3, R30, 0x31, RZ ;  /* 0x000000311e037824 */ /* 0x010fe200078e02ff */
[----:B------:R-:W-:-:S02]  /*06c0*/  LEA.HI.X.SX32 R15, R39, R121, 0x1, P2 ;  /* 0x00000079270f7211 */ /* 0x000fc400010f0eff */
[----:B------:R-:W-:Y:S01]  /*06d0*/  IADD3 R132, P2, R58, R120, RZ ;  /* 0x000000783a847210 */ /* 0x000fe20007f5e0ff */
[----:B------:R-:W4:Y:S01]  /*06e0*/  LDG.E.U16 R85, desc[UR4][R6.64] ;  /* 0x0000000406557981 */ /* 0x000f22000c1e1500 */
[C---:B------:R-:W-:Y:S01]  /*06f0*/  IMAD R21, R30.reuse, 0x39, RZ ;  /* 0x000000391e157824 */ /* 0x040fe200078e02ff */
[C---:B------:R-:W-:Y:S01]  /*0700*/  LEA R25, R30.reuse, R30, 0x6 ;  /* 0x0000001e1e197211 */ /* 0x040fe200078e30ff */
[----:B------:R-:W0:Y:S01]  /*0710*/  LDC R207, c[0x0][0x248] ;  /* 0x00009200ffcf7b82 */ /* 0x000e220000000800 */
[----:B------:R1:W4:Y:S01]  /*0720*/  LDG.E.U16 R19, desc[UR4][R14.64] ;  /* 0x000000040e137981 */ /* 0x000322000c1e1500 */
[----:B---3--:R-:W-:Y:S02]  /*0730*/  IADD3 R4, P0, R59, R120, RZ ;  /* 0x000000783b047210 */ /* 0x008fe40007f1e0ff */
[-C--:B------:R-:W-:Y:S01]  /*0740*/  LEA.HI.X.SX32 R133, R11, R121.reuse, 0x1, P2 ;  /* 0x000000790b857211 */ /* 0x080fe200010f0eff */
[C---:B------:R-:W-:Y:S01]  /*0750*/  IMAD R27, R30.reuse, 0x49, RZ ;  /* 0x000000491e1b7824 */ /* 0x040fe200078e02ff */
[-C--:B------:R-:W-:Y:S01]  /*0760*/  LEA.HI.X.SX32 R5, R3, R121.reuse, 0x1, P0 ;  /* 0x0000007903057211 */ /* 0x080fe200000f0eff */
[C---:B------:R-:W-:Y:S01]  /*0770*/  IMAD R3, R30.reuse, 0x72, RZ ;  /* 0x000000721e037824 */ /* 0x040fe200078e02ff */
[C---:B------:R-:W-:Y:S01]  /*0780*/  LEA R9, R30.reuse, R30, 0x5 ;  /* 0x0000001e1e097211 */ /* 0x040fe200078e28ff */
[C---:B------:R-:W-:Y:S01]  /*0790*/  IMAD R188, R30.reuse, 0xb2, RZ ;  /* 0x000000b21ebc7824 */ /* 0x040fe200078e02ff */
[-C--:B------:R-:W-:Y:S01]  /*07a0*/  IADD3 R8, P1, R51, R120.reuse, RZ ;  /* 0x0000007833087210 */ /* 0x080fe20007f3e0ff */
[C---:B-1----:R-:W-:Y:S01]  /*07b0*/  IMAD R15, R30.reuse, 0x29, RZ ;  /* 0x000000291e0f7824 */ /* 0x042fe200078e02ff */
[-C--:B------:R-:W-:Y:S01]  /*07c0*/  IADD3 R14, P2, R55, R120.reuse, RZ ;  /* 0x00000078370e7210 */ /* 0x080fe20007f5e0ff */
[C---:B------:R-:W-:Y:S01]  /*07d0*/  IMAD R69, R30.reuse, 0x82, RZ ;  /* 0x000000821e457824 */ /* 0x040fe200078e02ff */
[-C--:B------:R-:W-:Y:S01]  /*07e0*/  IADD3 R6, P0, R3, R120.reuse, RZ ;  /* 0x0000007803067210 */ /* 0x080fe20007f1e0ff */
[----:B------:R1:W3:Y:S01]  /*07f0*/  LDG.E.U16 R82, desc[UR4][R4.64] ;  /* 0x0000000404527981 */ /* 0x0002e2000c1e1500 */
[-C--:B------:R-:W-:Y:S01]  /*0800*/  LEA.HI.X.SX32 R9, R9, R121.reuse, 0x1, P1 ;  /* 0x0000007909097211 */ /* 0x080fe200008f0eff */
[----:B------:R-:W5:Y:S01]  /*0810*/  LDC R205, c[0x0][0x248] ;  /* 0x00009200ffcd7b82 */ /* 0x000f620000000800 */
[-C--:B------:R-:W-:Y:S01]  /*0820*/  LEA.HI.X.SX32 R15, R15, R121.reuse, 0x1, P2 ;  /* 0x000000790f0f7211 */ /* 0x080fe200010f0eff */
[C---:B------:R-:W-:Y:S01]  /*0830*/  IMAD R194, R30.reuse, 0xe2, RZ ;  /* 0x000000e21ec27824 */ /* 0x040fe200078e02ff */
[-C--:B------:R-:W-:Y:S01]  /*0840*/  LEA.HI.X.SX32 R7, R21, R121.reuse, 0x1, P0 ;  /* 0x0000007915077211 */ /* 0x080fe200000f0eff */
[----:B------:R1:W3:Y:S02]  /*0850*/  LDG.E.U16 R84, desc[UR4][R8.64] ;  /* 0x0000000408547981 */ /* 0x0002e4000c1e1500 */
[----:B-1----:R-:W-:Y:S01]  /*0860*/  IMAD R5, R30, 0x51, RZ ;  /* 0x000000511e057824 */ /* 0x002fe200078e02ff */
[-C--:B------:R-:W-:Y:S01]  /*0870*/  IADD3 R4, P0, R186, R120.reuse, RZ ;  /* 0x00000078ba047210 */ /* 0x080fe20007f1e0ff */
[----:B------:R1:W3:Y:S01]  /*0880*/  LDG.E.U16 R83, desc[UR4][R14.64] ;  /* 0x000000040e537981 */ /* 0x0002e2000c1e1500 */
[C---:B------:R-:W-:Y:S01]  /*0890*/  IMAD R21, R30.reuse, 0x59, RZ ;  /* 0x000000591e157824 */ /* 0x040fe200078e02ff */
[----:B------:R-:W5:Y:S01]  /*08a0*/  LDC R206, c[0x0][0x248] ;  /* 0x00009200ffce7b82 */ /* 0x000f620000000800 */
[----:B------:R-:W-:Y:S01]  /*08b0*/  IADD3 R8, P1, R69, R120, RZ ;  /* 0x0000007845087210 */ /* 0x000fe20007f3e0ff */
[----:B------:R0:W3:Y:S01]  /*08c0*/  LDG.E.U16 R81, desc[UR4][R6.64] ;  /* 0x0000000406517981 */ /* 0x0000e2000c1e1500 */
[----:B------:R-:W-:Y:S01]  /*08d0*/  LEA.HI.X.SX32 R5, R5, R121, 0x1, P0 ;  /* 0x0000007905057211 */ /* 0x000fe200000f0eff */
[----:B------:R-:W-:-:S02]  /*08e0*/  IMAD R190, R30, 0xc2, RZ ;  /* 0x000000c21ebe7824 */ /* 0x000fc400078e02ff */
[----:B------:R-:W-:Y:S01]  /*08f0*/  IMAD R192, R30, 0xd2, RZ ;  /* 0x000000d21ec07824 */ /* 0x000fe200078e02ff */
[-C--:B-1----:R-:W-:Y:S01]  /*0900*/  IADD3 R14, P2, R184, R120.reuse, RZ ;  /* 0x00000078b80e7210 */ /* 0x082fe20007f5e0ff */
[----:B------:R1:W3:Y:S01]  /*0910*/  LDG.E.U16 R78, desc[UR4][R4.64] ;  /* 0x00000004044e7981 */ /* 0x0002e2000c1e1500 */
[-C--:B------:R-:W-:Y:S01]  /*0920*/  LEA.HI.X.SX32 R9, R25, R121.reuse, 0x1, P1 ;  /* 0x0000007919097211 */ /* 0x080fe200008f0eff */
[----:B------:R-:W2:Y:S01]  /*0930*/  LDC R204, c[0x0][0x248] ;  /* 0x00009200ffcc7b82 */ /* 0x000ea20000000800 */
[-C--:B------:R-:W-:Y:S01]  /*0940*/  LEA.HI.X.SX32 R15, R27, R121.reuse, 0x1, P2 ;  /* 0x000000791b0f7211 */ /* 0x080fe200010f0eff */
[----:B------:R-:W-:Y:S01]  /*0950*/  IMAD R196, R30, 0xf2, RZ ;  /* 0x000000f21ec47824 */ /* 0x000fe200078e02ff */
[-C--:B0-----:R-:W-:Y:S01]  /*0960*/  IADD3 R6, P0, R188, R120.reuse, RZ ;  /* 0x00000078bc067210 */ /* 0x081fe20007f1e0ff */
[----:B------:R0:W3:Y:S01]  /*0970*/  LDG.E.U16 R80, desc[UR4][R8.64] ;  /* 0x0000000408507981 */ /* 0x0000e2000c1e1500 */
[C---:B------:R-:W-:Y:S02]  /*0980*/  IMAD R25, R30.reuse, 0x61, RZ ;  /* 0x000000611e197824 */ /* 0x040fe400078e02ff */
[----:B------:R-:W-:Y:S01]  /*0990*/  LEA.HI.X.SX32 R7, R21, R121, 0x1, P0 ;  /* 0x0000007915077211 */ /* 0x000fe200000f0eff */
[C---:B-1----:R-:W-:Y:S01]  /*09a0*/  IMAD R5, R30.reuse, 0x71, RZ ;  /* 0x000000711e057824 */ /* 0x042fe200078e02ff */
[----:B------:R1:W3:Y:S01]  /*09b0*/  LDG.E.U16 R79, desc[UR4][R14.64] ;  /* 0x000000040e4f7981 */ /* 0x0002e2000c1e1500 */
[----:B------:R-:W-:Y:S01]  /*09c0*/  IMAD R27, R30, 0x69, RZ ;  /* 0x000000691e1b7824 */ /* 0x000fe200078e02ff */
[-C--:B------:R-:W-:Y:S01]  /*09d0*/  IADD3 R20, P0, R194, R120.reuse, RZ ;  /* 0x00000078c2147210 */ /* 0x080fe20007f1e0ff */
[----:B------:R-:W2:Y:S01]  /*09e0*/  LDC R203, c[0x0][0x248] ;  /* 0x00009200ffcb7b82 */ /* 0x000ea20000000800 */
[----:B------:R1:W-:Y:S01]  /*09f0*/  STL [R1+0xb98], R0 ;  /* 0x000b980001007387 */ /* 0x0003e20000100800 */
[----:B0-----:R-:W-:-:S02]  /*0a00*/  IADD3 R8, P1, R190, R120, RZ ;  /* 0x00000078be087210 */ /* 0x001fc40007f3e0ff */
[-C--:B------:R-:W-:Y:S01]  /*0a10*/  LEA.HI.X.SX32 R21, R5, R121.reuse, 0x1, P0 ;  /* 0x0000007905157211 */ /* 0x080fe200000f0eff */
[----:B------:R-:W-:Y:S01]  /*0a20*/  IMAD R149, R30, 0x102, RZ ;  /* 0x000001021e957824 */ /* 0x000fe200078e02ff */
[----:B------:R-:W3:Y:S01]  /*0a30*/  LDG.E.U16 R77, desc[UR4][R6.64] ;  /* 0x00000004064d7981 */ /* 0x000ee2000c1e1500 */
[-C--:B-1----:R-:W-:Y:S01]  /*0a40*/  IADD3 R14, P2, R192, R120.reuse, RZ ;  /* 0x00000078c00e7210 */ /* 0x082fe20007f5e0ff */
[C---:B------:R-:W-:Y:S01]  /*0a50*/  IMAD R5, R30.reuse, 0x79, RZ ;  /* 0x000000791e057824 */ /* 0x040fe200078e02ff */
[-C--:B------:R-:W-:Y:S01]  /*0a60*/  LEA.HI.X.SX32 R9, R25, R121.reuse, 0x1, P1 ;  /* 0x0000007919097211 */ /* 0x080fe200008f0eff */
[----:B------:R0:W3:Y:S01]  /*0a70*/  LDG.E.U16 R74, desc[UR4][R20.64] ;  /* 0x00000004144a7981 */ /* 0x0000e2000c1e1500 */
[-C--:B------:R-:W-:Y:S01]  /*0a80*/  LEA.HI.X.SX32 R15, R27, R121.reuse, 0x1, P2 ;  /* 0x000000791b0f7211 */ /* 0x080fe200010f0eff */
[----:B------:R-:W-:Y:S01]  /*0a90*/  IMAD R27, R30, 0xa, RZ ;  /* 0x0000000a1e1b7824 */ /* 0x000fe200078e02ff */
[----:B------:R-:W-:Y:S01]  /*0aa0*/  IADD3 R24, P0, R196, R120, RZ ;  /* 0x00000078c4187210 */ /* 0x000fe20007f1e0ff */
[----:B------:R1:W3:Y:S01]  /*0ab0*/  LDG.E.U16 R76, desc[UR4][R8.64] ;  /* 0x00000004084c7981 */ /* 0x0002e2000c1e1500 */
[----:B------:R-:W2:Y:S02]  /*0ac0*/  LDC R213, c[0x0][0x248] ;  /* 0x00009200ffd57b82 */ /* 0x000ea40000000800 */
[----:B------:R-:W-:Y:S01]  /*0ad0*/  LEA.HI.X.SX32 R25, R5, R121, 0x1, P0 ;  /* 0x0000007905197211 */ /* 0x000fe200000f0eff */
[----:B------:R1:W3:Y:S01]  /*0ae0*/  LDG.E.U16 R75, desc[UR4][R14.64] ;  /* 0x000000040e4b7981 */ /* 0x0002e2000c1e1500 */
[----:B------:R-:W-:-:S02]  /*0af0*/  LEA R5, R30, R30, 0x2 ;  /* 0x0000001e1e057211 */ /* 0x000fc400078e10ff */
[----:B------:R-:W-:Y:S01]  /*0b00*/  IADD3 R4, P0, R27, R120, RZ ;  /* 0x000000781b047210 */ /* 0x000fe20007f1e0ff */
[C---:B0-----:R-:W-:Y:S01]  /*0b10*/  IMAD R21, R30.reuse, 0x24, RZ ;  /* 0x000000241e157824 */ /* 0x041fe200078e02ff */
[C---:B------:R-:W-:Y:S01]  /*0b20*/  LEA R41, R30.reuse, R30, 0x7 ;  /* 0x0000001e1e297211 */ /* 0x040fe200078e38ff */
[----:B-1----:R-:W-:Y:S01]  /*0b30*/  IMAD R9, R30, 0x14, RZ ;  /* 0x000000141e097824 */ /* 0x002fe200078e02ff */
[-C--:B------:R-:W-:Y:S01]  /*0b40*/  LEA.HI.X.SX32 R5, R5, R121.reuse, 0x1, P0 ;  /* 0x0000007905057211 */ /* 0x080fe200000f0eff */
[----:B------:R0:W3:Y:S01]  /*0b50*/  LDG.E.U16 R73, desc[UR4][R24.64] ;  /* 0x0000000418497981 */ /* 0x0000e2000c1e1500 */
[----:B------:R-:W1:Y:S01]  /*0b60*/  LDC R97, c[0x0][0x248] ;  /* 0x00009200ff617b82 */ /* 0x000e620000000800 */
[----:B------:R-:W-:Y:S02]  /*0b70*/  IADD3 R14, P2, R33, R120, RZ ;  /* 0x00000078210e7210 */ /* 0x000fe40007f5e0ff */
[----:B------:R-:W5:Y:S02]  /*0b80*/  LDG.E.U16 R12, desc[UR4][R4.64] ;  /* 0x00000004040c7981 */ /* 0x000f64000c1e1500 */
[----:B------:R-:W-:-:S02]  /*0b90*/  LEA.HI.X.SX32 R15, R9, R121, 0x1, P2 ;  /* 0x00000079090f7211 */ /* 0x000fc400010f0eff */
[----:B------:R-:W4:Y:S01]  /*0ba0*/  LDG.E.U16 R62, desc[UR4][R62.64] ;  /* 0x000000043e3e7981 */ /* 0x000f22000c1e1500 */
[----:B------:R-:W1:Y:S03]  /*0bb0*/  LDC R202, c[0x0][0x248] ;  /* 0x00009200ffca7b82 */ /* 0x000e660000000800 */
[----:B------:R-:W2:Y:S01]  /*0bc0*/  LDG.E.U16 R0, desc[UR4][R14.64] ;  /* 0x000000040e007981 */ /* 0x000ea2000c1e1500 */
[-C--:B------:R-:W-:Y:S01]  /*0bd0*/  IADD3 R6, P1, R149, R120.reuse, RZ ;  /* 0x0000007895067210 */ /* 0x080fe20007f3e0ff */
[C---:B0-----:R-:W-:Y:S01]  /*0be0*/  IMAD R25, R30.reuse, 0x1a, RZ ;  /* 0x0000001a1e197824 */ /* 0x041fe200078e02ff */
[-C--:B------:R-:W-:Y:S01]  /*0bf0*/  IADD3 R8, P0, R21, R120.reuse, RZ ;  /* 0x0000007815087210 */ /* 0x080fe20007f1e0ff */
[C---:B------:R-:W-:Y:S01]  /*0c00*/  IMAD R71, R30.reuse, 0x88, RZ ;  /* 0x000000881e477824 */ /* 0x040fe200078e02ff */
[-C--:B------:R-:W-:Y:S01]  /*0c10*/  LEA.HI.X.SX32 R7, R41, R121.reuse, 0x1, P1 ;  /* 0x0000007929077211 */ /* 0x080fe200008f0eff */
[C---:B------:R-:W-:Y:S01]  /*0c20*/  IMAD R53, R30.reuse, 0xc8, RZ ;  /* 0x000000c81e357824 */ /* 0x040fe200078e02ff */
[-C--:B------:R-:W-:Y:S01]  /*0c30*/  IADD3 R42, P1, R9, R120.reuse, RZ ;  /* 0x00000078092a7210 */ /* 0x080fe20007f3e0ff */
[C---:B------:R-:W-:Y:S01]  /*0c40*/  IMAD R56, R30.reuse, 0xe8, RZ ;  /* 0x000000e81e387824 */ /* 0x040fe200078e02ff */
[-C--:B------:R-:W-:Y:S01]  /*0c50*/  IADD3 R20, P2, R37, R120.reuse, RZ ;  /* 0x0000007825147210 */ /* 0x080fe20007f5e0ff */
[----:B------:R0:W3:Y:S01]  /*0c60*/  LDG.E.U16 R63, desc[UR4][R6.64] ;  /* 0x00000004063f7981 */ /* 0x0000e2000c1e1500 */
[-C--:B------:R-:W-:Y:S01]  /*0c70*/  LEA.HI.X.SX32 R9, R29, R121.reuse, 0x1, P0 ;  /* 0x000000791d097211 */ /* 0x080fe200000f0eff */
[----:B------:R-:W4:Y:S01]  /*0c80*/  LDC R99, c[0x0][0x248] ;  /* 0x00009200ff637b82 */ /* 0x000f220000000800 */
[-C--:B------:R-:W-:Y:S01]  /*0c90*/  LEA.HI.X.SX32 R21, R21, R121.reuse, 0x1, P2 ;  /* 0x0000007915157211 */ /* 0x080fe200010f0eff */
[C---:B------:R-:W-:Y:S01]  /*0ca0*/  IMAD R89, R30.reuse, 0x108, RZ ;  /* 0x000001081e597824 */ /* 0x040fe200078e02ff */
[----:B------:R-:W-:Y:S01]  /*0cb0*/  LEA.HI.X.SX32 R43, R27, R121, 0x1, P1 ;  /* 0x000000791b2b7211 */ /* 0x000fe200008f0eff */
[----:B------:R-:W3:Y:S01]  /*0cc0*/  LDG.E.U16 R41, desc[UR4][R8.64] ;  /* 0x0000000408297981 */ /* 0x000ee2000c1e1500 */
[----:B0-----:R-:W-:Y:S01]  /*0cd0*/  IMAD R7, R30, 0xd, RZ ;  /* 0x0000000d1e077824 */ /* 0x001fe200078e02ff */
[----:B------:R-:W-:-:S02]  /*0ce0*/  IADD3 R6, P0, R25, R120, RZ ;  /* 0x0000007819067210 */ /* 0x000fc40007f1e0ff */
[----:B------:R0:W4:Y:S01]  /*0cf0*/  LDG.E.U16 R24, desc[UR4][R20.64] ;  /* 0x0000000414187981 */ /* 0x000122000c1e1500 */
[----:B------:R-:W3:Y:S01]  /*0d00*/  LDC R212, c[0x0][0x248] ;  /* 0x00009200ffd47b82 */ /* 0x000ee20000000800 */
[----:B------:R-:W-:Y:S01]  /*0d10*/  LEA.HI.X.SX32 R7, R7, R121, 0x1, P0 ;  /* 0x0000007907077211 */ /* 0x000fe200000f0eff */
[----:B------:R-:W-:Y:S01]  /*0d20*/  IMAD R27, R30, 0x34, RZ ;  /* 0x000000341e1b7824 */ /* 0x000fe200078e02ff */
[-C--:B------:R-:W-:Y:S01]  /*0d30*/  IADD3 R14, P2, R39, R120.reuse, RZ ;  /* 0x00000078270e7210 */ /* 0x080fe20007f5e0ff */
[----:B------:R0:W3:Y:S04]  /*0d40*/  LDG.E.U16 R42, desc[UR4][R42.64] ;  /* 0x000000042a2a7981 */ /* 0x0000e8000c1e1500 */
[----:B------:R-:W3:Y:S01]  /*0d50*/  LDC R98, c[0x0][0x248] ;  /* 0x00009200ff627b82 */ /* 0x000ee20000000800 */
[----:B------:R1:W3:Y:S01]  /*0d60*/  LDG.E.U16 R16, desc[UR4][R6.64] ;  /* 0x0000000406107981 */ /* 0x0002e2000c1e1500 */
[----:B------:R-:W-:-:S02]  /*0d70*/  IADD3 R4, P1, R27, R120, RZ ;  /* 0x000000781b047210 */ /* 0x000fc40007f3e0ff */
[-C--:B------:R-:W-:Y:S01]  /*0d80*/  LEA.HI.X.SX32 R15, R27, R121.reuse, 0x1, P2 ;  /* 0x000000791b0f7211 */ /* 0x080fe200010f0eff */
[C---:B------:R-:W-:Y:S01]  /*0d90*/  IMAD R27, R30.reuse, 0x44, RZ ;  /* 0x000000441e1b7824 */ /* 0x040fe200078e02ff */
[-C--:B0-----:R-:W-:Y:S01]  /*0da0*/  IADD3 R20, P2, R71, R120.reuse, RZ ;  /* 0x0000007847147210 */ /* 0x081fe20007f5e0ff */
[C---:B------:R-:W-:Y:S01]  /*0db0*/  IMAD R218, R30.reuse, 0xa4, RZ ;  /* 0x000000a41eda7824 */ /* 0x040fe200078e02ff */
[-C--:B------:R-:W-:Y:S01]  /*0dc0*/  LEA.HI.X.SX32 R5, R25, R121.reuse, 0x1, P1 ;  /* 0x0000007919057211 */ /* 0x080fe200008f0eff */
[C---:B------:R-:W-:Y:S01]  /*0dd0*/  IMAD R25, R30.reuse, 0x2a, RZ ;  /* 0x0000002a1e197824 */ /* 0x040fe200078e02ff */
[C---:B------:R-:W-:Y:S01]  /*0de0*/  IADD3 R8, P0, R27.reuse, R120, RZ ;  /* 0x000000781b087210 */ /* 0x040fe20007f1e0ff */
[C---:B------:R-:W-:Y:S01]  /*0df0*/  IMAD R43, R30.reuse, 0xa8, RZ ;  /* 0x000000a81e2b7824 */ /* 0x040fe200078e02ff */
[-C--:B------:R-:W-:Y:S01]  /*0e00*/  LEA.HI.X.SX32 R21, R27, R121.reuse, 0x1, P2 ;  /* 0x000000791b157211 */ /* 0x080fe200010f0eff */
[----:B------:R0:W3:Y:S01]  /*0e10*/  LDG.E.U16 R40, desc[UR4][R4.64] ;  /* 0x0000000404287981 */ /* 0x0000e2000c1e1500 */
[----:B------:R-:W-:Y:S01]  /*0e20*/  LEA.HI.X.SX32 R9, R31, R121, 0x1, P0 ;  /* 0x000000791f097211 */ /* 0x000fe200000f0eff */
[C---:B-1----:R-:W-:Y:S01]  /*0e30*/  IMAD R7, R30.reuse, 0x15, RZ ;  /* 0x000000151e077824 */ /* 0x042fe200078e02ff */
[----:B------:R-:W1:Y:S01]  /*0e40*/  LDC R101, c[0x0][0x248] ;  /* 0x00009200ff657b82 */ /* 0x000e620000000800 */
[----:B------:R0:W3:Y:S01]  /*0e50*/  LDG.E.U16 R2, desc[UR4][R14.64] ;  /* 0x000000040e027981 */ /* 0x0000e2000c1e1500 */
[----:B------:R-:W-:-:S03]  /*0e60*/  IMAD R29, R30, 0x54, RZ ;  /* 0x000000541e1d7824 */ /* 0x000fc600078e02ff */
[----:B------:R-:W3:Y:S01]  /*0e70*/  LDG.E.U16 R28, desc[UR4][R20.64] ;  /* 0x00000004141c7981 */ /* 0x000ee2000c1e1500 */
[-C--:B0-----:R-:W-:Y:S01]  /*0e80*/  IADD3 R4, P0, R25, R120.reuse, RZ ;  /* 0x0000007819047210 */ /* 0x081fe20007f1e0ff */
[C---:B------:R-:W-:Y:S02]  /*0e90*/  IMAD R27, R30.reuse, 0x64, RZ ;  /* 0x000000641e1b7824 */ /* 0x040fe400078e02ff */
[----:B------:R0:W3:Y:S01]  /*0ea0*/  LDG.E.U16 R39, desc[UR4][R8.64] ;  /* 0x0000000408277981 */ /* 0x0000e2000c1e1500 */
[----:B------:R-:W1:Y:S01]  /*0eb0*/  LDC R102, c[0x0][0x248] ;  /* 0x00009200ff667b82 */ /* 0x000e620000000800 */
[-C--:B------:R-:W-:Y:S02]  /*0ec0*/  IADD3 R14, P2, R43, R120.reuse, RZ ;  /* 0x000000782b0e7210 */ /* 0x080fe40007f5e0ff */
[-C--:B------:R-:W-:Y:S01]  /*0ed0*/  LEA.HI.X.SX32 R5, R7, R121.reuse, 0x1, P0 ;  /* 0x0000007907057211 */ /* 0x080fe200000f0eff */
[C---:B------:R-:W-:Y:S01]  /*0ee0*/  IMAD R221, R30.reuse, 0xb4, RZ ;  /* 0x000000b41edd7824 */ /* 0x040fe200078e02ff */
[CC--:B------:R-:W-:Y:S01]  /*0ef0*/  LEA.HI.X.SX32 R15, R29.reuse, R121.reuse, 0x1, P2 ;  /* 0x000000791d0f7211 */ /* 0x0c0fe200010f0eff */
[C---:B------:R-:W-:Y:S01]  /*0f00*/  IMAD R224, R30.reuse, 0xc4, RZ ;  /* 0x000000c41ee07824 */ /* 0x040fe200078e02ff */
[-C--:B------:R-:W-:Y:S01]  /*0f10*/  IADD3 R6, P1, R29, R120.reuse, RZ ;  /* 0x000000781d067210 */ /* 0x080fe20007f3e0ff */
[----:B------:R0:W3:Y:S02]  /*0f20*/  LDG.E.U16 R64, desc[UR4][R64.64] ;  /* 0x0000000440407981 */ /* 0x0000e4000c1e1500 */
[-C--:B0-----:R-:W-:Y:S01]  /*0f30*/  IADD3 R8, P0, R27, R120.reuse, RZ ;  /* 0x000000781b087210 */ /* 0x081fe20007f1e0ff */
[----:B------:R-:W0:Y:S01]  /*0f40*/  LDC R103, c[0x0][0x248] ;  /* 0x00009200ff677b82 */ /* 0x000e220000000800 */
[-C--:B------:R-:W-:Y:S01]  /*0f50*/  LEA.HI.X.SX32 R7, R25, R121.reuse, 0x1, P1 ;  /* 0x0000007919077211 */ /* 0x080fe200008f0eff */
[C---:B------:R-:W-:Y:S01]  /*0f60*/  IMAD R25, R30.reuse, 0x3a, RZ ;  /* 0x0000003a1e197824 */ /* 0x040fe200078e02ff */
[----:B------:R-:W-:Y:S01]  /*0f70*/  IADD3 R20, P2, R53, R120, RZ ;  /* 0x0000007835147210 */ /* 0x000fe20007f5e0ff */
[----:B------:R-:W-:Y:S01]  /*0f80*/  IMAD R225, R30, 0xd4, RZ ;  /* 0x000000d41ee17824 */ /* 0x000fe200078e02ff */
[-C--:B------:R-:W-:Y:S01]  /*0f90*/  LEA.HI.X.SX32 R9, R35, R121.reuse, 0x1, P0 ;  /* 0x0000007923097211 */ /* 0x080fe200000f0eff */
[----:B------:R-:W-:Y:S01]  /*0fa0*/  IMAD R50, R50, 0x120, RZ ;  /* 0x0000012032327824 */ /* 0x000fe200078e02ff */
[----:B------:R-:W-:Y:S01]  /*0fb0*/  LEA.HI.X.SX32 R21, R27, R121, 0x1, P2 ;  /* 0x000000791b157211 */ /* 0x000fe200010f0eff */
[----:B------:R-:W-:Y:S01]  /*0fc0*/  IMAD R226, R30, 0xe4, RZ ;  /* 0x000000e41ee27824 */ /* 0x000fe200078e02ff */
[----:B------:R-:W3:Y:S01]  /*0fd0*/  LDG.E.U16 R38, desc[UR4][R6.64] ;  /* 0x0000000406267981 */ /* 0x000ee2000c1e1500 */
[----:B------:R-:W-:Y:S01]  /*0fe0*/  IMAD R66, R66, 0x118, RZ ;  /* 0x0000011842427824 */ /* 0x000fe200078e02ff */
[----:B------:R-:W1:Y:S02]  /*0ff0*/  LDC R65, c[0x0][0x248] ;  /* 0x00009200ff417b82 */ /* 0x000e640000000800 */
[----:B------:R-:W3:Y:S01]  /*1000*/  LDG.E.U16 R31, desc[UR4][R20.64] ;  /* 0x00000004141f7981 */ /* 0x000ee2000c1e1500 */
[----:B------:R-:W-:-:S02]  /*1010*/  IMAD R227, R30, 0xf4, RZ ;  /* 0x000000f41ee37824 */ /* 0x000fc400078e02ff */
[C---:B------:R-:W-:Y:S01]  /*1020*/  IMAD R182, R30.reuse, 0x10a, RZ ;  /* 0x0000010a1eb67824 */ /* 0x040fe200078e02ff */
[----:B------:R-:W3:Y:S01]  /*1030*/  LDG.E.U16 R37, desc[UR4][R8.64] ;  /* 0x0000000408257981 */ /* 0x000ee2000c1e1500 */
[C---:B------:R-:W-:Y:S01]  /*1040*/  IMAD R185, R30.reuse, 0x8a, RZ ;  /* 0x0000008a1eb97824 */ /* 0x040fe200078e02ff */
[----:B------:R-:W0:Y:S01]  /*1050*/  LDC R104, c[0x0][0x248] ;  /* 0x00009200ff687b82 */ /* 0x000e220000000800 */
[C---:B------:R-:W-:Y:S01]  /*1060*/  IMAD R183, R30.reuse, 0x9a, RZ ;  /* 0x0000009a1eb77824 */ /* 0x040fe200078e02ff */
[----:B------:R-:W3:Y:S01]  /*1070*/  LDG.E.U16 R54, desc[UR4][R120.64] ;  /* 0x0000000478367981 */ /* 0x000ee2000c1e1500 */
[C---:B------:R-:W-:Y:S02]  /*1080*/  IMAD R187, R30.reuse, 0xaa, RZ ;  /* 0x000000aa1ebb7824 */ /* 0x040fe400078e02ff */
[C---:B------:R-:W-:Y:S01]  /*1090*/  IMAD R189, R30.reuse, 0xba, RZ ;  /* 0x000000ba1ebd7824 */ /* 0x040fe200078e02ff */
[----:B------:R5:W3:Y:S02]  /*10a0*/  LDG.E.U16 R132, desc[UR4][R132.64] ;  /* 0x0000000484847981 */ /* 0x000ae4000c1e1500 */
[----:B------:R-:W0:Y:S08]  /*10b0*/  LDC R100, c[0x0][0x248] ;  /* 0x00009200ff647b82 */ /* 0x000e300000000800 */
        /* <DEDUP_REMOVED lines=23> */
[----:B------:R-:W0:Y:S01]  /*1230*/  LDC R150, c[0x0][0x248] ;  /* 0x00009200ff967b82 */ /* 0x000e220000000800 */
[----:B-----5:R5:W-:Y:S01]  /*1240*/  STL [R1+0x108], R12 ;  /* 0x0001080c01007387 */ /* 0x020be20000100800 */
[----:B------:R-:W-:-:S06]  /*1250*/  IMAD R29, R30, 0x74, RZ ;  /* 0x000000741e1d7824 */ /* 0x000fcc00078e02ff */
[----:B------:R-:W0:Y:S01]  /*1260*/  LDC R133, c[0x0][0x248] ;  /* 0x00009200ff857b82 */ /* 0x000e220000000800 */
[----:B--2---:R2:W-:Y:S07]  /*1270*/  STL [R1+0xec], R0 ;  /* 0x0000ec0001007387 */ /* 0x0045ee0000100800 */
[----:B------:R-:W0:Y:S01]  /*1280*/  LDC R167, c[0x0][0x248] ;  /* 0x00009200ffa77b82 */ /* 0x000e220000000800 */
[----:B-----5:R5:W3:Y:S04]  /*1290*/  LDG.E.U16 R12, desc[UR4][R4.64] ;  /* 0x00000004040c7981 */ /* 0x020ae8000c1e1500 */
[----:B--2---:R2:W2:Y:S03]  /*12a0*/  LDG.E.U16 R0, desc[UR4][R14.64] ;  /* 0x000000040e007981 */ /* 0x0044a6000c1e1500 */
[----:B------:R-:W0:Y:S01]  /*12b0*/  LDC R170, c[0x0][0x248] ;  /* 0x00009200ffaa7b82 */ /* 0x000e220000000800 */
[----:B-----5:R-:W-:Y:S01]  /*12c0*/  IMAD R5, R30, 0x1d, RZ ;  /* 0x0000001d1e057824 */ /* 0x020fe200078e02ff */
[----:B------:R-:W-:-:S04]  /*12d0*/  IADD3 R4, P0, R25, R120, RZ ;  /* 0x0000007819047210 */ /* 0x000fc80007f1e0ff */
[----:B------:R-:W-:Y:S02]  /*12e0*/  LEA.HI.X.SX32 R5, R5, R121, 0x1, P0 ;  /* 0x0000007905057211 */ /* 0x000fe400000f0eff */
[----:B------:R-:W5:Y:S01]  /*12f0*/  LDC R154, c[0x0][0x248] ;  /* 0x00009200ff9a7b82 */ /* 0x000f620000000800 */
[----:B----4-:R-:W-:Y:S07]  /*1300*/  STL [R1+0xcc], R24 ;  /* 0x0000cc1801007387 */ /* 0x010fee0000100800 */
[----:B------:R-:W4:Y:S01]  /*1310*/  LDC R166, c[0x0][0x248] ;  /* 0x00009200ffa67b82 */ /* 0x000f220000000800 */
[----:B---3--:R3:W-:Y:S07]  /*1320*/  STL [R1+0xf8], R16 ;  /* 0x0000f81001007387 */ /* 0x0087ee0000100800 */
[----:B------:R-:W5:Y:S01]  /*1330*/  LDC R200, c[0x0][0x248] ;  /* 0x00009200ffc87b82 */ /* 0x000f620000000800 */
[----:B---3--:R3:W4:Y:S01]  /*1340*/  LDG.E.U16 R16, desc[UR4][R4.64] ;  /* 0x0000000404107981 */ /* 0x008722000c1e1500 */
[----:B------:R-:W-:-:S06]  /*1350*/  IADD3 R6, P1, R29, R120, RZ ;  /* 0x000000781d067210 */ /* 0x000fcc0007f3e0ff */
[----:B------:R-:W5:Y:S01]  /*1360*/  LDC R201, c[0x0][0x248] ;  /* 0x00009200ffc97b82 */ /* 0x000f620000000800 */
[-C--:B------:R-:W-:Y:S02]  /*1370*/  IADD3 R24, P2, R56, R120.reuse, RZ ;  /* 0x0000007838187210 */ /* 0x080fe40007f5e0ff */
[-C--:B------:R-:W-:Y:S02]  /*1380*/  LEA.HI.X.SX32 R7, R25, R121.reuse, 0x1, P1 ;  /* 0x0000007919077211 */ /* 0x080fe400008f0eff */
[-C--:B------:R-:W-:Y:S01]  /*1390*/  LEA.HI.X.SX32 R25, R29, R121.reuse, 0x1, P2 ;  /* 0x000000791d197211 */ /* 0x080fe200010f0eff */
[C---:B------:R-:W-:Y:S02]  /*13a0*/  IMAD R29, R30.reuse, 0x84, RZ ;  /* 0x000000841e1d7824 */ /* 0x040fe400078e02ff */
[C---:B------:R-:W-:Y:S01]  /*13b0*/  IMAD R27, R30.reuse, 0x4a, RZ ;  /* 0x0000004a1e1b7824 */ /* 0x040fe200078e02ff */
[----:B------:R1:W-:Y:S01]  /*13c0*/  STL [R1+0xac], R2 ;  /* 0x0000ac0201007387 */ /* 0x0003e20000100800 */
[----:B------:R-:W5:Y:S01]  /*13d0*/  LDC R199, c[0x0][0x248] ;  /* 0x00009200ffc77b82 */ /* 0x000f620000000800 */
[----:B------:R-:W-:Y:S01]  /*13e0*/  IADD3 R8, P0, R29, R120, RZ ;  /* 0x000000781d087210 */ /* 0x000fe20007f1e0ff */
[----:B--2---:R-:W-:Y:S01]  /*13f0*/  IMAD R15, R30, 0x25, RZ ;  /* 0x000000251e0f7824 */ /* 0x004fe200078e02ff */
[----:B------:R2:W-:Y:S02]  /*1400*/  STL [R1+0x90], R28 ;  /* 0x0000901c01007387 */ /* 0x0005e40000100800 */
[----:B------:R-:W-:-:S02]  /*1410*/  LEA.HI.X.SX32 R9, R51, R121, 0x1, P0 ;  /* 0x0000007933097211 */ /* 0x000fc400000f0eff */
[-C--:B---3--:R-:W-:Y:S01]  /*1420*/  IADD3 R4, P0, R27, R120.reuse, RZ ;  /* 0x000000781b047210 */ /* 0x088fe20007f1e0ff */
[C---:B------:R-:W-:Y:S01]  /*1430*/  IMAD R14, R30.reuse, 0x94, RZ ;  /* 0x000000941e0e7824 */ /* 0x040fe200078e02ff */
[----:B-1----:R-:W3:Y:S01]  /*1440*/  LDG.E.U16 R2, desc[UR4][R24.64] ;  /* 0x0000000418027981 */ /* 0x002ee2000c1e1500 */
[----:B------:R-:W1:Y:S01]  /*1450*/  LDC R51, c[0x0][0x248] ;  /* 0x00009200ff337b82 */ /* 0x000e620000000800 */
[-C--:B--2---:R-:W-:Y:S02]  /*1460*/  IADD3 R28, P2, R89, R120.reuse, RZ ;  /* 0x00000078591c7210 */ /* 0x084fe40007f5e0ff */
[----:B------:R2:W5:Y:S01]  /*1470*/  LDG.E.U16 R36, desc[UR4][R6.64] ;  /* 0x0000000406247981 */ /* 0x000562000c1e1500 */
[-C--:B------:R-:W-:Y:S02]  /*1480*/  LEA.HI.X.SX32 R5, R15, R121.reuse, 0x1, P0 ;  /* 0x000000790f057211 */ /* 0x080fe400000f0eff */
[-C--:B------:R-:W-:Y:S01]  /*1490*/  LEA.HI.X.SX32 R29, R29, R121.reuse, 0x1, P2 ;  /* 0x000000791d1d7211 */ /* 0x080fe200010f0eff */
[----:B------:R-:W-:Y:S01]  /*14a0*/  IMAD R15, R30, 0x5a, RZ ;  /* 0x0000005a1e0f7824 */ /* 0x000fe200078e02ff */
[-C--:B------:R-:W-:Y:S01]  /*14b0*/  IADD3 R20, P1, R14, R120.reuse, RZ ;  /* 0x000000780e147210 */ /* 0x080fe20007f3e0ff */
[----:B------:R0:W5:Y:S01]  /*14c0*/  LDG.E.U16 R35, desc[UR4][R8.64] ;  /* 0x0000000408237981 */ /* 0x000162000c1e1500 */
[----:B------:R-:W5:Y:S02]  /*14d0*/  LDC R171, c[0x0][0x248] ;  /* 0x00009200ffab7b82 */ /* 0x000f640000000800 */
[----:B------:R-:W-:Y:S01]  /*14e0*/  LEA.HI.X.SX32 R21, R27, R121, 0x1, P1 ;  /* 0x000000791b157211 */ /* 0x000fe200008f0eff */
[C---:B--2---:R-:W-:Y:S01]  /*14f0*/  IMAD R7, R30.reuse, 0x2d, RZ ;  /* 0x0000002d1e077824 */ /* 0x044fe200078e02ff */
[----:B------:R-:W-:Y:S01]  /*1500*/  IADD3 R6, P0, R15, R120, RZ ;  /* 0x000000780f067210 */ /* 0x000fe20007f1e0ff */
[----:B------:R-:W-:-:S03]  /*1510*/  IMAD R27, R30, 0x6a, RZ ;  /* 0x0000006a1e1b7824 */ /* 0x000fc600078e02ff */
[----:B------:R-:W2:Y:S01]  /*1520*/  LDC R248, c[0x0][0x248] ;  /* 0x00009200fff87b82 */ /* 0x000ea20000000800 */
[-C--:B------:R-:W-:Y:S01]  /*1530*/  LEA.HI.X.SX32 R7, R7, R121.reuse, 0x1, P0 ;  /* 0x0000007907077211 */ /* 0x080fe200000f0eff */
[----:B0-----:R-:W-:Y:S01]  /*1540*/  IMAD R9, R30, 0x35, RZ ;  /* 0x000000351e097824 */ /* 0x001fe200078e02ff */
[-C--:B------:R-:W-:Y:S01]  /*1550*/  IADD3 R8, P0, R27, R120.reuse, RZ ;  /* 0x000000781b087210 */ /* 0x080fe20007f1e0ff */
[----:B------:R-:W2:Y:S03]  /*1560*/  LDG.E.U16 R34, desc[UR4][R20.64] ;  /* 0x0000000414227981 */ /* 0x000ea6000c1e1500 */
[-C--:B------:R-:W-:Y:S01]  /*1570*/  LEA.HI.X.SX32 R9, R9, R121.reuse, 0x1, P0 ;  /* 0x0000007909097211 */ /* 0x080fe200000f0eff */
[----:B------:R-:W5:Y:S01]  /*1580*/  LDG.E.U16 R46, desc[UR4][R6.64] ;  /* 0x00000004062e7981 */ /* 0x000f62000c1e1500 */
        /* <DEDUP_REMOVED lines=23> */
[----:B------:R1:W-:Y:S04]  /*1700*/  STL [R1+0xe8], R12 ;  /* 0x0000e80c01007387 */ /* 0x0003e80000100800 */
[----:B------:R0:W-:Y:S04]  /*1710*/  STL [R1+0x78], R0 ;  /* 0x0000780001007387 */ /* 0x0001e80000100800 */
[----:B-1----:R1:W2:Y:S04]  /*1720*/  LDG.E.U16 R12, desc[UR4][R28.64] ;  /* 0x000000041c0c7981 */ /* 0x0022a8000c1e1500 */
[----:B0-----:R0:W5:Y:S04]  /*1730*/  LDG.E.U16 R0, desc[UR4][R4.64] ;  /* 0x0000000404007981 */ /* 0x001168000c1e1500 */
[----:B------:R-:W-:Y:S01]  /*1740*/  STL [R1+0x60], R31 ;  /* 0x0000601f01007387 */ /* 0x000fe20000100800 */
[----:B------:R-:W-:Y:S01]  /*1750*/  IADD3 R24, P2, R218, R120, RZ ;  /* 0x00000078da187210 */ /* 0x000fe20007f5e0ff */
[----:B-1----:R-:W1:Y:S02]  /*1760*/  LDC R28, c[0x0][0x248] ;  /* 0x00009200ff1c7b82 */ /* 0x002e640000000800 */
[----:B----4-:R4:W-:Y:S04]  /*1770*/  STL [R1+0xd8], R16 ;  /* 0x0000d81001007387 */ /* 0x0109e80000100800 */
[----:B----4-:R-:W4:Y:S01]  /*1780*/  LDG.E.U16 R16, desc[UR4][R8.64] ;  /* 0x0000000408107981 */ /* 0x010f22000c1e1500 */
[----:B------:R-:W-:-:S02]  /*1790*/  LEA.HI.X.SX32 R25, R55, R121, 0x1, P2 ;  /* 0x0000007937197211 */ /* 0x000fc400010f0eff */
[----:B------:R-:W1:Y:S01]  /*17a0*/  LDC R55, c[0x0][0x248] ;  /* 0x00009200ff377b82 */ /* 0x000e620000000800 */
[-C--:B0-----:R-:W-:Y:S01]  /*17b0*/  IADD3 R4, P1, R221, R120.reuse, RZ ;  /* 0x00000078dd047210 */ /* 0x081fe20007f3e0ff */
[----:B---3--:R0:W-:Y:S03]  /*17c0*/  STL [R1+0x48], R2 ;  /* 0x0000480201007387 */ /* 0x0081e60000100800 */
[-C--:B------:R-:W-:Y:S02]  /*17d0*/  LEA.HI.X.SX32 R5, R15, R121.reuse, 0x1, P1 ;  /* 0x000000790f057211 */ /* 0x080fe400008f0eff */
[----:B------:R-:W-:Y:S01]  /*17e0*/  IADD3 R20, P2, R224, R120, RZ ;  /* 0x00000078e0147210 */ /* 0x000fe20007f5e0ff */
[----:B------:R3:W4:Y:S01]  /*17f0*/  LDG.E.U16 R33, desc[UR4][R24.64] ;  /* 0x0000000418217981 */ /* 0x000722000c1e1500 */
[C---:B------:R-:W-:Y:S02]  /*1800*/  SHF.L.U32 R15, R30.reuse, 0x3, RZ ;  /* 0x000000031e0f7819 */ /* 0x040fe400000006ff */
[----:B------:R-:W-:Y:S01]  /*1810*/  LEA.HI.X.SX32 R21, R59, R121, 0x1, P2 ;  /* 0x000000793b157211 */ /* 0x000fe200010f0eff */
[----:B------:R3:W4:Y:S01]  /*1820*/  LDG.E.U16 R32, desc[UR4][R4.64] ;  /* 0x0000000404207981 */ /* 0x000722000c1e1500 */
[----:B0-----:R-:W0:Y:S01]  /*1830*/  LDC R2, c[0x0][0x248] ;  /* 0x00009200ff027b82 */ /* 0x001e220000000800 */
[----:B------:R-:W-:-:S02]  /*1840*/  SHF.L.U32 R7, R30, 0x4, RZ ;  /* 0x000000041e077819 */ /* 0x000fc400000006ff */
[----:B------:R-:W4:Y:S01]  /*1850*/  LDG.E.U16 R31, desc[UR4][R20.64] ;  /* 0x00000004141f7981 */ /* 0x000f22000c1e1500 */
[-C--:B---3--:R-:W-:Y:S02]  /*1860*/  IADD3 R24, P2, R225, R120.reuse, RZ ;  /* 0x00000078e1187210 */ /* 0x088fe40007f5e0ff */
[-C--:B------:R-:W-:Y:S02]  /*1870*/  LEA R4, P0, R51, R120.reuse, 0x4 ;  /* 0x0000007833047211 */ /* 0x080fe400078020ff */
[-C--:B------:R-:W-:Y:S02]  /*1880*/  LEA.HI.X.SX32 R25, R27, R121.reuse, 0x1, P2 ;  /* 0x000000791b197211 */ /* 0x080fe400010f0eff */
[----:B------:R-:W-:Y:S01]  /*1890*/  LEA.HI.X.SX32 R5, R15, R121, 0x1, P0 ;  /* 0x000000790f057211 */ /* 0x000fe200000f0eff */
[----:B------:R-:W3:Y:S01]  /*18a0*/  LDC R27, c[0x0][0x248] ;  /* 0x00009200ff1b7b82 */ /* 0x000ee20000000800 */
[----:B-1----:R-:W-:Y:S01]  /*18b0*/  LEA R6, P1, R55, R120, 0x5 ;  /* 0x0000007837067211 */ /* 0x002fe200078228ff */
[----:B------:R-:W4:Y:S01]  /*18c0*/  LDG.E.U16 R29, desc[UR4][R24.64] ;  /* 0x00000004181d7981 */ /* 0x000f22000c1e1500 */
[----:B------:R-:W-:-:S03]  /*18d0*/  SHF.L.U32 R15, R30, 0x6, RZ ;  /* 0x000000061e0f7819 */ /* 0x000fc600000006ff */
[----:B------:R1:W4:Y:S01]  /*18e0*/  LDG.E.U16 R51, desc[UR4][R4.64] ;  /* 0x0000000404337981 */ /* 0x000322000c1e1500 */
[----:B------:R-:W-:Y:S02]  /*18f0*/  LEA.HI.X.SX32 R7, R7, R121, 0x1, P1 ;  /* 0x0000007907077211 */ /* 0x000fe400008f0eff */
[----:B------:R-:W-:Y:S02]  /*1900*/  SHF.L.U32 R9, R30, 0x5, RZ ;  /* 0x000000051e097819 */ /* 0x000fe400000006ff */
[-C--:B------:R-:W-:Y:S01]  /*1910*/  LEA R8, P2, R65, R120.reuse, 0x6 ;  /* 0x0000007841087211 */ /* 0x080fe200078430ff */
[----:B------:R0:W4:Y:S01]  /*1920*/  LDG.E.U16 R59, desc[UR4][R6.64] ;  /* 0x00000004063b7981 */ /* 0x000122000c1e1500 */
[----:B-1----:R-:W-:-:S04]  /*1930*/  LEA R4, P0, R91, R120, 0x7 ;  /* 0x000000785b047211 */ /* 0x002fc800078038ff */
[-C--:B------:R-:W-:Y:S01]  /*1940*/  LEA.HI.X.SX32 R5, R15, R121.reuse, 0x1, P0 ;  /* 0x000000790f057211 */ /* 0x080fe200000f0eff */
[----:B0-----:R-:W-:Y:S01]  /*1950*/  IMAD R7, R2, 0x210, RZ ;  /* 0x0000021002077824 */ /* 0x001fe200078e02ff */
[----:B------:R-:W-:Y:S02]  /*1960*/  LEA.HI.X.SX32 R9, R9, R121, 0x1, P2 ;  /* 0x0000007909097211 */ /* 0x000fe400010f0eff */
[C---:B------:R-:W-:Y:S01]  /*1970*/  SHF.L.U32 R21, R30.reuse, 0x7, RZ ;  /* 0x000000071e157819 */ /* 0x040fe200000006ff */
[----:B---3--:R-:W-:Y:S01]  /*1980*/  IMAD R27, R27, 0x230, RZ ;  /* 0x000002301b1b7824 */ /* 0x008fe200078e02ff */
[-C--:B------:R-:W-:Y:S01]  /*1990*/  LEA R6, P1, R93, R120.reuse, 0x8 ;  /* 0x000000785d067211 */ /* 0x080fe200078240ff */
[----:B------:R0:W3:Y:S01]  /*19a0*/  LDG.E.U16 R65, desc[UR4][R8.64] ;  /* 0x0000000408417981 */ /* 0x0000e2000c1e1500 */
[----:B------:R-:W-:Y:S02]  /*19b0*/  SHF.L.U32 R25, R30, 0x8, RZ ;  /* 0x000000081e197819 */ /* 0x000fe400000006ff */
[-C--:B------:R-:W-:Y:S01]  /*19c0*/  LEA R20, P2, R95, R120.reuse, 0x9 ;  /* 0x000000785f147211 */ /* 0x080fe200078448ff */
[----:B------:R-:W3:Y:S01]  /*19d0*/  LDG.E.U16 R55, desc[UR4][R4.64] ;  /* 0x0000000404377981 */ /* 0x000ee2000c1e1500 */
[----:B------:R-:W-:-:S02]  /*19e0*/  IADD3 R24, P0, R7, R120, RZ ;  /* 0x0000007807187210 */ /* 0x000fc40007f1e0ff */
[-C--:B------:R-:W-:Y:S02]  /*19f0*/  LEA.HI.X.SX32 R7, R21, R121.reuse, 0x1, P1 ;  /* 0x0000007915077211 */ /* 0x080fe400008f0eff */
[-C--:B------:R-:W-:Y:S02]  /*1a00*/  LEA.HI.X.SX32 R21, R25, R121.reuse, 0x1, P2 ;  /* 0x0000007919157211 */ /* 0x080fe400010f0eff */
[----:B------:R-:W-:Y:S01]  /*1a10*/  LEA.HI.X.SX32 R25, R89, R121, 0x1, P0 ;  /* 0x0000007959197211 */ /* 0x000fe200000f0eff */
[----:B------:R-:W-:Y:S01]  /*1a20*/  IMAD R89, R28, 0x240, RZ ;  /* 0x000002401c597824 */ /* 0x000fe200078e02ff */
[----:B------:R1:W3:Y:S01]  /*1a30*/  LDG.E.U16 R60, desc[UR4][R6.64] ;  /* 0x00000004063c7981 */ /* 0x0002e2000c1e1500 */
[----:B------:R-:W-:Y:S01]  /*1a40*/  IADD3 R70, P2, R27, R120, RZ ;  /* 0x000000781b467210 */ /* 0x000fe20007f5e0ff */
[----:B------:R-:W-:Y:S02]  /*1a50*/  IMAD R27, R30, 0x7a, RZ ;  /* 0x0000007a1e1b7824 */ /* 0x000fe400078e02ff */
[----:B------:R-:W3:Y:S04]  /*1a60*/  LDG.E.U16 R25, desc[UR4][R24.64] ;  /* 0x0000000418197981 */ /* 0x000ee8000c1e1500 */
[----:B------:R-:W3:Y:S04]  /*1a70*/  LDG.E.U16 R48, desc[UR4][R20.64] ;  /* 0x0000000414307981 */ /* 0x000ee8000c1e1500 */
[----:B--2---:R2:W-:Y:S04]  /*1a80*/  STL [R1+0x38], R12 ;  /* 0x0000380c01007387 */ /* 0x0045e80000100800 */
[----:B-----5:R5:W-:Y:S01]  /*1a90*/  STL [R1+0xc8], R0 ;  /* 0x0000c80001007387 */ /* 0x020be20000100800 */
[----:B--2---:R-:W0:Y:S08]  /*1aa0*/  LDC R12, c[0x0][0x248] ;  /* 0x00009200ff0c7b82 */ /* 0x004e300000000800 */
[----:B-----5:R-:W2:Y:S01]  /*1ab0*/  LDC R0, c[0x0][0x248] ;  /* 0x00009200ff007b82 */ /* 0x020ea20000000800 */
[----:B------:R-:W-:Y:S04]  /*1ac0*/  STL [R1+0xb8], R46 ;  /* 0x0000b82e01007387 */ /* 0x000fe80000100800 */
[----:B----4-:R4:W-:Y:S01]  /*1ad0*/  STL [R1+0xa8], R16 ;  /* 0x0000a81001007387 */ /* 0x0109e20000100800 */
[----:B--2---:R-:W-:-:S02]  /*1ae0*/  IMAD R15, R0, 0x110, RZ ;  /* 0x00000110000f7824 */ /* 0x004fc400078e02ff */
[----:B------:R-:W2:Y:S08]  /*1af0*/  LDC R0, c[0x0][0x248] ;  /* 0x00009200ff007b82 */ /* 0x000eb00000000800 */
[----:B----4-:R-:W4:Y:S01]  /*1b00*/  LDC R16, c[0x0][0x248] ;  /* 0x00009200ff107b82 */ /* 0x010f220000000800 */
[----:B0-----:R-:W-:Y:S01]  /*1b10*/  IMAD R9, R12, 0x220, RZ ;  /* 0x000002200c097824 */ /* 0x001fe200078e02ff */
[----:B------:R-:W-:-:S04]  /*1b20*/  IADD3 R8, P0, R15, R120, RZ ;  /* 0x000000780f087210 */ /* 0x000fc80007f1e0ff */
[-C--:B-1----:R-:W-:Y:S02]  /*1b30*/  IADD3 R6, P1, R9, R120.reuse, RZ ;  /* 0x0000007809067210 */ /* 0x082fe40007f3e0ff */
[-C--:B------:R-:W-:Y:S02]  /*1b40*/  LEA.HI.X.SX32 R9, R71, R121.reuse, 0x1, P0 ;  /* 0x0000007947097211 */ /* 0x080fe400000f0eff */
[-C--:B------:R-:W-:Y:S02]  /*1b50*/  IADD3 R88, P0, R89, R120.reuse, RZ ;  /* 0x0000007859587210 */ /* 0x080fe40007f1e0ff */
[-C--:B------:R-:W-:Y:S01]  /*1b60*/  LEA.HI.X.SX32 R7, R15, R121.reuse, 0x1, P1 ;  /* 0x000000790f077211 */ /* 0x080fe200008f0eff */
[----:B------:R-:W-:Y:S01]  /*1b70*/  IMAD R15, R30, 0x3d, RZ ;  /* 0x0000003d1e0f7824 */ /* 0x000fe200078e02ff */
[-C--:B------:R-:W-:Y:S01]  /*1b80*/  LEA.HI.X.SX32 R89, R50, R121.reuse, 0x1, P0 ;  /* 0x0000007932597211 */ /* 0x080fe200000f0eff */
[----:B------:R0:W5:Y:S01]  /*1b90*/  LDG.E.U16 R24, desc[UR4][R8.64] ;  /* 0x0000000408187981 */ /* 0x000162000c1e1500 */
[-C--:B------:R-:W-:Y:S01]  /*1ba0*/  IADD3 R4, P1, R226, R120.reuse, RZ ;  /* 0x00000078e2047210 */ /* 0x080fe20007f3e0ff */
[----:B--2---:R-:W-:Y:S01]  /*1bb0*/  IMAD R91, R0, 0x250, RZ ;  /* 0x00000250005b7824 */ /* 0x004fe200078e02ff */
[----:B------:R-:W-:Y:S01]  /*1bc0*/  LEA.HI.X.SX32 R71, R66, R121, 0x1, P2 ;  /* 0x0000007942477211 */ /* 0x000fe200010f0eff */
[----:B------:R1:W2:Y:S01]  /*1bd0*/  LDG.E.U16 R46, desc[UR4][R6.64] ;  /* 0x00000004062e7981 */ /* 0x0002a2000c1e1500 */
[----:B------:R-:W-:-:S02]  /*1be0*/  IADD3 R2, P0, R27, R120, RZ ;  /* 0x000000781b027210 */ /* 0x000fc40007f1e0ff */
[-C--:B------:R-:W-:Y:S01]  /*1bf0*/  LEA.HI.X.SX32 R5, R3, R121.reuse, 0x1, P1 ;  /* 0x0000007903057211 */ /* 0x080fe200008f0eff */
[----:B------:R1:W2:Y:S01]  /*1c00*/  LDG.E.U16 R21, desc[UR4][R70.64] ;  /* 0x0000000446157981 */ /* 0x0002a2000c1e1500 */
[-C--:B0-----:R-:W-:Y:S01]  /*1c10*/  IADD3 R8, P2, R227, R120.reuse, RZ ;  /* 0x00000078e3087210 */ /* 0x081fe20007f5e0ff */
[----:B----4-:R-:W-:Y:S01]  /*1c20*/  IMAD R16, R16, 0x128, RZ ;  /* 0x0000012810107824 */ /* 0x010fe200078e02ff */
[-C--:B------:R-:W-:Y:S01]  /*1c30*/  LEA.HI.X.SX32 R3, R15, R121.reuse, 0x1, P0 ;  /* 0x000000790f037211 */ /* 0x080fe200000f0eff */
[----:B------:R0:W4:Y:S01]  /*1c40*/  LDG.E.U16 R20, desc[UR4][R88.64] ;  /* 0x0000000458147981 */ /* 0x000122000c1e1500 */
[-C--:B------:R-:W-:Y:S01]  /*1c50*/  IADD3 R90, P1, R91, R120.reuse, RZ ;  /* 0x000000785b5a7210 */ /* 0x080fe20007f3e0ff */
[----:B-1----:R-:W-:Y:S01]  /*1c60*/  IMAD R7, R30, 0x85, RZ ;  /* 0x000000851e077824 */ /* 0x002fe200078e02ff */
[-C--:B------:R-:W-:Y:S01]  /*1c70*/  LEA.HI.X.SX32 R9, R27, R121.reuse, 0x1, P2 ;  /* 0x000000791b097211 */ /* 0x080fe200010f0eff */
[----:B------:R1:W4:Y:S01]  /*1c80*/  LDG.E.U16 R28, desc[UR4][R4.64] ;  /* 0x00000004041c7981 */ /* 0x000322000c1e1500 */
[-C--:B------:R-:W-:Y:S01]  /*1c90*/  IADD3 R6, P2, R182, R120.reuse, RZ ;  /* 0x00000078b6067210 */ /* 0x080fe20007f5e0ff */
[----:B------:R-:W-:Y:S01]  /*1ca0*/  IMAD R71, R30, 0x45, RZ ;  /* 0x000000451e477824 */ /* 0x000fe200078e02ff */
[-C--:B------:R-:W-:Y:S01]  /*1cb0*/  LEA.HI.X.SX32 R91, R16, R121.reuse, 0x1, P1 ;  /* 0x00000079105b7211 */ /* 0x080fe200008f0eff */
[----:B------:R3:W5:Y:S01]  /*1cc0*/  LDG.E.U16 R0, desc[UR4][R2.64] ;  /* 0x0000000402007981 */ /* 0x000762000c1e1500 */
[-C--:B------:R-:W-:Y:S01]  /*1cd0*/  IADD3 R70, P0, R185, R120.reuse, RZ ;  /* 0x00000078b9467210 */ /* 0x080fe20007f1e0ff */
[C---:B0-----:R-:W-:Y:S01]  /*1ce0*/  IMAD R89, R30.reuse, 0x4d, RZ ;  /* 0x0000004d1e597824 */ /* 0x041fe200078e02ff */
[----:B------:R-:W-:Y:S01]  /*1cf0*/  LEA.HI.X.SX32 R7, R7, R121, 0x1, P2 ;  /* 0x0000007907077211 */ /* 0x000fe200010f0eff */
[----:B------:R0:W4:Y:S01]  /*1d00*/  LDG.E.U16 R27, desc[UR4][R8.64] ;  /* 0x00000004081b7981 */ /* 0x000122000c1e1500 */
[----:B-1----:R-:W-:Y:S01]  /*1d10*/  IADD3 R4, P1, R183, R120, RZ ;  /* 0x00000078b7047210 */ /* 0x002fe20007f3e0ff */
[----:B------:R-:W-:-:S02]  /*1d20*/  IMAD R193, R30, 0xda, RZ ;  /* 0x000000da1ec17824 */ /* 0x000fc400078e02ff */
[----:B------:R-:W4:Y:S01]  /*1d30*/  LDG.E.U16 R15, desc[UR4][R90.64] ;  /* 0x000000045a0f7981 */ /* 0x000f22000c1e1500 */
[C---:B---3--:R-:W-:Y:S01]  /*1d40*/  IMAD R3, R30.reuse, 0x55, RZ ;  /* 0x000000551e037824 */ /* 0x048fe200078e02ff */
[-C--:B------:R-:W-:Y:S02]  /*1d50*/  IADD3 R2, P2, R187, R120.reuse, RZ ;  /* 0x00000078bb027210 */ /* 0x080fe40007f5e0ff */
[----:B------:R-:W3:Y:S01]  /*1d60*/  LDG.E.U16 R93, desc[UR4][R6.64] ;  /* 0x00000004065d7981 */ /* 0x000ee2000c1e1500 */
[-C--:B------:R-:W-:Y:S02]  /*1d70*/  LEA.HI.X.SX32 R71, R71, R121.reuse, 0x1, P0 ;  /* 0x0000007947477211 */ /* 0x080fe400000f0eff */
[-C--:B------:R-:W-:Y:S02]  /*1d80*/  LEA.HI.X.SX32 R5, R89, R121.reuse, 0x1, P1 ;  /* 0x0000007959057211 */ /* 0x080fe400008f0eff */
[----:B------:R-:W-:Y:S01]  /*1d90*/  LEA.HI.X.SX32 R3, R3, R121, 0x1, P2 ;  /* 0x0000007903037211 */ /* 0x000fe200010f0eff */
[----:B------:R1:W2:Y:S04]  /*1da0*/  LDG.E.U16 R88, desc[UR4][R70.64] ;  /* 0x0000000446587981 */ /* 0x0002a8000c1e1500 */
[----:B------:R-:W4:Y:S04]  /*1db0*/  LDG.E.U16 R12, desc[UR4][R2.64] ;  /* 0x00000004020c7981 */ /* 0x000f28000c1e1500 */
[----:B------:R1:W4:Y:S01]  /*1dc0*/  LDG.E.U16 R70, desc[UR4][R4.64] ;  /* 0x0000000404467981 */ /* 0x000322000c1e1500 */
[----:B0-----:R-:W-:Y:S01]  /*1dd0*/  IMAD R9, R30, 0x5d, RZ ;  /* 0x0000005d1e097824 */ /* 0x001fe200078e02ff */
[----:B------:R-:W-:-:S04]  /*1de0*/  IADD3 R8, P0, R189, R120, RZ ;  /* 0x00000078bd087210 */ /* 0x000fc80007f1e0ff */
[-C--:B------:R-:W-:Y:S01]  /*1df0*/  LEA.HI.X.SX32 R9, R9, R121.reuse, 0x1, P0 ;  /* 0x0000007909097211 */ /* 0x080fe200000f0eff */
[C---:B------:R-:W-:Y:S02]  /*1e00*/  IMAD R191, R30.reuse, 0xca, RZ ;  /* 0x000000ca1ebf7824 */ /* 0x040fe400078e02ff */
[C---:B-1----:R-:W-:Y:S02]  /*1e10*/  IMAD R71, R30.reuse, 0x6d, RZ ;  /* 0x0000006d1e477824 */ /* 0x042fe400078e02ff */
[----:B------:R0:W4:Y:S01]  /*1e20*/  LDG.E.U16 R8, desc[UR4][R8.64] ;  /* 0x0000000408087981 */ /* 0x000122000c1e1500 */
[-C--:B------:R-:W-:Y:S01]  /*1e30*/  IADD3 R4, P0, R193, R120.reuse, RZ ;  /* 0x00000078c1047210 */ /* 0x080fe20007f1e0ff */
[C---:B------:R-:W-:Y:S01]  /*1e40*/  IMAD R89, R30.reuse, 0x65, RZ ;  /* 0x000000651e597824 */ /* 0x040fe200078e02ff */
[-C--:B------:R-:W-:Y:S01]  /*1e50*/  IADD3 R6, P1, R191, R120.reuse, RZ ;  /* 0x00000078bf067210 */ /* 0x080fe20007f3e0ff */
[C---:B------:R-:W-:Y:S01]  /*1e60*/  IMAD R195, R30.reuse, 0xea, RZ ;  /* 0x000000ea1ec37824 */ /* 0x040fe200078e02ff */
[-C--:B------:R-:W-:Y:S01]  /*1e70*/  LEA.HI.X.SX32 R5, R71, R121.reuse, 0x1, P0 ;  /* 0x0000007947057211 */ /* 0x080fe200000f0eff */
[C---:B------:R-:W-:Y:S01]  /*1e80*/  IMAD R214, R30.reuse, 0xfa, RZ ;  /* 0x000000fa1ed67824 */ /* 0x040fe200078e02ff */
[----:B------:R-:W-:Y:S01]  /*1e90*/  LEA.HI.X.SX32 R7, R89, R121, 0x1, P1 ;  /* 0x0000007959077211 */ /* 0x000fe200008f0eff */
[C---:B------:R-:W-:Y:S01]  /*1ea0*/  IMAD R3, R30.reuse, 0x75, RZ ;  /* 0x000000751e037824 */ /* 0x040fe200078e02ff */
[----:B------:R-:W-:Y:S01]  /*1eb0*/  IADD3 R2, P1, R195, R120, RZ ;  /* 0x00000078c3027210 */ /* 0x000fe20007f3e0ff */
[----:B------:R1:W4:Y:S01]  /*1ec0*/  LDG.E.U16 R90, desc[UR4][R4.64] ;  /* 0x00000004045a7981 */ /* 0x000322000c1e1500 */
[----:B------:R-:W-:-:S02]  /*1ed0*/  IMAD R71, R30, 0x7d, RZ ;  /* 0x0000007d1e477824 */ /* 0x000fc400078e02ff */
[----:B------:R-:W-:Y:S01]  /*1ee0*/  LEA.HI.X.SX32 R3, R3, R121, 0x1, P1 ;  /* 0x0000007903037211 */ /* 0x000fe200008f0eff */
[----:B------:R1:W4:Y:S01]  /*1ef0*/  LDG.E.U16 R91, desc[UR4][R6.64] ;  /* 0x00000004065b7981 */ /* 0x000322000c1e1500 */
[----:B0-----:R-:W-:-:S03]  /*1f00*/  IMAD R9, R30, 0x6, RZ ;  /* 0x000000061e097824 */ /* 0x001fc600078e02ff */
[----:B------:R-:W4:Y:S01]  /*1f10*/  LDG.E.U16 R89, desc[UR4][R2.64] ;  /* 0x0000000402597981 */ /* 0x000f22000c1e1500 */
[----:B-1----:R-:W-:-:S04]  /*1f20*/  IADD3 R4, P0, R214, R120, RZ ;  /* 0x00000078d6047210 */ /* 0x002fc80007f1e0ff */
[----:B------:R-:W-:Y:S01]  /*1f30*/  LEA.HI.X.SX32 R5, R71, R121, 0x1, P0 ;  /* 0x0000007947057211 */ /* 0x000fe200000f0eff */
[C---:B------:R-:W-:Y:S01]  /*1f40*/  IMAD R71, R30.reuse, 0xc, RZ ;  /* 0x0000000c1e477824 */ /* 0x040fe200078e02ff */
[----:B------:R-:W-:Y:S02]  /*1f50*/  LEA R7, R30, R30, 0x1 ;  /* 0x0000001e1e077211 */ /* 0x000fe400078e08ff */
[----:B------:R-:W-:-:S04]  /*1f60*/  IADD3 R162, P0, R9, R120, RZ ;  /* 0x0000007809a27210 */ /* 0x000fc80007f1e0ff */
[----:B------:R-:W-:Y:S01]  /*1f70*/  LEA.HI.X.SX32 R163, R7, R121, 0x1, P0 ;  /* 0x0000007907a37211 */ /* 0x000fe200000f0eff */
[C---:B------:R-:W-:Y:S02]  /*1f80*/  IMAD R216, R30.reuse, 0x9c, RZ ;  /* 0x0000009c1ed87824 */ /* 0x040fe400078e02ff */
[C---:B------:R-:W-:Y:S02]  /*1f90*/  IMAD R217, R30.reuse, 0xac, RZ ;  /* 0x000000ac1ed97824 */ /* 0x040fe400078e02ff */
[C---:B------:R-:W-:Y:S01]  /*1fa0*/  IMAD R220, R30.reuse, 0xbc, RZ ;  /* 0x000000bc1edc7824 */ /* 0x040fe200078e02ff */
[----:B------:R0:W4:Y:S01]  /*1fb0*/  LDG.E.U16 R162, desc[UR4][R162.64] ;  /* 0x00000004a2a27981 */ /* 0x000122000c1e1500 */
[C---:B------:R-:W-:Y:S02]  /*1fc0*/  IMAD R219, R30.reuse, 0xcc, RZ ;  /* 0x000000cc1edb7824 */ /* 0x040fe400078e02ff */
[----:B------:R-:W-:Y:S02]  /*1fd0*/  IMAD R222, R30, 0xdc, RZ ;  /* 0x000000dc1ede7824 */ /* 0x000fe400078e02ff */
[----:B------:R-:W-:-:S02]  /*1fe0*/  IMAD R197, R197, 0x138, RZ ;  /* 0x00000138c5c57824 */ /* 0x000fc400078e02ff */
[----:B------:R-:W-:Y:S02]  /*1ff0*/  IMAD R211, R211, 0x148, RZ ;  /* 0x00000148d3d37824 */ /* 0x000fe400078e02ff */
[----:B------:R-:W-:Y:S01]  /*2000*/  IMAD R210, R210, 0x158, RZ ;  /* 0x00000158d2d27824 */ /* 0x000fe200078e02ff */
[----:B0-----:R-:W0:Y:S01]  /*2010*/  LDC R163, c[0x0][0x248] ;  /* 0x00009200ffa37b82 */ /* 0x001e220000000800 */
[----:B-----5:R1:W-:Y:S02]  /*2020*/  STL [R1+0x98], R0 ;  /* 0x0000980001007387 */ /* 0x0203e40000100800 */
[----:B-1----:R-:W-:Y:S02]  /*2030*/  IMAD R0, R30, 0x104, RZ ;  /* 0x000001041e007824 */ /* 0x002fe400078e02ff */
[----:B---3--:R-:W-:Y:S03]  /*2040*/  STL [R1+0x34], R93 ;  /* 0x0000345d01007387 */ /* 0x008fe60000100800 */
[----:B------:R-:W-:Y:S01]  /*2050*/  IADD3 R2, P1, R0, R120, RZ ;  /* 0x0000007800027210 */ /* 0x000fe20007f3e0ff */
[----:B--2---:R1:W-:Y:S03]  /*2060*/  STL [R1+0x8c], R88 ;  /* 0x00008c5801007387 */ /* 0x0043e60000100800 */
[----:B------:R-:W-:-:S02]  /*2070*/  LEA.HI.X.SX32 R3, R69, R121, 0x1, P1 ;  /* 0x0000007945037211 */ /* 0x000fc400008f0eff */
[-C--:B------:R-:W-:Y:S01]  /*2080*/  IADD3 R6, P1, R71, R120.reuse, RZ ;  /* 0x0000007847067210 */ /* 0x080fe20007f3e0ff */
[----:B----4-:R-:W-:Y:S04]  /*2090*/  STL [R1+0x80], R70 ;  /* 0x0000804601007387 */ /* 0x010fe80000100800 */
[----:B------:R2:W-:Y:S01]  /*20a0*/  STL [R1+0x74], R12 ;  /* 0x0000740c01007387 */ /* 0x0005e20000100800 */
[----:B------:R-:W-:Y:S01]  /*20b0*/  LEA.HI.X.SX32 R7, R9, R121, 0x1, P1 ;  /* 0x0000007909077211 */ /* 0x000fe200008f0eff */
[C---:B------:R-:W-:Y:S02]  /*20c0*/  IMAD R69, R30.reuse, 0x16, RZ ;  /* 0x000000161e457824 */ /* 0x040fe400078e02ff */
[----:B------:R-:W3:Y:S04]  /*20d0*/  LDG.E.U16 R2, desc[UR4][R2.64] ;  /* 0x0000000402027981 */ /* 0x000ee8000c1e1500 */
[----:B-1----:R-:W4:Y:S04]  /*20e0*/  LDG.E.U16 R88, desc[UR4][R6.64] ;  /* 0x0000000406587981 */ /* 0x002f28000c1e1500 */
[----:B--2---:R1:W2:Y:S02]  /*20f0*/  LDG.E.U16 R12, desc[UR4][R4.64] ;  /* 0x00000004040c7981 */ /* 0x0042a4000c1e1500 */
[----:B-1----:R-:W-:Y:S01]  /*2100*/  IADD3 R4, P0, R49, R120, RZ ;  /* 0x0000007831047210 */ /* 0x002fe20007f1e0ff */
[----:B------:R-:W-:-:S03]  /*2110*/  IMAD R49, R30, 0xe, RZ ;  /* 0x0000000e1e317824 */ /* 0x000fc600078e02ff */
[----:B------:R-:W-:Y:S01]  /*2120*/  LEA.HI.X.SX32 R5, R71, R121, 0x1, P0 ;  /* 0x0000007947057211 */ /* 0x000fe200000f0eff */
[C---:B------:R-:W-:Y:S01]  /*2130*/  IMAD R71, R30.reuse, 0x1c, RZ ;  /* 0x0000001c1e477824 */ /* 0x040fe200078e02ff */
[----:B------:R1:W-:Y:S01]  /*2140*/  STL [R1+0x68], R8 ;  /* 0x0000680801007387 */ /* 0x0003e20000100800 */
[----:B------:R-:W-:-:S03]  /*2150*/  LEA R9, R30, -R30, 0x3 ;  /* 0x8000001e1e097211 */ /* 0x000fc600078e18ff */
[----:B------:R5:W3:Y:S01]  /*2160*/  LDG.E.U16 R70, desc[UR4][R4.64] ;  /* 0x0000000404467981 */ /* 0x000ae2000c1e1500 */
[-C--:B------:R-:W-:Y:S01]  /*2170*/  IADD3 R6, P1, R71, R120.reuse, RZ ;  /* 0x0000007847067210 */ /* 0x080fe20007f3e0ff */
[C---:B------:R-:W-:Y:S01]  /*2180*/  IMAD R3, R30.reuse, 0xb, RZ ;  /* 0x0000000b1e037824 */ /* 0x040fe200078e02ff */
[-C--:B-1----:R-:W-:Y:S02]  /*2190*/  IADD3 R8, P0, R49, R120.reuse, RZ ;  /* 0x0000007831087210 */ /* 0x082fe40007f1e0ff */
[-C--:B-----5:R-:W-:Y:S02]  /*21a0*/  IADD3 R4, P2, R45, R120.reuse, RZ ;  /* 0x000000782d047210 */ /* 0x0a0fe40007f5e0ff */
[-C--:B------:R-:W-:Y:S02]  /*21b0*/  LEA.HI.X.SX32 R9, R9, R121.reuse, 0x1, P0 ;  /* 0x0000007909097211 */ /* 0x080fe400000f0eff */
[-C--:B------:R-:W-:Y:S01]  /*21c0*/  LEA.HI.X.SX32 R7, R49, R121.reuse, 0x1, P1 ;  /* 0x0000007931077211 */ /* 0x080fe200008f0eff */
[----:B------:R-:W-:Y:S01]  /*21d0*/  IMAD R49, R30, 0x2c, RZ ;  /* 0x0000002c1e317824 */ /* 0x000fe200078e02ff */
[----:B------:R-:W-:Y:S01]  /*21e0*/  LEA.HI.X.SX32 R5, R71, R121, 0x1, P2 ;  /* 0x0000007947057211 */ /* 0x000fe200010f0eff */
[----:B------:R-:W-:Y:S01]  /*21f0*/  STL [R1+0x5c], R91 ;  /* 0x00005c5b01007387 */ /* 0x000fe20000100800 */
[----:B------:R-:W-:-:S03]  /*2200*/  IADD3 R160, P0, R69, R120, RZ ;  /* 0x0000007845a07210 */ /* 0x000fc60007f1e0ff */
[----:B------:R1:W5:Y:S01]  /*2210*/  LDG.E.U16 R0, desc[UR4][R4.64] ;  /* 0x0000000404007981 */ /* 0x000362000c1e1500 */
[-C--:B------:R-:W-:Y:S01]  /*2220*/  LEA.HI.X.SX32 R161, R3, R121.reuse, 0x1, P0 ;  /* 0x0000007903a17211 */ /* 0x080fe200000f0eff */
[C---:B------:R-:W-:Y:S02]  /*2230*/  IMAD R45, R30.reuse, 0x1e, RZ ;  /* 0x0000001e1e2d7824 */ /* 0x040fe400078e02ff */
[----:B------:R0:W-:Y:S04]  /*2240*/  STL [R1+0x50], R90 ;  /* 0x0000505a01007387 */ /* 0x0001e80000100800 */
[----:B------:R0:W5:Y:S01]  /*2250*/  LDG.E.U16 R94, desc[UR4][R8.64] ;  /* 0x00000004085e7981 */ /* 0x000162000c1e1500 */
[----:B-1----:R-:W-:Y:S01]  /*2260*/  IADD3 R4, P0, R49, R120, RZ ;  /* 0x0000007831047210 */ /* 0x002fe20007f1e0ff */
[C---:B------:R-:W-:Y:S01]  /*2270*/  IMAD R71, R30.reuse, 0x3c, RZ ;  /* 0x0000003c1e477824 */ /* 0x040fe200078e02ff */
[----:B------:R-:W-:Y:S01]  /*2280*/  LEA R3, R30, -R30, 0x4 ;  /* 0x8000001e1e037211 */ /* 0x000fe200078e20ff */
[----:B------:R-:W-:Y:S01]  /*2290*/  IMAD R208, R208, 0x168, RZ ;  /* 0x00000168d0d07824 */ /* 0x000fe200078e02ff */
[----:B------:R-:W-:Y:S01]  /*22a0*/  LEA.HI.X.SX32 R5, R69, R121, 0x1, P0 ;  /* 0x0000007945057211 */ /* 0x000fe200000f0eff */
[----:B0-----:R0:W5:Y:S04]  /*22b0*/  LDG.E.U16 R90, desc[UR4][R6.64] ;  /* 0x00000004065a7981 */ /* 0x001168000c1e1500 */
[----:B------:R1:W-:Y:S01]  /*22c0*/  STL [R1+0x44], R89 ;  /* 0x0000445901007387 */ /* 0x0003e20000100800 */
[----:B------:R-:W-:Y:S01]  /*22d0*/  IADD3 R8, P0, R45, R120, RZ ;  /* 0x000000782d087210 */ /* 0x000fe20007f1e0ff */
[----:B------:R-:W-:-:S02]  /*22e0*/  IMAD R209, R209, 0x178, RZ ;  /* 0x00000178d1d17824 */ /* 0x000fc400078e02ff */
[----:B------:R-:W-:Y:S01]  /*22f0*/  IMAD R207, R207, 0x188, RZ ;  /* 0x00000188cfcf7824 */ /* 0x000fe200078e02ff */
[----:B------:R0:W5:Y:S04]  /*2300*/  LDG.E.U16 R160, desc[UR4][R160.64] ;  /* 0x00000004a0a07981 */ /* 0x000168000c1e1500 */
[----:B-1----:R1:W5:Y:S01]  /*2310*/  LDG.E.U16 R89, desc[UR4][R4.64] ;  /* 0x0000000404597981 */ /* 0x002362000c1e1500 */
[-C--:B0-----:R-:W-:Y:S02]  /*2320*/  IADD3 R6, P1, R71, R120.reuse, RZ ;  /* 0x0000007847067210 */ /* 0x081fe40007f3e0ff */
[-C--:B------:R-:W-:Y:S02]  /*2330*/  LEA.HI.X.SX32 R9, R3, R121.reuse, 0x1, P0 ;  /* 0x0000007903097211 */ /* 0x080fe400000f0eff */
[----:B------:R-:W-:Y:S01]  /*2340*/  LEA.HI.X.SX32 R7, R45, R121, 0x1, P1 ;  /* 0x000000792d077211 */ /* 0x000fe200008f0eff */
[----:B------:R-:W-:Y:S01]  /*2350*/  IMAD R69, R30, 0x98, RZ ;  /* 0x000000981e457824 */ /* 0x000fe200078e02ff */
[----:B------:R-:W0:Y:S01]  /*2360*/  LDC R161, c[0x0][0x248] ;  /* 0x00009200ffa17b82 */ /* 0x000e220000000800 */
[----:B------:R3:W5:Y:S04]  /*2370*/  LDG.E.U16 R91, desc[UR4][R8.64] ;  /* 0x00000004085b7981 */ /* 0x000768000c1e1500 */
[----:B--2---:R2:W-:Y:S02]  /*2380*/  STL [R1+0x3c], R12 ;  /* 0x00003c0c01007387 */ /* 0x0045e40000100800 */
[----:B--2---:R-:W-:-:S04]  /*2390*/  IADD3 R12, P2, R13, R120, RZ ;  /* 0x000000780d0c7210 */ /* 0x004fc80007f5e0ff */
[----:B------:R-:W-:Y:S01]  /*23a0*/  LEA.HI.X.SX32 R13, R49, R121, 0x1, P2 ;  /* 0x00000079310d7211 */ /* 0x000fe200010f0eff */
[----:B----4-:R2:W-:Y:S04]  /*23b0*/  STL [R1+0x104], R88 ;  /* 0x0001045801007387 */ /* 0x0105e80000100800 */
[----:B------:R-:W4:Y:S04]  /*23c0*/  LDG.E.U16 R93, desc[UR4][R12.64] ;  /* 0x000000040c5d7981 */ /* 0x000f28000c1e1500 */
[----:B--2---:R2:W4:Y:S01]  /*23d0*/  LDG.E.U16 R88, desc[UR4][R6.64] ;  /* 0x0000000406587981 */ /* 0x004522000c1e1500 */
[----:B-1----:R-:W-:Y:S01]  /*23e0*/  IADD3 R4, P2, R11, R120, RZ ;  /* 0x000000780b047210 */ /* 0x002fe20007f5e0ff */
[----:B------:R-:W-:-:S02]  /*23f0*/  IMAD R11, R30, 0x26, RZ ;  /* 0x000000261e0b7824 */ /* 0x000fc400078e02ff */
[C---:B------:R-:W-:Y:S01]  /*2400*/  IMAD R3, R30.reuse, 0x13, RZ ;  /* 0x000000131e037824 */ /* 0x040fe200078e02ff */
[-C--:B------:R-:W-:Y:S01]  /*2410*/  LEA.HI.X.SX32 R5, R71, R121.reuse, 0x1, P2 ;  /* 0x0000007947057211 */ /* 0x080fe200010f0eff */
[C---:B------:R-:W-:Y:S01]  /*2420*/  IMAD R71, R30.reuse, 0x2e, RZ ;  /* 0x0000002e1e477824 */ /* 0x040fe200078e02ff */
[-C--:B------:R-:W-:Y:S01]  /*2430*/  IADD3 R158, P0, R11, R120.reuse, RZ ;  /* 0x000000780b9e7210 */ /* 0x080fe20007f1e0ff */
[C---:B------:R-:W-:Y:S01]  /*2440*/  IMAD R45, R30.reuse, 0x4c, RZ ;  /* 0x0000004c1e2d7824 */ /* 0x040fe200078e02ff */
[----:B---3--:R1:W-:Y:S02]  /*2450*/  STL [R1+0xfc], R70 ;  /* 0x0000fc4601007387 */ /* 0x0083e40000100800 */
[-C--:B------:R-:W-:Y:S01]  /*2460*/  LEA.HI.X.SX32 R159, R3, R121.reuse, 0x1, P0 ;  /* 0x00000079039f7211 */ /* 0x080fe200000f0eff */
[C---:B------:R-:W-:Y:S01]  /*2470*/  IMAD R3, R30.reuse, 0x17, RZ ;  /* 0x000000171e037824 */ /* 0x040fe200078e02ff */
[-C--:B------:R-:W-:Y:S02]  /*2480*/  IADD3 R8, P1, R45, R120.reuse, RZ ;  /* 0x000000782d087210 */ /* 0x080fe40007f3e0ff */
[----:B--2---:R-:W-:Y:S01]  /*2490*/  IADD3 R6, P2, R69, R120, RZ ;  /* 0x0000007845067210 */ /* 0x004fe20007f5e0ff */
[C---:B------:R-:W-:Y:S01]  /*24a0*/  IMAD R13, R30.reuse, 0x5c, RZ ;  /* 0x0000005c1e0d7824 */ /* 0x040fe200078e02ff */
[----:B-1----:R1:W2:Y:S01]  /*24b0*/  LDG.E.U16 R70, desc[UR4][R4.64] ;  /* 0x0000000404467981 */ /* 0x0022a2000c1e1500 */
[----:B------:R-:W-:Y:S01]  /*24c0*/  LEA.HI.X.SX32 R9, R11, R121, 0x1, P1 ;  /* 0x000000790b097211 */ /* 0x000fe200008f0eff */
[----:B------:R-:W-:-:S02]  /*24d0*/  IMAD R49, R30, 0xb8, RZ ;  /* 0x000000b81e317824 */ /* 0x000fc400078e02ff */
[----:B-----5:R-:W-:Y:S01]  /*24e0*/  STL [R1+0x100], R94 ;  /* 0x0001005e01007387 */ /* 0x020fe20000100800 */
[----:B------:R-:W-:Y:S02]  /*24f0*/  IMAD R205, R205, 0x198, RZ ;  /* 0x00000198cdcd7824 */ /* 0x000fe400078e02ff */
[----:B------:R-:W-:Y:S01]  /*2500*/  IMAD R206, R206, 0x1a8, RZ ;  /* 0x000001a8cece7824 */ /* 0x000fe200078e02ff */
[----:B------:R3:W5:Y:S01]  /*2510*/  LDG.E.U16 R158, desc[UR4][R158.64] ;  /* 0x000000049e9e7981 */ /* 0x000762000c1e1500 */
[----:B-1----:R-:W-:-:S03]  /*2520*/  IADD3 R4, P0, R71, R120, RZ ;  /* 0x0000007847047210 */ /* 0x002fc60007f1e0ff */
[----:B------:R1:W-:Y:S01]  /*2530*/  STL [R1+0xf4], R90 ;  /* 0x0000f45a01007387 */ /* 0x0003e20000100800 */
[-C--:B------:R-:W-:Y:S02]  /*2540*/  LEA.HI.X.SX32 R5, R3, R121.reuse, 0x1, P0 ;  /* 0x0000007903057211 */ /* 0x080fe400000f0eff */
[----:B------:R-:W-:Y:S01]  /*2550*/  LEA.HI.X.SX32 R7, R45, R121, 0x1, P2 ;  /* 0x000000792d077211 */ /* 0x000fe200010f0eff */
[----:B------:R0:W-:Y:S01]  /*2560*/  STL [R1+0xdc], R0 ;  /* 0x0000dc0001007387 */ /* 0x0001e20000100800 */
[C---:B------:R-:W-:Y:S01]  /*2570*/  IMAD R11, R30.reuse, 0x36, RZ ;  /* 0x000000361e0b7824 */ /* 0x040fe200078e02ff */
[----:B---3--:R-:W3:Y:S02]  /*2580*/  LDC R159, c[0x0][0x248] ;  /* 0x00009200ff9f7b82 */ /* 0x008ee40000000800 */
[----:B------:R-:W3:Y:S04]  /*2590*/  LDG.E.U16 R12, desc[UR4][R6.64] ;  /* 0x00000004060c7981 */ /* 0x000ee8000c1e1500 */
[----:B-1----:R1:W5:Y:S04]  /*25a0*/  LDG.E.U16 R90, desc[UR4][R8.64] ;  /* 0x00000004085a7981 */ /* 0x002368000c1e1500 */
[----:B------:R1:W-:Y:S04]  /*25b0*/  STL [R1+0xe4], R89 ;  /* 0x0000e45901007387 */ /* 0x0003e80000100800 */
[----:B0-----:R0:W3:Y:S01]  /*25c0*/  LDG.E.U16 R0, desc[UR4][R4.64] ;  /* 0x0000000404007981 */ /* 0x0010e2000c1e1500 */
[-C--:B-1----:R-:W-:Y:S01]  /*25d0*/  IADD3 R8, P2, R49, R120.reuse, RZ ;  /* 0x0000007831087210 */ /* 0x082fe20007f5e0ff */
[----:B------:R-:W-:Y:S01]  /*25e0*/  IMAD R89, R30, 0x6c, RZ ;  /* 0x0000006c1e597824 */ /* 0x000fe200078e02ff */
[----:B0-----:R-:W-:-:S04]  /*25f0*/  IADD3 R4, P0, R13, R120, RZ ;  /* 0x000000780d047210 */ /* 0x001fc80007f1e0ff */
[----:B------:R-:W-:Y:S02]  /*2600*/  IADD3 R6, P1, R89, R120, RZ ;  /* 0x0000007859067210 */ /* 0x000fe40007f3e0ff */
[-C--:B------:R-:W-:Y:S02]  /*2610*/  LEA.HI.X.SX32 R5, R71, R121.reuse, 0x1, P0 ;  /* 0x0000007947057211 */ /* 0x080fe400000f0eff */
[-C--:B------:R-:W-:Y:S02]  /*2620*/  LEA.HI.X.SX32 R9, R13, R121.reuse, 0x1, P2 ;  /* 0x000000790d097211 */ /* 0x080fe400010f0eff */
[----:B------:R-:W-:-:S03]  /*2630*/  LEA.HI.X.SX32 R7, R11, R121, 0x1, P1 ;  /* 0x000000790b077211 */ /* 0x000fc600008f0eff */
[----:B------:R-:W3:Y:S04]  /*2640*/  LDG.E.U16 R94, desc[UR4][R8.64] ;  /* 0x00000004085e7981 */ /* 0x000ee8000c1e1500 */
[----:B----4-:R-:W-:Y:S04]  /*2650*/  STL [R1+0xbc], R93 ;  /* 0x0000bc5d01007387 */ /* 0x010fe80000100800 */
[----:B------:R0:W-:Y:S04]  /*2660*/  STL [R1+0xf0], R91 ;  /* 0x0000f05b01007387 */ /* 0x0001e80000100800 */
[----:B------:R1:W-:Y:S04]  /*2670*/  STL [R1+0xd4], R88 ;  /* 0x0000d45801007387 */ /* 0x0003e80000100800 */
[----:B0-----:R0:W4:Y:S04]  /*2680*/  LDG.E.U16 R91, desc[UR4][R4.64] ;  /* 0x00000004045b7981 */ /* 0x001128000c1e1500 */
[----:B-1----:R1:W4:Y:S01]  /*2690*/  LDG.E.U16 R88, desc[UR4][R6.64] ;  /* 0x0000000406587981 */ /* 0x002322000c1e1500 */
[C---:B------:R-:W-:Y:S01]  /*26a0*/  IMAD R45, R30.reuse, 0xd8, RZ ;  /* 0x000000d81e2d7824 */ /* 0x040fe200078e02ff */
[----:B------:R-:W-:Y:S01]  /*26b0*/  IADD3 R156, P0, R11, R120, RZ ;  /* 0x000000780b9c7210 */ /* 0x000fe20007f1e0ff */
[----:B------:R-:W-:-:S03]  /*26c0*/  IMAD R3, R30, 0x1b, RZ ;  /* 0x0000001b1e037824 */ /* 0x000fc600078e02ff */
[----:B0-----:R-:W-:Y:S01]  /*26d0*/  IADD3 R4, P2, R45, R120, RZ ;  /* 0x000000782d047210 */ /* 0x001fe20007f5e0ff */
[C---:B------:R-:W-:Y:S02]  /*26e0*/  IMAD R13, R30.reuse, 0x3e, RZ ;  /* 0x0000003e1e0d7824 */ /* 0x040fe400078e02ff */
[C---:B------:R-:W-:Y:S01]  /*26f0*/  IMAD R11, R30.reuse, 0xf8, RZ ;  /* 0x000000f81e0b7824 */ /* 0x040fe200078e02ff */
[-C--:B------:R-:W-:Y:S01]  /*2700*/  LEA.HI.X.SX32 R5, R89, R121.reuse, 0x1, P2 ;  /* 0x0000007959057211 */ /* 0x080fe200010f0eff */
[C---:B------:R-:W-:Y:S01]  /*2710*/  IMAD R89, R30.reuse, 0x7c, RZ ;  /* 0x0000007c1e597824 */ /* 0x040fe200078e02ff */
[-C--:B------:R-:W-:Y:S01]  /*2720*/  LEA.HI.X.SX32 R157, R3, R121.reuse, 0x1, P0 ;  /* 0x00000079039d7211 */ /* 0x080fe200000f0eff */
[----:B--2---:R0:W-:Y:S01]  /*2730*/  STL [R1+0x9c], R70 ;  /* 0x00009c4601007387 */ /* 0x0041e20000100800 */
[C---:B------:R-:W-:Y:S01]  /*2740*/  LEA R3, R30.reuse, -R30, 0x5 ;  /* 0x8000001e1e037211 */ /* 0x040fe200078e28ff */
[C---:B------:R-:W-:Y:S01]  /*2750*/  IMAD R71, R30.reuse, 0x46, RZ ;  /* 0x000000461e477824 */ /* 0x040fe200078e02ff */
[-C--:B------:R-:W-:Y:S01]  /*2760*/  IADD3 R8, P0, R13, R120.reuse, RZ ;  /* 0x000000780d087210 */ /* 0x080fe20007f1e0ff */
[----:B------:R-:W-:Y:S01]  /*2770*/  IMAD R93, R30, 0x8c, RZ ;  /* 0x0000008c1e5d7824 */ /* 0x000fe200078e02ff */
[-C--:B-1----:R-:W-:Y:S01]  /*2780*/  IADD3 R6, P1, R89, R120.reuse, RZ ;  /* 0x0000007859067210 */ /* 0x082fe20007f3e0ff */
[----:B------:R-:W-:Y:S01]  /*2790*/  IMAD R204, R204, 0x1b8, RZ ;  /* 0x000001b8cccc7824 */ /* 0x000fe200078e02ff */
[----:B------:R-:W-:Y:S01]  /*27a0*/  LEA.HI.X.SX32 R9, R3, R121, 0x1, P0 ;  /* 0x0000007903097211 */ /* 0x000fe200000f0eff */
[----:B------:R-:W-:Y:S01]  /*27b0*/  IMAD R203, R203, 0x1c8, RZ ;  /* 0x000001c8cbcb7824 */ /* 0x000fe200078e02ff */
[----:B------:R1:W2:Y:S04]  /*27c0*/  LDG.E.U16 R156, desc[UR4][R156.64] ;  /* 0x000000049c9c7981 */ /* 0x0002a8000c1e1500 */
[----:B0-----:R0:W2:Y:S01]  /*27d0*/  LDG.E.U16 R70, desc[UR4][R4.64] ;  /* 0x0000000404467981 */ /* 0x0010a2000c1e1500 */
[----:B------:R-:W-:Y:S01]  /*27e0*/  IMAD R3, R30, 0x23, RZ ;  /* 0x000000231e037824 */ /* 0x000fe200078e02ff */
[----:B------:R-:W-:-:S02]  /*27f0*/  IADD3 R152, P0, R71, R120, RZ ;  /* 0x0000007847987210 */ /* 0x000fc40007f1e0ff */
[----:B------:R-:W-:Y:S01]  /*2800*/  LEA.HI.X.SX32 R7, R13, R121, 0x1, P1 ;  /* 0x000000790d077211 */ /* 0x000fe200008f0eff */
[----:B-----5:R5:W-:Y:S01]  /*2810*/  STL [R1+0xc4], R90 ;  /* 0x0000c45a01007387 */ /* 0x020be20000100800 */
[----:B------:R-:W-:Y:S01]  /*2820*/  IMAD R213, R213, 0x1d8, RZ ;  /* 0x000001d8d5d57824 */ /* 0x000fe200078e02ff */
[----:B-1----:R-:W1:Y:S01]  /*2830*/  LDC R157, c[0x0][0x248] ;  /* 0x00009200ff9d7b82 */ /* 0x002e620000000800 */
[----:B0-----:R-:W-:-:S04]  /*2840*/  IADD3 R4, P2, R11, R120, RZ ;  /* 0x000000780b047210 */ /* 0x001fc80007f5e0ff */
[-C--:B------:R-:W-:Y:S01]  /*2850*/  LEA.HI.X.SX32 R5, R89, R121.reuse, 0x1, P2 ;  /* 0x0000007959057211 */ /* 0x080fe200010f0eff */
[C---:B------:R-:W-:Y:S01]  /*2860*/  IMAD R89, R30.reuse, 0x4e, RZ ;  /* 0x0000004e1e597824 */ /* 0x040fe200078e02ff */
[----:B---3--:R0:W-:Y:S01]  /*2870*/  STL [R1+0x84], R12 ;  /* 0x0000840c01007387 */ /* 0x0081e20000100800 */
[----:B------:R-:W-:Y:S01]  /*2880*/  LEA.HI.X.SX32 R153, R3, R121, 0x1, P0 ;  /* 0x0000007903997211 */ /* 0x000fe200000f0eff */
[----:B------:R-:W-:Y:S02]  /*2890*/  IMAD R3, R30, 0x27, RZ ;  /* 0x000000271e037824 */ /* 0x000fe400078e02ff */
[----:B-----5:R3:W5:Y:S04]  /*28a0*/  LDG.E.U16 R90, desc[UR4][R8.64] ;  /* 0x00000004085a7981 */ /* 0x020768000c1e1500 */
[----:B0-----:R0:W5:Y:S01]  /*28b0*/  LDG.E.U16 R12, desc[UR4][R6.64] ;  /* 0x00000004060c7981 */ /* 0x001162000c1e1500 */
[----:B---3--:R-:W-:-:S03]  /*28c0*/  IADD3 R8, P1, R93, R120, RZ ;  /* 0x000000785d087210 */ /* 0x008fc60007f3e0ff */
[----:B------:R3:W-:Y:S01]  /*28d0*/  STL [R1+0xe0], R0 ;  /* 0x0000e00001007387 */ /* 0x0007e20000100800 */
[----:B------:R-:W-:Y:S02]  /*28e0*/  IMAD R13, R30, 0x2b, RZ ;  /* 0x0000002b1e0d7824 */ /* 0x000fe400078e02ff */
[----:B------:R-:W-:Y:S01]  /*28f0*/  IMAD R97, R97, 0x3e0, RZ ;  /* 0x000003e061617824 */ /* 0x000fe200078e02ff */
[----:B------:R4:W5:Y:S01]  /*2900*/  LDG.E.U16 R152, desc[UR4][R152.64] ;  /* 0x0000000498987981 */ /* 0x000962000c1e1500 */
[-C--:B0-----:R-:W-:Y:S02]  /*2910*/  IADD3 R6, P0, R89, R120.reuse, RZ ;  /* 0x0000007859067210 */ /* 0x081fe40007f1e0ff */
[-C--:B------:R-:W-:Y:S02]  /*2920*/  LEA.HI.X.SX32 R9, R71, R121.reuse, 0x1, P1 ;  /* 0x0000007947097211 */ /* 0x080fe400008f0eff */
[----:B------:R-:W-:Y:S01]  /*2930*/  LEA.HI.X.SX32 R7, R3, R121, 0x1, P0 ;  /* 0x0000007903077211 */ /* 0x000fe200000f0eff */
[----:B---3--:R0:W3:Y:S04]  /*2940*/  LDG.E.U16 R0, desc[UR4][R4.64] ;  /* 0x0000000404007981 */ /* 0x0080e8000c1e1500 */
[----:B------:R1:W3:Y:S04]  /*2950*/  LDG.E.U16 R96, desc[UR4][R8.64] ;  /* 0x0000000408607981 */ /* 0x0002e8000c1e1500 */
[----:B----4-:R-:W-:Y:S01]  /*2960*/  STL [R1+0xb4], R91 ;  /* 0x0000b45b01007387 */ /* 0x010fe20000100800 */
[----:B------:R-:W-:Y:S01]  /*2970*/  IMAD R202, R202, 0x1e8, RZ ;  /* 0x000001e8caca7824 */ /* 0x000fe200078e02ff */
[----:B------:R-:W4:Y:S02]  /*2980*/  LDC R153, c[0x0][0x248] ;  /* 0x00009200ff997b82 */ /* 0x000f240000000800 */
[----:B------:R-:W-:Y:S04]  /*2990*/  STL [R1+0x6c], R94 ;  /* 0x00006c5e01007387 */ /* 0x000fe80000100800 */
[----:B------:R0:W-:Y:S04]  /*29a0*/  STL [R1+0xa4], R88 ;  /* 0x0000a45801007387 */ /* 0x0001e80000100800 */
[----:B0-----:R0:W4:Y:S01]  /*29b0*/  LDG.E.U16 R88, desc[UR4][R6.64] ;  /* 0x0000000406587981 */ /* 0x001122000c1e1500 */
[----:B------:R-:W-:Y:S01]  /*29c0*/  IMAD R91, R30, 0x56, RZ ;  /* 0x000000561e5b7824 */ /* 0x000fe200078e02ff */
[----:B------:R-:W-:-:S04]  /*29d0*/  IADD3 R4, P2, R216, R120, RZ ;  /* 0x00000078d8047210 */ /* 0x000fc80007f5e0ff */
[-C--:B------:R-:W-:Y:S01]  /*29e0*/  IADD3 R146, P1, R91, R120.reuse, RZ ;  /* 0x000000785b927210 */ /* 0x080fe20007f3e0ff */
[C---:B------:R-:W-:Y:S01]  /*29f0*/  IMAD R71, R30.reuse, 0x5e, RZ ;  /* 0x0000005e1e477824 */ /* 0x040fe200078e02ff */
[-C--:B------:R-:W-:Y:S01]  /*2a00*/  LEA.HI.X.SX32 R5, R89, R121.reuse, 0x1, P2 ;  /* 0x0000007959057211 */ /* 0x080fe200010f0eff */
[C---:B------:R-:W-:Y:S01]  /*2a10*/  IMAD R89, R30.reuse, 0x66, RZ ;  /* 0x000000661e597824 */ /* 0x040fe200078e02ff */
[-C--:B------:R-:W-:Y:S02]  /*2a20*/  LEA.HI.X.SX32 R147, R13, R121.reuse, 0x1, P1 ;  /* 0x000000790d937211 */ /* 0x080fe400008f0eff */
[-C--:B-1----:R-:W-:Y:S01]  /*2a30*/  IADD3 R8, P1, R217, R120.reuse, RZ ;  /* 0x00000078d9087210 */ /* 0x082fe20007f3e0ff */
[C---:B------:R-:W-:Y:S01]  /*2a40*/  IMAD R3, R30.reuse, 0x2f, RZ ;  /* 0x0000002f1e037824 */ /* 0x040fe200078e02ff */
[-C--:B0-----:R-:W-:Y:S01]  /*2a50*/  IADD3 R6, P0, R71, R120.reuse, RZ ;  /* 0x0000007847067210 */ /* 0x081fe20007f1e0ff */
[C---:B------:R-:W-:Y:S01]  /*2a60*/  IMAD R13, R30.reuse, 0x33, RZ ;  /* 0x000000331e0d7824 */ /* 0x040fe200078e02ff */
[-C--:B------:R-:W-:Y:S01]  /*2a70*/  LEA.HI.X.SX32 R9, R91, R121.reuse, 0x1, P1 ;  /* 0x000000795b097211 */ /* 0x080fe200008f0eff */
[C---:B------:R-:W-:Y:S01]  /*2a80*/  IMAD R91, R30.reuse, 0x6e, RZ ;  /* 0x0000006e1e5b7824 */ /* 0x040fe200078e02ff */
[-C--:B------:R-:W-:Y:S01]  /*2a90*/  IADD3 R136, P1, R89, R120.reuse, RZ ;  /* 0x0000007859887210 */ /* 0x080fe20007f3e0ff */
[----:B--2---:R0:W-:Y:S01]  /*2aa0*/  STL [R1+0x54], R70 ;  /* 0x0000544601007387 */ /* 0x0041e20000100800 */
[-C--:B------:R-:W-:Y:S01]  /*2ab0*/  LEA.HI.X.SX32 R7, R3, R121.reuse, 0x1, P0 ;  /* 0x0000007903077211 */ /* 0x080fe200000f0eff */
[----:B------:R-:W-:Y:S01]  /*2ac0*/  IMAD R3, R30, 0x37, RZ ;  /* 0x000000371e037824 */ /* 0x000fe200078e02ff */
[----:B------:R-:W-:Y:S01]  /*2ad0*/  LEA.HI.X.SX32 R137, R13, R121, 0x1, P1 ;  /* 0x000000790d897211 */ /* 0x000fe200008f0eff */
[----:B------:R1:W2:Y:S04]  /*2ae0*/  LDG.E.U16 R95, desc[UR4][R8.64] ;  /* 0x00000004085f7981 */ /* 0x0002a8000c1e1500 */
[----:B------:R-:W2:Y:S04]  /*2af0*/  LDG.E.U16 R94, desc[UR4][R6.64] ;  /* 0x00000004065e7981 */ /* 0x000ea8000c1e1500 */
[----:B0-----:R0:W2:Y:S04]  /*2b00*/  LDG.E.U16 R70, desc[UR4][R4.64] ;  /* 0x0000000404467981 */ /* 0x0010a8000c1e1500 */
[----:B-----5:R-:W-:Y:S01]  /*2b10*/  STL [R1+0xd0], R90 ;  /* 0x0000d05a01007387 */ /* 0x020fe20000100800 */
[----:B-1----:R-:W-:-:S03]  /*2b20*/  IADD3 R8, P0, R91, R120, RZ ;  /* 0x000000785b087210 */ /* 0x002fc60007f1e0ff */
[----:B------:R1:W-:Y:S01]  /*2b30*/  STL [R1+0x94], R12 ;  /* 0x0000940c01007387 */ /* 0x0003e20000100800 */
[-C--:B0-----:R-:W-:Y:S02]  /*2b40*/  IADD3 R4, P2, R220, R120.reuse, RZ ;  /* 0x00000078dc047210 */ /* 0x081fe40007f5e0ff */
[-C--:B------:R-:W-:Y:S01]  /*2b50*/  LEA.HI.X.SX32 R9, R3, R121.reuse, 0x1, P0 ;  /* 0x0000007903097211 */ /* 0x080fe200000f0eff */
[----:B------:R-:W-:Y:S01]  /*2b60*/  IMAD R99, R99, 0x3f0, RZ ;  /* 0x000003f063637824 */ /* 0x000fe200078e02ff */
[----:B------:R-:W-:Y:S01]  /*2b70*/  LEA.HI.X.SX32 R5, R71, R121, 0x1, P2 ;  /* 0x0000007947057211 */ /* 0x000fe200010f0eff */
[----:B------:R-:W-:Y:S01]  /*2b80*/  IMAD R212, R212, 0x1f8, RZ ;  /* 0x000001f8d4d47824 */ /* 0x000fe200078e02ff */
[----:B------:R-:W5:Y:S01]  /*2b90*/  LDG.E.U16 R136, desc[UR4][R136.64] ;  /* 0x0000000488887981 */ /* 0x000f62000c1e1500 */
[----:B-1----:R-:W-:-:S03]  /*2ba0*/  IADD3 R12, P1, R219, R120, RZ ;  /* 0x00000078db0c7210 */ /* 0x002fc60007f3e0ff */
[----:B------:R0:W5:Y:S01]  /*2bb0*/  LDG.E.U16 R90, desc[UR4][R4.64] ;  /* 0x00000004045a7981 */ /* 0x000162000c1e1500 */
[----:B------:R-:W-:-:S03]  /*2bc0*/  LEA.HI.X.SX32 R13, R89, R121, 0x1, P1 ;  /* 0x00000079590d7211 */ /* 0x000fc600008f0eff */
[----:B---3--:R1:W-:Y:S04]  /*2bd0*/  STL [R1+0x40], R0 ;  /* 0x0000400001007387 */ /* 0x0083e80000100800 */
[----:B------:R3:W-:Y:S04]  /*2be0*/  STL [R1+0x88], R96 ;  /* 0x0000886001007387 */ /* 0x0007e80000100800 */
[----:B------:R3:W5:Y:S01]  /*2bf0*/  LDG.E.U16 R8, desc[UR4][R8.64] ;  /* 0x0000000408087981 */ /* 0x000762000c1e1500 */
[----:B0-----:R-:W-:Y:S01]  /*2c00*/  IMAD R4, R30, 0x76, RZ ;  /* 0x000000761e047824 */ /* 0x001fe200078e02ff */
[----:B------:R-:W-:-:S02]  /*2c10*/  LOP3.LUT R5, R92, 0x3f, RZ, 0xc0, !PT ;  /* 0x0000003f5c057812 */ /* 0x000fc400078ec0ff */
[-C--:B------:R-:W-:Y:S01]  /*2c20*/  IADD3 R6, P2, R222, R120.reuse, RZ ;  /* 0x00000078de067210 */ /* 0x080fe20007f5e0ff */
[----:B------:R-:W-:Y:S01]  /*2c30*/  IMAD R71, R30, 0x3b, RZ ;  /* 0x0000003b1e477824 */ /* 0x000fe200078e02ff */
[----:B-1----:R-:W-:Y:S01]  /*2c40*/  LOP3.LUT R0, R92, 0xc0, RZ, 0xc0, !PT ;  /* 0x000000c05c007812 */ /* 0x002fe200078ec0ff */
[----:B---3--:R-:W0:Y:S01]  /*2c50*/  LDC R96, c[0x0][0x248] ;  /* 0x00009200ff607b82 */ /* 0x008e220000000800 */
[----:B------:R-:W-:Y:S01]  /*2c60*/  IMAD R107, R98, 0x212, RZ ;  /* 0x00000212626b7824 */ /* 0x000fe200078e02ff */
[----:B------:R-:W3:Y:S06]  /*2c70*/  LDG.E.U16 R146, desc[UR4][R146.64] ;  /* 0x0000000492927981 */ /* 0x000eec000c1e1500 */
[----:B------:R-:W1:Y:S01]  /*2c80*/  LDC R9, c[0x0][0x248] ;  /* 0x00009200ff097b82 */ /* 0x000e620000000800 */
[----:B----4-:R4:W-:Y:S01]  /*2c90*/  STL [R1+0xc0], R88 ;  /* 0x0000c05801007387 */ /* 0x0109e20000100800 */
[----:B------:R-:W-:Y:S01]  /*2ca0*/  IADD3 R4, P1, R4, R120, RZ ;  /* 0x0000007804047210 */ /* 0x000fe20007f3e0ff */
[----:B------:R-:W-:Y:S01]  /*2cb0*/  IMAD R101, R101, 0x222, RZ ;  /* 0x0000022265657824 */ /* 0x000fe200078e02ff */
[----:B------:R-:W-:-:S04]  /*2cc0*/  LEA.HI.X.SX32 R7, R91, R121, 0x1, P2 ;  /* 0x000000795b077211 */ /* 0x000fc800010f0eff */
[----:B------:R-:W3:Y:S01]  /*2cd0*/  LDC R98, c[0x0][0x248] ;  /* 0x00009200ff627b82 */ /* 0x000ee20000000800 */
[----:B----4-:R4:W3:Y:S07]  /*2ce0*/  LDG.E.U16 R88, desc[UR4][R12.64] ;  /* 0x000000040c587981 */ /* 0x0108ee000c1e1500 */
[----:B----4-:R-:W4:Y:S08]  /*2cf0*/  LDC R13, c[0x0][0x248] ;  /* 0x00009200ff0d7b82 */ /* 0x010f300000000800 */
[----:B------:R-:W0:Y:S01]  /*2d00*/  LDC R12, c[0x0][0x248] ;  /* 0x00009200ff0c7b82 */ /* 0x000e220000000800 */
[----:B--2---:R2:W-:Y:S04]  /*2d10*/  STL [R1+0x7c], R70 ;  /* 0x00007c4601007387 */ /* 0x0045e80000100800 */
[----:B------:R-:W-:Y:S01]  /*2d20*/  STL [R1+0x70], R95 ;  /* 0x0000705f01007387 */ /* 0x000fe20000100800 */
[----:B--2---:R-:W-:-:S02]  /*2d30*/  SHF.L.U32 R70, R5, 0x1, RZ ;  /* 0x0000000105467819 */ /* 0x004fc400000006ff */
[-C--:B------:R-:W-:Y:S02]  /*2d40*/  LEA.HI.X.SX32 R5, R71, R121.reuse, 0x1, P1 ;  /* 0x0000007947057211 */ /* 0x080fe400008f0eff */
[----:B------:R-:W-:Y:S01]  /*2d50*/  LEA R3, R0, R70, 0x9 ;  /* 0x0000004600037211 */ /* 0x000fe200078e48ff */
[----:B------:R2:W3:Y:S01]  /*2d60*/  LDG.E.U16 R71, desc[UR4][R6.64] ;  /* 0x0000000406477981 */ /* 0x0004e2000c1e1500 */
[----:B------:R-:W0:Y:S02]  /*2d70*/  LDC R70, c[0x0][0x248] ;  /* 0x00009200ff467b82 */ /* 0x000e240000000800 */
[----:B------:R-:W-:Y:S01]  /*2d80*/  IADD3 R131, R3, R72, RZ ;  /* 0x0000004803837210 */ /* 0x000fe20007ffe0ff */
[----:B------:R-:W-:Y:S04]  /*2d90*/  STL [R1+0xb0], R94 ;  /* 0x0000b05e01007387 */ /* 0x000fe80000100800 */
[----:B-----5:R-:W-:Y:S01]  /*2da0*/  STL [R1+0x64], R90 ;  /* 0x0000645a01007387 */ /* 0x020fe20000100800 */
[----:B----4-:R-:W-:Y:S01]  /*2db0*/  IMAD R13, R13, 0x130, RZ ;  /* 0x000001300d0d7824 */ /* 0x010fe200078e02ff */
[----:B--2---:R-:W-:Y:S01]  /*2dc0*/  IADD3 R6, P0, R66, R120, RZ ;  /* 0x0000007842067210 */ /* 0x004fe20007f1e0ff */
[----:B------:R-:W2:Y:S01]  /*2dd0*/  LDC R72, c[0x0][0x248] ;  /* 0x00009200ff487b82 */ /* 0x000ea20000000800 */
[----:B------:R4:W5:Y:S02]  /*2de0*/  LDG.E.U16 R0, desc[UR4][R4.64] ;  /* 0x0000000404007981 */ /* 0x000964000c1e1500 */
[----:B------:R-:W-:-:S02]  /*2df0*/  LEA.HI.X.SX32 R7, R93, R121, 0x1, P0 ;  /* 0x000000795d077211 */ /* 0x000fc400000f0eff */
[----:B------:R1:W-:Y:S03]  /*2e00*/  STS.U16 [R131+0x20400], R25 ;  /* 0x0204001983007388 */ /* 0x0003e60000000400 */
[----:B------:R-:W2:Y:S01]  /*2e10*/  LDC R66, c[0x0][0x248] ;  /* 0x00009200ff427b82 */ /* 0x000ea20000000800 */
[----:B------:R4:W-:Y:S01]  /*2e20*/  STS.U16 [R131+0x800], R59 ;  /* 0x0008003b83007388 */ /* 0x0009e20000000400 */
[----:B-1----:R-:W-:-:S03]  /*2e30*/  IMAD R25, R9, 0x260, RZ ;  /* 0x0000026009197824 */ /* 0x002fc600078e02ff */
[----:B------:R-:W-:Y:S03]  /*2e40*/  STS.U16 [R131+0x2000], R55 ;  /* 0x0020003783007388 */ /* 0x000fe60000000400 */
[----:B------:R-:W1:Y:S01]  /*2e50*/  LDC R90, c[0x0][0x248] ;  /* 0x00009200ff5a7b82 */ /* 0x000e620000000800 */
[----:B----4-:R0:W4:Y:S04]  /*2e60*/  LDG.E.U16 R59, desc[UR4][R6.64] ;  /* 0x00000004063b7981 */ /* 0x010128000c1e1500 */
[----:B------:R0:W-:Y:S03]  /*2e70*/  STS.U16 [R131+0x20000], R48 ;  /* 0x0200003083007388 */ /* 0x0001e60000000400 */
[----:B------:R-:W5:Y:S08]  /*2e80*/  LDC R94, c[0x0][0x248] ;  /* 0x00009200ff5e7b82 */ /* 0x000f700000000800 */
[----:B------:R-:W1:Y:S01]  /*2e90*/  LDC R95, c[0x0][0x248] ;  /* 0x00009200ff5f7b82 */ /* 0x000e620000000800 */
[----:B---3--:R-:W-:Y:S07]  /*2ea0*/  STL [R1+0x58], R88 ;  /* 0x0000585801007387 */ /* 0x008fee0000100800 */
[----:B0-----:R-:W0:Y:S01]  /*2eb0*/  LDC R48, c[0x0][0x248] ;  /* 0x00009200ff307b82 */ /* 0x001e220000000800 */
[----:B------:R3:W-:Y:S02]  /*2ec0*/  STL [R1+0xa0], R8 ;  /* 0x0000a00801007387 */ /* 0x0007e40000100800 */
[----:B---3--:R-:W-:-:S04]  /*2ed0*/  IADD3 R8, P0, R16, R120, RZ ;  /* 0x0000007810087210 */ /* 0x008fc80007f1e0ff */
[----:B------:R-:W-:-:S05]  /*2ee0*/  LEA.HI.X.SX32 R9, R14, R121, 0x1, P0 ;  /* 0x000000790e097211 */ /* 0x000fca00000f0eff */
[----:B------:R0:W3:Y:S01]  /*2ef0*/  LDG.E.U16 R55, desc[UR4][R8.64] ;  /* 0x0000000408377981 */ /* 0x0000e2000c1e1500 */
[----:B------:R-:W-:Y:S02]  /*2f00*/  IADD3 R4, P1, R50, R120, RZ ;  /* 0x0000007832047210 */ /* 0x000fe40007f3e0ff */
[----:B------:R-:W2:Y:S01]  /*2f10*/  LDC R50, c[0x0][0x248] ;  /* 0x00009200ff327b82 */ /* 0x000ea20000000800 */
[----:B------:R1:W-:Y:S01]  /*2f20*/  STS.U16 [R131+0x400], R51 ;  /* 0x0004003383007388 */ /* 0x0003e20000000400 */
[----:B------:R-:W-:-:S06]  /*2f30*/  LEA.HI.X.SX32 R5, R47, R121, 0x1, P1 ;  /* 0x000000792f057211 */ /* 0x000fcc00008f0eff */
[----:B------:R-:W5:Y:S01]  /*2f40*/  LDC R47, c[0x0][0x248] ;  /* 0x00009200ff2f7b82 */ /* 0x000f620000000800 */
[----:B------:R0:W-:Y:S07]  /*2f50*/  STS.U16 [R131], R54 ;  /* 0x0000003683007388 */ /* 0x0001ee0000000400 */
[----:B-1----:R-:W1:Y:S01]  /*2f60*/  LDC R51, c[0x0][0x248] ;  /* 0x00009200ff337b82 */ /* 0x002e620000000800 */
[----:B------:R0:W-:Y:S01]  /*2f70*/  STS.U16 [R131+0x4400], R24 ;  /* 0x0044001883007388 */ /* 0x0001e20000000400 */
[----:B------:R-:W-:Y:S01]  /*2f80*/  IMAD R7, R70, 0x270, RZ ;  /* 0x0000027046077824 */ /* 0x000fe200078e02ff */
[-C--:B------:R-:W-:Y:S01]  /*2f90*/  IADD3 R6, P1, R13, R120.reuse, RZ ;  /* 0x000000780d067210 */ /* 0x080fe20007f3e0ff */
[----:B0-----:R-:W-:Y:S01]  /*2fa0*/  IMAD R9, R48, 0x280, RZ ;  /* 0x0000028030097824 */ /* 0x001fe200078e02ff */
[----:B------:R0:W3:Y:S03]  /*2fb0*/  LDG.E.U16 R4, desc[UR4][R4.64] ;  /* 0x0000000404047981 */ /* 0x0000e6000c1e1500 */
[----:B------:R-:W1:Y:S01]  /*2fc0*/  LDC R54, c[0x0][0x248] ;  /* 0x00009200ff367b82 */ /* 0x000e620000000800 */
[-C--:B------:R-:W-:Y:S01]  /*2fd0*/  IADD3 R24, P0, R25, R120.reuse, RZ ;  /* 0x0000007819187210 */ /* 0x080fe20007f1e0ff */
[----:B------:R2:W-:Y:S01]  /*2fe0*/  STS.U16 [R131+0x20800], R46 ;  /* 0x0208002e83007388 */ /* 0x0005e20000000400 */
[----:B------:R-:W-:Y:S01]  /*2ff0*/  IADD3 R14, P2, R7, R120, RZ ;  /* 0x00000078070e7210 */ /* 0x000fe20007f5e0ff */
[----:B0-----:R-:W-:-:S04]  /*3000*/  IMAD R5, R12, 0x140, RZ ;  /* 0x000001400c057824 */ /* 0x001fc800078e02ff */
[----:B------:R-:W0:Y:S01]  /*3010*/  LDC R48, c[0x0][0x248] ;  /* 0x00009200ff307b82 */ /* 0x000e220000000800 */
[-C--:B------:R-:W-:Y:S01]  /*3020*/  LEA.HI.X.SX32 R25, R13, R121.reuse, 0x1, P0 ;  /* 0x000000790d197211 */ /* 0x080fe200000f0eff */
[----:B--2---:R-:W-:Y:S01]  /*3030*/  IMAD R13, R50, 0x290, RZ ;  /* 0x00000290320d7824 */ /* 0x004fe200078e02ff */
[----:B------:R-:W-:Y:S01]  /*3040*/  LEA.HI.X.SX32 R7, R69, R121, 0x1, P1 ;  /* 0x0000007945077211 */ /* 0x000fe200008f0eff */
[----:B------:R2:W-:Y:S04]  /*3050*/  STS.U16 [R131+0x21000], R20 ;  /* 0x0210001483007388 */ /* 0x0005e80000000400 */
[----:B------:R-:W0:Y:S01]  /*3060*/  LDC R46, c[0x0][0x248] ;  /* 0x00009200ff2e7b82 */ /* 0x000e220000000800 */
[----:B------:R-:W-:Y:S01]  /*3070*/  STL [R1+0x4c], R71 ;  /* 0x00004c4701007387 */ /* 0x000fe20000100800 */
[----:B------:R-:W-:-:S03]  /*3080*/  IADD3 R16, P1, R9, R120, RZ ;  /* 0x0000007809107210 */ /* 0x000fc60007f3e0ff */
[----:B------:R5:W-:Y:S01]  /*3090*/  STS.U16 [R131+0x20c00], R21 ;  /* 0x020c001583007388 */ /* 0x000be20000000400 */
[----:B--2---:R-:W-:Y:S02]  /*30a0*/  IADD3 R20, P0, R5, R120, RZ ;  /* 0x0000007805147210 */ /* 0x004fe40007f1e0ff */
[----:B------:R-:W2:Y:S01]  /*30b0*/  LDC R50, c[0x0][0x248] ;  /* 0x00009200ff327b82 */ /* 0x000ea20000000800 */
[----:B------:R1:W3:Y:S04]  /*30c0*/  LDG.E.U16 R6, desc[UR4][R6.64] ;  /* 0x0000000406067981 */ /* 0x0002e8000c1e1500 */
[----:B----4-:R4:W-:Y:S01]  /*30d0*/  STL [R1+0x30], R59 ;  /* 0x0000303b01007387 */ /* 0x0109e20000100800 */
[----:B-----5:R-:W-:Y:S02]  /*30e0*/  LEA.HI.X.SX32 R21, R17, R121, 0x1, P0 ;  /* 0x0000007911157211 */ /* 0x020fe400000f0eff */
[----:B------:R-:W5:Y:S01]  /*30f0*/  LDC R69, c[0x0][0x248] ;  /* 0x00009200ff457b82 */ /* 0x000f620000000800 */
[----:B------:R-:W-:Y:S01]  /*3100*/  STS.U16 [R131+0x1000], R65 ;  /* 0x0010004183007388 */ /* 0x000fe20000000400 */
[----:B-1----:R-:W-:-:S03]  /*3110*/  IMAD R7, R47, 0x150, RZ ;  /* 0x000001502f077824 */ /* 0x002fc600078e02ff */
[----:B------:R1:W-:Y:S03]  /*3120*/  STS.U16 [R131+0x4000], R60 ;  /* 0x0040003c83007388 */ /* 0x0003e60000000400 */
[----:B------:R-:W3:Y:S01]  /*3130*/  LDC R47, c[0x0][0x248] ;  /* 0x00009200ff2f7b82 */ /* 0x000ee20000000800 */
[----:B------:R1:W-:Y:S01]  /*3140*/  STS.U16 [R131+0x21400], R15 ;  /* 0x0214000f83007388 */ /* 0x0003e20000000400 */
[-C--:B------:R-:W-:Y:S02]  /*3150*/  LEA.HI.X.SX32 R17, R5, R121.reuse, 0x1, P1 ;  /* 0x0000007905117211 */ /* 0x080fe400008f0eff */
[----:B------:R-:W-:Y:S01]  /*3160*/  IADD3 R8, P0, R7, R120, RZ ;  /* 0x0000007807087210 */ /* 0x000fe20007f1e0ff */
[----:B----4-:R4:W3:Y:S03]  /*3170*/  LDG.E.U16 R59, desc[UR4][R20.64] ;  /* 0x00000004143b7981 */ /* 0x0108e6000c1e1500 */
[----:B-1----:R-:W1:Y:S01]  /*3180*/  LDC R60, c[0x0][0x248] ;  /* 0x00009200ff3c7b82 */ /* 0x002e620000000800 */
[----:B------:R-:W3:Y:S01]  /*3190*/  LDG.E.U16 R24, desc[UR4][R24.64] ;  /* 0x0000000418187981 */ /* 0x000ee2000c1e1500 */
[----:B------:R-:W-:-:S02]  /*31a0*/  LEA.HI.X.SX32 R15, R197, R121, 0x1, P2 ;  /* 0x00000079c50f7211 */ /* 0x000fc400010f0eff */
[----:B------:R-:W-:-:S04]  /*31b0*/  IADD3 R12, P2, R13, R120, RZ ;  /* 0x000000780d0c7210 */ /* 0x000fc80007f5e0ff */
[----:B------:R-:W5:Y:S01]  /*31c0*/  LDC R65, c[0x0][0x248] ;  /* 0x00009200ff417b82 */ /* 0x000f620000000800 */
[-C--:B------:R-:W-:Y:S01]  /*31d0*/  LEA.HI.X.SX32 R13, R211, R121.reuse, 0x1, P2 ;  /* 0x00000079d30d7211 */ /* 0x080fe200010f0eff */
[----:B----4-:R-:W-:Y:S01]  /*31e0*/  IMAD R21, R54, 0x2b0, RZ ;  /* 0x000002b036157824 */ /* 0x010fe200078e02ff */
[----:B------:R-:W-:Y:S01]  /*31f0*/  LEA.HI.X.SX32 R9, R43, R121, 0x1, P0 ;  /* 0x000000792b097211 */ /* 0x000fe200000f0eff */
[----:B--2---:R-:W-:Y:S01]  /*3200*/  IMAD R71, R50, 0x2d0, RZ ;  /* 0x000002d032477824 */ /* 0x004fe200078e02ff */
[----:B------:R-:W2:Y:S03]  /*3210*/  LDG.E.U16 R14, desc[UR4][R14.64] ;  /* 0x000000040e0e7981 */ /* 0x000ea6000c1e1500 */
[----:B------:R-:W4:Y:S01]  /*3220*/  LDC R70, c[0x0][0x248] ;  /* 0x00009200ff467b82 */ /* 0x000f220000000800 */
[----:B------:R0:W2:Y:S02]  /*3230*/  LDG.E.U16 R25, desc[UR4][R12.64] ;  /* 0x000000040c197981 */ /* 0x0000a4000c1e1500 */
[----:B0-----:R-:W-:-:S02]  /*3240*/  IMAD R43, R46, 0x160, RZ ;  /* 0x000001602e2b7824 */ /* 0x001fc400078e02ff */
[----:B------:R0:W2:Y:S03]  /*3250*/  LDG.E.U16 R5, desc[UR4][R8.64] ;  /* 0x0000000408057981 */ /* 0x0000a6000c1e1500 */
[----:B------:R-:W4:Y:S01]  /*3260*/  LDC R54, c[0x0][0x248] ;  /* 0x00009200ff367b82 */ /* 0x000f220000000800 */
[----:B------:R5:W2:Y:S01]  /*3270*/  LDG.E.U16 R15, desc[UR4][R16.64] ;  /* 0x00000004100f7981 */ /* 0x000aa2000c1e1500 */
[----:B------:R-:W-:Y:S01]  /*3280*/  IMAD R13, R48, 0x2c0, RZ ;  /* 0x000002c0300d7824 */ /* 0x000fe200078e02ff */
[----:B0-----:R-:W-:-:S04]  /*3290*/  IADD3 R8, P2, R21, R120, RZ ;  /* 0x0000007815087210 */ /* 0x001fc80007f5e0ff */
[-C--:B------:R-:W-:Y:S01]  /*32a0*/  LEA.HI.X.SX32 R9, R210, R121.reuse, 0x1, P2 ;  /* 0x00000079d2097211 */ /* 0x080fe200010f0eff */
[----:B-----5:R-:W-:Y:S01]  /*32b0*/  IMAD R89, R65, 0x300, RZ ;  /* 0x0000030041597824 */ /* 0x020fe200078e02ff */
[----:B------:R-:W-:Y:S01]  /*32c0*/  IADD3 R16, P0, R43, R120, RZ ;  /* 0x000000782b107210 */ /* 0x000fe20007f1e0ff */
[----:B------:R-:W0:Y:S02]  /*32d0*/  LDC R65, c[0x0][0x248] ;  /* 0x00009200ff417b82 */ /* 0x000e240000000800 */
[----:B------:R1:W5:Y:S01]  /*32e0*/  LDG.E.U16 R8, desc[UR4][R8.64] ;  /* 0x0000000408087981 */ /* 0x000362000c1e1500 */
[----:B------:R-:W-:Y:S01]  /*32f0*/  LEA.HI.X.SX32 R17, R26, R121, 0x1, P0 ;  /* 0x000000791a117211 */ /* 0x000fe200000f0eff */
[----:B------:R-:W-:Y:S02]  /*3300*/  IMAD R91, R66, 0x310, RZ ;  /* 0x00000310425b7824 */ /* 0x000fe400078e02ff */
[----:B------:R-:W-:Y:S02]  /*3310*/  IMAD R69, R69, 0x320, RZ ;  /* 0x0000032045457824 */ /* 0x000fe400078e02ff */
[----:B------:R-:W4:Y:S01]  /*3320*/  LDC R66, c[0x0][0x248] ;  /* 0x00009200ff427b82 */ /* 0x000f220000000800 */
[----:B------:R-:W5:Y:S01]  /*3330*/  LDG.E.U16 R17, desc[UR4][R16.64] ;  /* 0x0000000410117981 */ /* 0x000f62000c1e1500 */
[----:B-1----:R-:W-:-:S06]  /*3340*/  IMAD R9, R60, 0x2e0, RZ ;  /* 0x000002e03c097824 */ /* 0x002fcc00078e02ff */
[----:B------:R-:W1:Y:S01]  /*3350*/  LDC R60, c[0x0][0x248] ;  /* 0x00009200ff3c7b82 */ /* 0x000e620000000800 */
[----:B0-----:R-:W-:Y:S02]  /*3360*/  IMAD R65, R65, 0x350, RZ ;  /* 0x0000035041417824 */ /* 0x001fe400078e02ff */
[----:B------:R-:W-:Y:S02]  /*3370*/  IMAD R93, R90, 0x380, RZ ;  /* 0x000003805a5d7824 */ /* 0x000fe400078e02ff */
[----:B------:R-:W-:Y:S01]  /*3380*/  IMAD R95, R95, 0x1f0, RZ ;  /* 0x000001f05f5f7824 */ /* 0x000fe200078e02ff */
[----:B---3--:R0:W-:Y:S02]  /*3390*/  STL [R1+0x2c], R55 ;  /* 0x00002c3701007387 */ /* 0x0081e40000100800 */
[----:B0-----:R-:W-:Y:S02]  /*33a0*/  IMAD R55, R51, 0x2a0, RZ ;  /* 0x000002a033377824 */ /* 0x001fe400078e02ff */
[----:B------:R-:W0:Y:S03]  /*33b0*/  LDC R51, c[0x0][0x248] ;  /* 0x00009200ff337b82 */ /* 0x000e260000000800 */
[----:B------:R-:W-:-:S05]  /*33c0*/  IADD3 R20, P1, R55, R120, RZ ;  /* 0x0000007837147210 */ /* 0x000fca0007f3e0ff */
[----:B------:R-:W3:Y:S01]  /*33d0*/  LDC R55, c[0x0][0x248] ;  /* 0x00009200ff377b82 */ /* 0x000ee20000000800 */
[-C--:B------:R-:W-:Y:S02]  /*33e0*/  LEA.HI.X.SX32 R21, R7, R121.reuse, 0x1, P1 ;  /* 0x0000007907157211 */ /* 0x080fe400008f0eff */
[-C--:B------:R-:W-:Y:S01]  /*33f0*/  IADD3 R12, P1, R13, R120.reuse, RZ ;  /* 0x000000780d0c7210 */ /* 0x080fe20007f3e0ff */
[----:B------:R-:W-:Y:S02]  /*3400*/  IMAD R7, R47, 0x170, RZ ;  /* 0x000001702f077824 */ /* 0x000fe400078e02ff */
[----:B------:R-:W5:Y:S01]  /*3410*/  LDG.E.U16 R26, desc[UR4][R20.64] ;  /* 0x00000004141a7981 */ /* 0x000f62000c1e1500 */
[-C--:B------:R-:W-:Y:S02]  /*3420*/  LEA.HI.X.SX32 R13, R43, R121.reuse, 0x1, P1 ;  /* 0x000000792b0d7211 */ /* 0x080fe400008f0eff */
[-C--:B------:R-:W-:Y:S02]  /*3430*/  IADD3 R46, P1, R71, R120.reuse, RZ ;  /* 0x00000078472e7210 */ /* 0x080fe40007f3e0ff */
[----:B------:R-:W1:Y:S01]  /*3440*/  LDC R71, c[0x0][0x248] ;  /* 0x00009200ff477b82 */ /* 0x000e620000000800 */
[-C--:B------:R-:W-:Y:S01]  /*3450*/  IADD3 R50, P0, R7, R120.reuse, RZ ;  /* 0x0000007807327210 */ /* 0x080fe20007f1e0ff */
[----:B------:R4:W5:Y:S01]  /*3460*/  LDG.E.U16 R43, desc[UR4][R12.64] ;  /* 0x000000040c2b7981 */ /* 0x000962000c1e1500 */
[----:B------:R-:W-:Y:S01]  /*3470*/  LEA.HI.X.SX32 R47, R208, R121, 0x1, P1 ;  /* 0x00000079d02f7211 */ /* 0x000fe200008f0eff */
[----:B0-----:R-:W-:Y:S01]  /*3480*/  IMAD R51, R51, 0x2f0, RZ ;  /* 0x000002f033337824 */ /* 0x001fe200078e02ff */
[----:B------:R-:W-:-:S03]  /*3490*/  IADD3 R48, P1, R9, R120, RZ ;  /* 0x0000007809307210 */ /* 0x000fc60007f3e0ff */
[----:B------:R-:W5:Y:S01]  /*34a0*/  LDG.E.U16 R46, desc[UR4][R46.64] ;  /* 0x000000042e2e7981 */ /* 0x000f62000c1e1500 */
[----:B---3--:R-:W-:Y:S01]  /*34b0*/  IMAD R55, R55, 0x180, RZ ;  /* 0x0000018037377824 */ /* 0x008fe200078e02ff */
[-C--:B----4-:R-:W-:Y:S02]  /*34c0*/  IADD3 R12, P2, R51, R120.reuse, RZ ;  /* 0x00000078330c7210 */ /* 0x090fe40007f5e0ff */
[-C--:B------:R-:W-:Y:S02]  /*34d0*/  LEA.HI.X.SX32 R51, R49, R121.reuse, 0x1, P0 ;  /* 0x0000007931337211 */ /* 0x080fe400000f0eff */
[-C--:B------:R-:W-:Y:S02]  /*34e0*/  LEA.HI.X.SX32 R49, R7, R121.reuse, 0x1, P1 ;  /* 0x0000007907317211 */ /* 0x080fe400008f0eff */
[----:B------:R-:W-:Y:S01]  /*34f0*/  IADD3 R20, P0, R55, R120, RZ ;  /* 0x0000007837147210 */ /* 0x000fe20007f1e0ff */
[----:B------:R-:W-:Y:S01]  /*3500*/  IMAD R7, R54, 0x190, RZ ;  /* 0x0000019036077824 */ /* 0x000fe200078e02ff */
[-C--:B------:R-:W-:Y:S01]  /*3510*/  LEA.HI.X.SX32 R13, R209, R121.reuse, 0x1, P2 ;  /* 0x00000079d10d7211 */ /* 0x080fe200010f0eff */
[----:B------:R0:W3:Y:S01]  /*3520*/  LDG.E.U16 R9, desc[UR4][R48.64] ;  /* 0x0000000430097981 */ /* 0x0000e2000c1e1500 */
[----:B------:R-:W-:-:S02]  /*3530*/  LEA.HI.X.SX32 R21, R52, R121, 0x1, P0 ;  /* 0x0000007934157211 */ /* 0x000fc400000f0eff */
[-C--:B------:R-:W-:Y:S01]  /*3540*/  IADD3 R54, P2, R91, R120.reuse, RZ ;  /* 0x000000785b367210 */ /* 0x080fe20007f5e0ff */
[----:B------:R4:W3:Y:S01]  /*3550*/  LDG.E.U16 R47, desc[UR4][R50.64] ;  /* 0x00000004322f7981 */ /* 0x0008e2000c1e1500 */
[-C--:B------:R-:W-:Y:S01]  /*3560*/  IADD3 R52, P0, R7, R120.reuse, RZ ;  /* 0x0000007807347210 */ /* 0x080fe20007f1e0ff */
[----:B-1----:R-:W-:Y:S01]  /*3570*/  IMAD R71, R71, 0x340, RZ ;  /* 0x0000034047477824 */ /* 0x002fe200078e02ff */
[----:B------:R-:W1:Y:S01]  /*3580*/  LDC R91, c[0x0][0x248] ;  /* 0x00009200ff5b7b82 */ /* 0x000e620000000800 */
[----:B------:R4:W3:Y:S01]  /*3590*/  LDG.E.U16 R12, desc[UR4][R12.64] ;  /* 0x000000040c0c7981 */ /* 0x0008e2000c1e1500 */
[----:B0-----:R-:W-:Y:S01]  /*35a0*/  IADD3 R48, P1, R89, R120, RZ ;  /* 0x0000007859307210 */ /* 0x001fe20007f3e0ff */
[----:B------:R-:W-:Y:S02]  /*35b0*/  IMAD R89, R70, 0x330, RZ ;  /* 0x0000033046597824 */ /* 0x000fe400078e02ff */
[----:B------:R0:W3:Y:S01]  /*35c0*/  LDG.E.U16 R51, desc[UR4][R20.64] ;  /* 0x0000000414337981 */ /* 0x0000e2000c1e1500 */
[----:B------:R-:W-:-:S02]  /*35d0*/  LEA.HI.X.SX32 R49, R55, R121, 0x1, P1 ;  /* 0x0000007937317211 */ /* 0x000fc400008f0eff */
[----:B----4-:R-:W4:Y:S01]  /*35e0*/  LDC R50, c[0x0][0x248] ;  /* 0x00009200ff327b82 */ /* 0x010f220000000800 */
[-C--:B------:R-:W-:Y:S02]  /*35f0*/  LEA.HI.X.SX32 R55, R207, R121.reuse, 0x1, P2 ;  /* 0x00000079cf377211 */ /* 0x080fe400010f0eff */
[----:B------:R-:W-:Y:S01]  /*3600*/  LEA.HI.X.SX32 R53, R53, R121, 0x1, P0 ;  /* 0x0000007935357211 */ /* 0x000fe200000f0eff */
[----:B------:R-:W-:Y:S01]  /*3610*/  IMAD R13, R60, 0x1a0, RZ ;  /* 0x000001a03c0d7824 */ /* 0x000fe200078e02ff */
[----:B------:R-:W3:Y:S01]  /*3620*/  LDG.E.U16 R49, desc[UR4][R48.64] ;  /* 0x0000000430317981 */ /* 0x000ee2000c1e1500 */
[----:B0-----:R-:W-:-:S03]  /*3630*/  IADD3 R20, P1, R69, R120, RZ ;  /* 0x0000007845147210 */ /* 0x001fc60007f3e0ff */
[----:B------:R-:W3:Y:S01]  /*3640*/  LDG.E.U16 R16, desc[UR4][R52.64] ;  /* 0x0000000434107981 */ /* 0x000ee2000c1e1500 */
[----:B------:R-:W0:Y:S01]  /*3650*/  LDC R69, c[0x0][0x248] ;  /* 0x00009200ff457b82 */ /* 0x000e220000000800 */
[----:B------:R-:W-:Y:S02]  /*3660*/  LEA.HI.X.SX32 R21, R7, R121, 0x1, P1 ;  /* 0x0000007907157211 */ /* 0x000fe400008f0eff */
[-C--:B------:R-:W-:Y:S01]  /*3670*/  IADD3 R70, P1, R89, R120.reuse, RZ ;  /* 0x0000007859467210 */ /* 0x080fe20007f3e0ff */
[----:B------:R2:W3:Y:S04]  /*3680*/  LDG.E.U16 R7, desc[UR4][R54.64] ;  /* 0x0000000436077981 */ /* 0x0004e8000c1e1500 */
[----:B------:R4:W3:Y:S01]  /*3690*/  LDG.E.U16 R20, desc[UR4][R20.64] ;  /* 0x0000000414147981 */ /* 0x0008e2000c1e1500 */
[----:B--2---:R-:W-:-:S02]  /*36a0*/  IADD3 R54, P2, R71, R120, RZ ;  /* 0x0000007847367210 */ /* 0x004fc40007f5e0ff */
[----:B------:R-:W-:Y:S02]  /*36b0*/  LEA.HI.X.SX32 R71, R205, R121, 0x1, P1 ;  /* 0x00000079cd477211 */ /* 0x000fe400008f0eff */
[----:B------:R-:W-:-:S04]  /*36c0*/  IADD3 R52, P1, R65, R120, RZ ;  /* 0x0000007841347210 */ /* 0x000fc80007f3e0ff */
[-C--:B------:R-:W-:Y:S01]  /*36d0*/  LEA.HI.X.SX32 R53, R206, R121.reuse, 0x1, P1 ;  /* 0x00000079ce357211 */ /* 0x080fe200008f0eff */
[----:B----4-:R-:W-:Y:S02]  /*36e0*/  IMAD R21, R50, 0x1b0, RZ ;  /* 0x000001b032157824 */ /* 0x010fe400078e02ff */
[----:B------:R-:W2:Y:S02]  /*36f0*/  LDC R50, c[0x0][0x248] ;  /* 0x00009200ff327b82 */ /* 0x000ea40000000800 */
[----:B------:R4:W3:Y:S01]  /*3700*/  LDG.E.U16 R52, desc[UR4][R52.64] ;  /* 0x0000000434347981 */ /* 0x0008e2000c1e1500 */
[C---:B------:R-:W-:Y:S02]  /*3710*/  IADD3 R60, P0, R13.reuse, R120, RZ ;  /* 0x000000780d3c7210 */ /* 0x040fe40007f1e0ff */
[-C--:B------:R-:W-:Y:S02]  /*3720*/  LEA.HI.X.SX32 R55, R13, R121.reuse, 0x1, P2 ;  /* 0x000000790d377211 */ /* 0x080fe400010f0eff */
[----:B------:R1:W3:Y:S01]  /*3730*/  LDG.E.U16 R13, desc[UR4][R70.64] ;  /* 0x00000004460d7981 */ /* 0x0002e2000c1e1500 */
[----:B----4-:R-:W4:Y:S01]  /*3740*/  LDC R53, c[0x0][0x248] ;  /* 0x00009200ff357b82 */ /* 0x010f220000000800 */
[----:B------:R-:W-:Y:S01]  /*3750*/  IMAD R89, R66, 0x360, RZ ;  /* 0x0000036042597824 */ /* 0x000fe200078e02ff */
[----:B------:R-:W-:Y:S01]  /*3760*/  LEA.HI.X.SX32 R61, R61, R121, 0x1, P0 ;  /* 0x000000793d3d7211 */ /* 0x000fe200000f0eff */
[----:B------:R0:W3:Y:S01]  /*3770*/  LDG.E.U16 R48, desc[UR4][R54.64] ;  /* 0x0000000436307981 */ /* 0x0000e2000c1e1500 */
[----:B-1----:R-:W-:-:S04]  /*3780*/  IMAD R71, R72, 0x370, RZ ;  /* 0x0000037048477824 */ /* 0x002fc800078e02ff */
[----:B------:R-:W1:Y:S01]  /*3790*/  LDC R66, c[0x0][0x248] ;  /* 0x00009200ff427b82 */ /* 0x000e620000000800 */
[-C--:B------:R-:W-:Y:S01]  /*37a0*/  IADD3 R88, P0, R21, R120.reuse, RZ ;  /* 0x0000007815587210 */ /* 0x080fe20007f1e0ff */
[----:B0-----:R-:W-:Y:S01]  /*37b0*/  IMAD R69, R69, 0x1c0, RZ ;  /* 0x000001c045457824 */ /* 0x001fe200078e02ff */
[----:B------:R0:W3:Y:S05]  /*37c0*/  LDG.E.U16 R65, desc[UR4][R60.64] ;  /* 0x000000043c417981 */ /* 0x0000ea000c1e1500 */
[----:B------:R-:W1:Y:S01]  /*37d0*/  LDC R72, c[0x0][0x248] ;  /* 0x00009200ff487b82 */ /* 0x000e620000000800 */
[-C--:B------:R-:W-:Y:S02]  /*37e0*/  IADD3 R54, P1, R89, R120.reuse, RZ ;  /* 0x0000007859367210 */ /* 0x080fe40007f3e0ff */
[----:B------:R-:W-:-:S02]  /*37f0*/  IADD3 R70, P2, R71, R120, RZ ;  /* 0x0000007847467210 */ /* 0x000fc40007f5e0ff */
[-C--:B------:R-:W-:Y:S02]  /*3800*/  LEA.HI.X.SX32 R89, R45, R121.reuse, 0x1, P0 ;  /* 0x000000792d597211 */ /* 0x080fe400000f0eff */
[-C--:B0-----:R-:W-:Y:S01]  /*3810*/  IADD3 R60, P0, R69, R120.reuse, RZ ;  /* 0x00000078453c7210 */ /* 0x081fe20007f1e0ff */
[----:B----4-:R-:W-:Y:S01]  /*3820*/  IMAD R53, R53, 0x3a0, RZ ;  /* 0x000003a035357824 */ /* 0x010fe200078e02ff */
[-C--:B------:R-:W-:Y:S01]  /*3830*/  LEA.HI.X.SX32 R55, R21, R121.reuse, 0x1, P1 ;  /* 0x0000007915377211 */ /* 0x080fe200008f0eff */
[----:B------:R-:W-:Y:S01]  /*3840*/  IMAD R91, R91, 0x390, RZ ;  /* 0x000003905b5b7824 */ /* 0x000fe200078e02ff */
[-C--:B------:R-:W-:Y:S01]  /*3850*/  LEA.HI.X.SX32 R71, R204, R121.reuse, 0x1, P2 ;  /* 0x00000079cc477211 */ /* 0x080fe200010f0eff */
[----:B------:R0:W4:Y:S01]  /*3860*/  LDG.E.U16 R45, desc[UR4][R88.64] ;  /* 0x00000004582d7981 */ /* 0x000122000c1e1500 */
[----:B------:R-:W-:Y:S01]  /*3870*/  IADD3 R92, P1, R93, R120, RZ ;  /* 0x000000785d5c7210 */ /* 0x000fe20007f3e0ff */
[----:B--2---:R-:W-:Y:S01]  /*3880*/  IMAD R21, R50, 0x1d0, RZ ;  /* 0x000001d032157824 */ /* 0x004fe200078e02ff */
[-C--:B------:R-:W-:Y:S01]  /*3890*/  LEA.HI.X.SX32 R61, R22, R121.reuse, 0x1, P0 ;  /* 0x00000079163d7211 */ /* 0x080fe200000f0eff */
[----:B------:R1:W2:Y:S01]  /*38a0*/  LDG.E.U16 R54, desc[UR4][R54.64] ;  /* 0x0000000436367981 */ /* 0x0002a2000c1e1500 */
[----:B------:R-:W-:-:S02]  /*38b0*/  LEA.HI.X.SX32 R93, R69, R121, 0x1, P1 ;  /* 0x00000079455d7211 */ /* 0x000fc400008f0eff */
[----:B------:R-:W1:Y:S01]  /*38c0*/  LDC R69, c[0x0][0x248] ;  /* 0x00009200ff457b82 */ /* 0x000e620000000800 */
[----:B------:R1:W2:Y:S01]  /*38d0*/  LDG.E.U16 R22, desc[UR4][R70.64] ;  /* 0x0000000446167981 */ /* 0x0002a2000c1e1500 */
[-C--:B------:R-:W-:Y:S02]  /*38e0*/  IADD3 R90, P2, R91, R120.reuse, RZ ;  /* 0x000000785b5a7210 */ /* 0x080fe40007f5e0ff */
[----:B0-----:R-:W-:Y:S01]  /*38f0*/  IADD3 R88, P0, R21, R120, RZ ;  /* 0x0000007815587210 */ /* 0x001fe20007f1e0ff */
[----:B------:R0:W2:Y:S01]  /*3900*/  LDG.E.U16 R60, desc[UR4][R60.64] ;  /* 0x000000043c3c7981 */ /* 0x0000a2000c1e1500 */
[----:B-1----:R-:W-:-:S03]  /*3910*/  IMAD R55, R72, 0x3b0, RZ ;  /* 0x000003b048377824 */ /* 0x002fc600078e02ff */
[----:B------:R1:W2:Y:S01]  /*3920*/  LDG.E.U16 R50, desc[UR4][R92.64] ;  /* 0x000000045c327981 */ /* 0x0002a2000c1e1500 */
[----:B------:R-:W-:Y:S01]  /*3930*/  IADD3 R70, P1, R53, R120, RZ ;  /* 0x0000007835467210 */ /* 0x000fe20007f3e0ff */
[----:B------:R-:W5:Y:S03]  /*3940*/  LDC R72, c[0x0][0x248] ;  /* 0x00009200ff487b82 */ /* 0x000f660000000800 */
[-C--:B------:R-:W-:Y:S01]  /*3950*/  LEA.HI.X.SX32 R71, R21, R121.reuse, 0x1, P1 ;  /* 0x0000007915477211 */ /* 0x080fe200008f0eff */
[----:B0-----:R-:W-:Y:S01]  /*3960*/  IMAD R61, R66, 0x1e0, RZ ;  /* 0x000001e0423d7824 */ /* 0x001fe200078e02ff */
[----:B------:R-:W-:-:S03]  /*3970*/  LEA.HI.X.SX32 R91, R203, R121, 0x1, P2 ;  /* 0x00000079cb5b7211 */ /* 0x000fc600010f0eff */
[----:B------:R0:W2:Y:S01]  /*3980*/  LDG.E.U16 R53, desc[UR4][R70.64] ;  /* 0x0000000446357981 */ /* 0x0000a2000c1e1500 */
[----:B-1----:R-:W-:Y:S01]  /*3990*/  IMAD R93, R94, 0x3c0, RZ ;  /* 0x000003c05e5d7824 */ /* 0x002fe200078e02ff */
[----:B------:R-:W-:Y:S01]  /*39a0*/  LEA.HI.X.SX32 R89, R56, R121, 0x1, P0 ;  /* 0x0000007938597211 */ /* 0x000fe200000f0eff */
[----:B------:R-:W1:Y:S01]  /*39b0*/  LDC R94, c[0x0][0x248] ;  /* 0x00009200ff5e7b82 */ /* 0x000e620000000800 */
[-C--:B------:R-:W-:Y:S01]  /*39c0*/  IADD3 R92, P0, R61, R120.reuse, RZ ;  /* 0x000000783d5c7210 */ /* 0x080fe20007f1e0ff */
[----:B------:R0:W2:Y:S04]  /*39d0*/  LDG.E.U16 R21, desc[UR4][R90.64] ;  /* 0x000000045a157981 */ /* 0x0000a8000c1e1500 */
[----:B------:R-:W2:Y:S01]  /*39e0*/  LDG.E.U16 R56, desc[UR4][R88.64] ;  /* 0x0000000458387981 */ /* 0x000ea2000c1e1500 */
[----:B0-----:R-:W-:-:S04]  /*39f0*/  IADD3 R70, P1, R55, R120, RZ ;  /* 0x0000007837467210 */ /* 0x001fc80007f3e0ff */
[-C--:B------:R-:W-:Y:S02]  /*3a00*/  LEA.HI.X.SX32 R71, R213, R121.reuse, 0x1, P1 ;  /* 0x00000079d5477211 */ /* 0x080fe400008f0eff */
[-C--:B------:R-:W-:Y:S02]  /*3a10*/  IADD3 R90, P1, R93, R120.reuse, RZ ;  /* 0x000000785d5a7210 */ /* 0x080fe40007f3e0ff */
[----:B------:R-:W-:Y:S01]  /*3a20*/  LEA.HI.X.SX32 R93, R58, R121, 0x1, P0 ;  /* 0x000000793a5d7211 */ /* 0x000fe200000f0eff */
[----:B------:R0:W2:Y:S04]  /*3a30*/  LDG.E.U16 R55, desc[UR4][R70.64] ;  /* 0x0000000446377981 */ /* 0x0000a8000c1e1500 */
[----:B------:R0:W2:Y:S02]  /*3a40*/  LDG.E.U16 R130, desc[UR4][R92.64] ;  /* 0x000000045c827981 */ /* 0x0000a4000c1e1500 */
[----:B0-----:R-:W-:-:S04]  /*3a50*/  IADD3 R70, P0, R95, R120, RZ ;  /* 0x000000785f467210 */ /* 0x001fc80007f1e0ff */
[-C--:B------:R-:W-:Y:S01]  /*3a60*/  LEA.HI.X.SX32 R71, R11, R121.reuse, 0x1, P0 ;  /* 0x000000790b477211 */ /* 0x080fe200000f0eff */
[----:B------:R-:W-:Y:S01]  /*3a70*/  IMAD R93, R69, 0x202, RZ ;  /* 0x00000202455d7824 */ /* 0x000fe200078e02ff */
[----:B------:R-:W-:-:S03]  /*3a80*/  LEA.HI.X.SX32 R91, R61, R121, 0x1, P1 ;  /* 0x000000793d5b7211 */ /* 0x000fc600008f0eff */
[----:B------:R0:W2:Y:S01]  /*3a90*/  LDG.E.U16 R58, desc[UR4][R70.64] ;  /* 0x00000004463a7981 */ /* 0x0000a2000c1e1500 */
[----:B------:R-:W-:Y:S02]  /*3aa0*/  IMAD R89, R96, 0x3d0, RZ ;  /* 0x000003d060597824 */ /* 0x000fe400078e02ff */
[----:B------:R-:W1:Y:S01]  /*3ab0*/  LDC R96, c[0x0][0x248] ;  /* 0x00009200ff607b82 */ /* 0x000e620000000800 */
[----:B------:R0:W2:Y:S02]  /*3ac0*/  LDG.E.U16 R61, desc[UR4][R90.64] ;  /* 0x000000045a3d7981 */ /* 0x0000a4000c1e1500 */
[----:B0-----:R-:W-:-:S05]  /*3ad0*/  IADD3 R70, P0, R93, R120, RZ ;  /* 0x000000785d467210 */ /* 0x001fca0007f1e0ff */
[----:B------:R-:W0:Y:S01]  /*3ae0*/  LDC R93, c[0x0][0x248] ;  /* 0x00009200ff5d7b82 */ /* 0x000e220000000800 */
[-C--:B------:R-:W-:Y:S02]  /*3af0*/  IADD3 R88, P2, R89, R120.reuse, RZ ;  /* 0x0000007859587210 */ /* 0x080fe40007f5e0ff */
[----:B------:R-:W-:-:S05]  /*3b00*/  IADD3 R90, P1, R97, R120, RZ ;  /* 0x00000078615a7210 */ /* 0x000fca0007f3e0ff */
[----:B------:R-:W1:Y:S01]  /*3b10*/  LDC R97, c[0x0][0x248] ;  /* 0x00009200ff617b82 */ /* 0x000e620000000800 */
[-C--:B------:R-:W-:Y:S02]  /*3b20*/  LEA.HI.X.SX32 R89, R202, R121.reuse, 0x1, P2 ;  /* 0x00000079ca597211 */ /* 0x080fe400010f0eff */
[-C--:B------:R-:W-:Y:S02]  /*3b30*/  LEA.HI.X.SX32 R91, R95, R121.reuse, 0x1, P1 ;  /* 0x000000795f5b7211 */ /* 0x080fe400008f0eff */
[----:B------:R-:W-:Y:S01]  /*3b40*/  LEA R69, R30, R30, 0x8 ;  /* 0x0000001e1e457211 */ /* 0x000fe200078e40ff */
[----:B------:R0:W4:Y:S02]  /*3b50*/  LDG.E.U16 R11, desc[UR4][R88.64] ;  /* 0x00000004580b7981 */ /* 0x000124000c1e1500 */
[----:B------:R-:W5:Y:S01]  /*3b60*/  LDC R95, c[0x0][0x248] ;  /* 0x00009200ff5f7b82 */ /* 0x000f620000000800 */
[----:B------:R-:W-:Y:S01]  /*3b70*/  LEA.HI.X.SX32 R71, R69, R121, 0x1, P0 ;  /* 0x0000007945477211 */ /* 0x000fe200000f0eff */
[----:B------:R0:W2:Y:S01]  /*3b80*/  LDG.E.U16 R66, desc[UR4][R90.64] ;  /* 0x000000045a427981 */ /* 0x0000a2000c1e1500 */
[----:B------:R-:W-:-:S02]  /*3b90*/  IADD3 R92, P0, R107, R120, RZ ;  /* 0x000000786b5c7210 */ /* 0x000fc40007f1e0ff */
[-C--:B0-----:R-:W-:Y:S01]  /*3ba0*/  IADD3 R88, P2, R99, R120.reuse, RZ ;  /* 0x0000007863587210 */ /* 0x081fe20007f5e0ff */
[----:B------:R-:W-:Y:S02]  /*3bb0*/  IMAD R107, R102, 0x232, RZ ;  /* 0x00000232666b7824 */ /* 0x000fe400078e02ff */
[----:B------:R-:W0:Y:S01]  /*3bc0*/  LDC R99, c[0x0][0x248] ;  /* 0x00009200ff637b82 */ /* 0x000e220000000800 */
[----:B------:R-:W-:Y:S01]  /*3bd0*/  IMAD R109, R93, 0x242, RZ ;  /* 0x000002425d6d7824 */ /* 0x000fe200078e02ff */
[-C--:B------:R-:W-:Y:S01]  /*3be0*/  LEA.HI.X.SX32 R89, R212, R121.reuse, 0x1, P2 ;  /* 0x00000079d4597211 */ /* 0x080fe200010f0eff */
[----:B------:R-:W-:Y:S01]  /*3bf0*/  IMAD R91, R30, 0x109, RZ ;  /* 0x000001091e5b7824 */ /* 0x000fe200078e02ff */
[----:B------:R-:W-:Y:S01]  /*3c00*/  IADD3 R90, P1, R101, R120, RZ ;  /* 0x00000078655a7210 */ /* 0x000fe20007f3e0ff */
[----:B------:R1:W2:Y:S03]  /*3c10*/  LDG.E.U16 R119, desc[UR4][R70.64] ;  /* 0x0000000446777981 */ /* 0x0002a6000c1e1500 */
[----:B------:R-:W-:Y:S01]  /*3c20*/  LEA.HI.X.SX32 R93, R91, R121, 0x1, P0 ;  /* 0x000000795b5d7211 */ /* 0x000fe200000f0eff */
[----:B------:R5:W2:Y:S01]  /*3c30*/  LDG.E.U16 R69, desc[UR4][R88.64] ;  /* 0x0000000458457981 */ /* 0x000aa2000c1e1500 */
[----:B------:R-:W0:Y:S01]  /*3c40*/  LDC R101, c[0x0][0x248] ;  /* 0x00009200ff657b82 */ /* 0x000e220000000800 */
[----:B-1----:R-:W-:-:S02]  /*3c50*/  IMAD R97, R97, 0x121, RZ ;  /* 0x0000012161617824 */ /* 0x002fc400078e02ff */
[----:B------:R-:W-:Y:S01]  /*3c60*/  IMAD R103, R103, 0x252, RZ ;  /* 0x0000025267677824 */ /* 0x000fe200078e02ff */
[----:B------:R0:W2:Y:S01]  /*3c70*/  LDG.E.U16 R118, desc[UR4][R92.64] ;  /* 0x000000045c767981 */ /* 0x0000a2000c1e1500 */
[----:B------:R-:W-:Y:S01]  /*3c80*/  IMAD R71, R96, 0x119, RZ ;  /* 0x0000011960477824 */ /* 0x000fe200078e02ff */
[-C--:B------:R-:W-:Y:S02]  /*3c90*/  IADD3 R70, P2, R109, R120.reuse, RZ ;  /* 0x000000786d467210 */ /* 0x080fe40007f5e0ff */
[----:B------:R-:W1:Y:S01]  /*3ca0*/  LDC R102, c[0x0][0x248] ;  /* 0x00009200ff667b82 */ /* 0x000e620000000800 */
[----:B-----5:R-:W-:Y:S01]  /*3cb0*/  IADD3 R88, P0, R107, R120, RZ ;  /* 0x000000786b587210 */ /* 0x020fe20007f1e0ff */
[----:B------:R-:W-:-:S06]  /*3cc0*/  IMAD R89, R94, 0x111, RZ ;  /* 0x000001115e597824 */ /* 0x000fcc00078e02ff */
[----:B------:R-:W5:Y:S01]  /*3cd0*/  LDC R107, c[0x0][0x248] ;  /* 0x00009200ff6b7b82 */ /* 0x000f620000000800 */
[-C--:B------:R-:W-:Y:S02]  /*3ce0*/  LEA.HI.X.SX32 R91, R89, R121.reuse, 0x1, P1 ;  /* 0x00000079595b7211 */ /* 0x080fe400008f0eff */
[-C--:B------:R-:W-:Y:S02]  /*3cf0*/  LEA.HI.X.SX32 R89, R71, R121.reuse, 0x1, P0 ;  /* 0x0000007947597211 */ /* 0x080fe400000f0eff */
[----:B------:R-:W-:Y:S01]  /*3d00*/  LEA.HI.X.SX32 R71, R97, R121, 0x1, P2 ;  /* 0x0000007961477211 */ /* 0x000fe200010f0eff */
[----:B------:R-:W2:Y:S02]  /*3d10*/  LDG.E.U16 R117, desc[UR4][R90.64] ;  /* 0x000000045a757981 */ /* 0x000ea4000c1e1500 */
[----:B------:R-:W1:Y:S02]  /*3d20*/  LDC R97, c[0x0][0x248] ;  /* 0x00009200ff617b82 */ /* 0x000e640000000800 */
[----:B------:R0:W2:Y:S02]  /*3d30*/  LDG.E.U16 R116, desc[UR4][R88.64] ;  /* 0x0000000458747981 */ /* 0x0000a4000c1e1500 */
[----:B0-----:R-:W-:Y:S01]  /*3d40*/  IMAD R93, R99, 0x129, RZ ;  /* 0x00000129635d7824 */ /* 0x001fe200078e02ff */
[----:B------:R-:W-:-:S03]  /*3d50*/  IADD3 R92, P0, R103, R120, RZ ;  /* 0x00000078675c7210 */ /* 0x000fc60007f1e0ff */
[----:B------:R-:W0:Y:S01]  /*3d60*/  LDC R96, c[0x0][0x248] ;  /* 0x00009200ff607b82 */ /* 0x000e220000000800 */
[----:B------:R-:W-:Y:S01]  /*3d70*/  IMAD R105, R105, 0x272, RZ ;  /* 0x0000027269697824 */ /* 0x000fe200078e02ff */
[----:B------:R5:W2:Y:S01]  /*3d80*/  LDG.E.U16 R115, desc[UR4][R70.64] ;  /* 0x0000000446737981 */ /* 0x000aa2000c1e1500 */
[----:B------:R-:W-:-:S05]  /*3d90*/  IMAD R89, R104, 0x262, RZ ;  /* 0x0000026268597824 */ /* 0x000fca00078e02ff */
[----:B------:R-:W0:Y:S01]  /*3da0*/  LDC R94, c[0x0][0x248] ;  /* 0x00009200ff5e7b82 */ /* 0x000e220000000800 */
[----:B------:R-:W-:Y:S01]  /*3db0*/  IMAD R91, R100, 0x131, RZ ;  /* 0x00000131645b7824 */ /* 0x000fe200078e02ff */
[-C--:B------:R-:W-:Y:S01]  /*3dc0*/  IADD3 R90, P1, R89, R120.reuse, RZ ;  /* 0x00000078595a7210 */ /* 0x080fe20007f3e0ff */
[----:B------:R-:W-:Y:S01]  /*3dd0*/  IMAD R99, R72, 0x282, RZ ;  /* 0x0000028248637824 */ /* 0x000fe200078e02ff */
[-C--:B------:R-:W-:Y:S01]  /*3de0*/  LEA.HI.X.SX32 R93, R93, R121.reuse, 0x1, P0 ;  /* 0x000000795d5d7211 */ /* 0x080fe200000f0eff */
[----:B-----5:R-:W-:Y:S01]  /*3df0*/  IMAD R71, R101, 0x141, RZ ;  /* 0x0000014165477824 */ /* 0x020fe200078e02ff */
[-C--:B------:R-:W-:Y:S01]  /*3e00*/  LEA.HI.X.SX32 R91, R91, R121.reuse, 0x1, P1 ;  /* 0x000000795b5b7211 */ /* 0x080fe200008f0eff */
[----:B------:R-:W-:Y:S01]  /*3e10*/  IMAD R95, R95, 0x139, RZ ;  /* 0x000001395f5f7824 */ /* 0x000fe200078e02ff */
[-C--:B------:R-:W-:Y:S01]  /*3e20*/  IADD3 R70, P0, R99, R120.reuse, RZ ;  /* 0x0000007863467210 */ /* 0x080fe20007f1e0ff */
[----:B------:R-:W-:Y:S01]  /*3e30*/  IMAD R107, R107, 0x292, RZ ;  /* 0x000002926b6b7824 */ /* 0x000fe200078e02ff */
[----:B------:R-:W-:Y:S01]  /*3e40*/  IADD3 R88, P2, R105, R120, RZ ;  /* 0x0000007869587210 */ /* 0x000fe20007f5e0ff */
[----:B------:R5:W2:Y:S01]  /*3e50*/  LDG.E.U16 R114, desc[UR4][R92.64] ;  /* 0x000000045c727981 */ /* 0x000aa2000c1e1500 */
[-C--:B------:R-:W-:Y:S01]  /*3e60*/  LEA.HI.X.SX32 R71, R71, R121.reuse, 0x1, P0 ;  /* 0x0000007947477211 */ /* 0x080fe200000f0eff */
[----:B------:R-:W3:Y:S01]  /*3e70*/  LDC R72, c[0x0][0x248] ;  /* 0x00009200ff487b82 */ /* 0x000ee20000000800 */
[----:B------:R-:W-:Y:S01]  /*3e80*/  LEA.HI.X.SX32 R89, R95, R121, 0x1, P2 ;  /* 0x000000795f597211 */ /* 0x000fe200010f0eff */
[----:B------:R5:W2:Y:S01]  /*3e90*/  LDG.E.U16 R113, desc[UR4][R90.64] ;  /* 0x000000045a717981 */ /* 0x000aa2000c1e1500 */
[----:B-1----:R-:W-:-:S03]  /*3ea0*/  IMAD R97, R97, 0x2a2, RZ ;  /* 0x000002a261617824 */ /* 0x002fc600078e02ff */
[----:B------:R1:W2:Y:S01]  /*3eb0*/  LDG.E.U16 R112, desc[UR4][R88.64] ;  /* 0x0000000458707981 */ /* 0x0002a2000c1e1500 */
[----:B-----5:R-:W-:Y:S01]  /*3ec0*/  IMAD R93, R102, 0x149, RZ ;  /* 0x00000149665d7824 */ /* 0x020fe200078e02ff */
[----:B------:R-:W5:Y:S02]  /*3ed0*/  LDC R104, c[0x0][0x248] ;  /* 0x00009200ff687b82 */ /* 0x000f640000000800 */
[----:B------:R0:W2:Y:S01]  /*3ee0*/  LDG.E.U16 R111, desc[UR4][R70.64] ;  /* 0x00000004466f7981 */ /* 0x0000a2000c1e1500 */
[----:B------:R-:W-:-:S04]  /*3ef0*/  IADD3 R90, P0, R107, R120, RZ ;  /* 0x000000786b5a7210 */ /* 0x000fc80007f1e0ff */
[----:B------:R-:W-:Y:S01]  /*3f00*/  LEA.HI.X.SX32 R91, R93, R121, 0x1, P0 ;  /* 0x000000795d5b7211 */ /* 0x000fe200000f0eff */
[----:B------:R-:W5:Y:S01]  /*3f10*/  LDC R99, c[0x0][0x248] ;  /* 0x00009200ff637b82 */ /* 0x000f620000000800 */
[----:B-1----:R-:W-:Y:S01]  /*3f20*/  IMAD R89, R98, 0x2b2, RZ ;  /* 0x000002b262597824 */ /* 0x002fe200078e02ff */
[-C--:B------:R-:W-:Y:S01]  /*3f30*/  IADD3 R88, P1, R97, R120.reuse, RZ ;  /* 0x0000007861587210 */ /* 0x080fe20007f3e0ff */
[----:B0-----:R-:W-:Y:S01]  /*3f40*/  IMAD R71, R96, 0x151, RZ ;  /* 0x0000015160477824 */ /* 0x001fe200078e02ff */
[----:B------:R0:W2:Y:S04]  /*3f50*/  LDG.E.U16 R110, desc[UR4][R90.64] ;  /* 0x000000045a6e7981 */ /* 0x0000a8000c1e1500 */
[----:B------:R-:W1:Y:S01]  /*3f60*/  LDC R93, c[0x0][0x248] ;  /* 0x00009200ff5d7b82 */ /* 0x000e620000000800 */
[----:B------:R-:W-:Y:S01]  /*3f70*/  IMAD R95, R94, 0x159, RZ ;  /* 0x000001595e5f7824 */ /* 0x000fe200078e02ff */
[----:B------:R-:W-:-:S06]  /*3f80*/  IADD3 R70, P2, R89, R120, RZ ;  /* 0x0000007859467210 */ /* 0x000fcc0007f5e0ff */
[----:B------:R-:W1:Y:S01]  /*3f90*/  LDC R105, c[0x0][0x248] ;  /* 0x00009200ff697b82 */ /* 0x000e620000000800 */
[-C--:B------:R-:W-:Y:S02]  /*3fa0*/  LEA.HI.X.SX32 R89, R71, R121.reuse, 0x1, P1 ;  /* 0x0000007947597211 */ /* 0x080fe400008f0eff */
[----:B------:R-:W-:-:S05]  /*3fb0*/  LEA.HI.X.SX32 R71, R95, R121, 0x1, P2 ;  /* 0x000000795f477211 */ /* 0x000fca00010f0eff */
[----:B------:R-:W1:Y:S08]  /*3fc0*/  LDC R97, c[0x0][0x248] ;  /* 0x00009200ff617b82 */ /* 0x000e700000000800 */
[----:B------:R-:W1:Y:S01]  /*3fd0*/  LDC R102, c[0x0][0x248] ;  /* 0x00009200ff667b82 */ /* 0x000e620000000800 */
[----:B------:R-:W-:Y:S01]  /*3fe0*/  IMAD R107, R122, 0x2c2, RZ ;  /* 0x000002c27a6b7824 */ /* 0x000fe200078e02ff */
[----:B------:R3:W2:Y:S06]  /*3ff0*/  LDG.E.U16 R109, desc[UR4][R88.64] ;  /* 0x00000004586d7981 */ /* 0x0006ac000c1e1500 */
[----:B------:R-:W1:Y:S08]  /*4000*/  LDC R103, c[0x0][0x248] ;  /* 0x00009200ff677b82 */ /* 0x000e700000000800 */
[----:B------:R-:W1:Y:S01]  /*4010*/  LDC R96, c[0x0][0x248] ;  /* 0x00009200ff607b82 */ /* 0x000e620000000800 */
[----:B0-----:R-:W-:Y:S01]  /*4020*/  IMAD R91, R106, 0x161, RZ ;  /* 0x000001616a5b7824 */ /* 0x001fe200078e02ff */
[----:B------:R5:W2:Y:S06]  /*4030*/  LDG.E.U16 R108, desc[UR4][R70.64] ;  /* 0x00000004466c7981 */ /* 0x000aac000c1e1500 */
[----:B------:R-:W0:Y:S08]  /*4040*/  LDC R95, c[0x0][0x248] ;  /* 0x00009200ff5f7b82 */ /* 0x000e300000000800 */
[----:B------:R-:W0:Y:S01]  /*4050*/  LDC R94, c[0x0][0x248] ;  /* 0x00009200ff5e7b82 */ /* 0x000e220000000800 */
[----:B------:R-:W-:Y:S01]  /*4060*/  IADD3 R92, P0, R107, R120, RZ ;  /* 0x000000786b5c7210 */ /* 0x000fe20007f1e0ff */
[----:B---3--:R-:W-:-:S06]  /*4070*/  IMAD R89, R72, 0x2e2, RZ ;  /* 0x000002e248597824 */ /* 0x008fcc00078e02ff */
[----:B------:R-:W3:Y:S01]  /*4080*/  LDC R100, c[0x0][0x248] ;  /* 0x00009200ff647b82 */ /* 0x000ee20000000800 */
[----:B-----5:R-:W-:Y:S02]  /*4090*/  IMAD R71, R104, 0x2d2, RZ ;  /* 0x000002d268477824 */ /* 0x020fe400078e02ff */
[----:B-1----:R-:W-:-:S05]  /*40a0*/  IMAD R107, R93, 0x2f2, RZ ;  /* 0x000002f25d6b7824 */ /* 0x002fca00078e02ff */
[----:B------:R-:W1:Y:S01]  /*40b0*/  LDC R101, c[0x0][0x248] ;  /* 0x00009200ff657b82 */ /* 0x000e620000000800 */
[----:B------:R-:W-:Y:S01]  /*40c0*/  IMAD R99, R99, 0x171, RZ ;  /* 0x0000017163637824 */ /* 0x000fe200078e02ff */
[----:B------:R-:W-:Y:S01]  /*40d0*/  LEA.HI.X.SX32 R93, R91, R121, 0x1, P0 ;  /* 0x000000795b5d7211 */ /* 0x000fe200000f0eff */
[----:B------:R-:W-:Y:S01]  /*40e0*/  IMAD R105, R105, 0x169, RZ ;  /* 0x0000016969697824 */ /* 0x000fe200078e02ff */
[----:B------:R-:W-:-:S04]  /*40f0*/  IADD3 R88, P0, R89, R120, RZ ;  /* 0x0000007859587210 */ /* 0x000fc80007f1e0ff */
[----:B------:R-:W5:Y:S01]  /*4100*/  LDC R122, c[0x0][0x248] ;  /* 0x00009200ff7a7b82 */ /* 0x000f620000000800 */
[-C--:B------:R-:W-:Y:S01]  /*4110*/  IADD3 R90, P1, R71, R120.reuse, RZ ;  /* 0x00000078475a7210 */ /* 0x080fe20007f3e0ff */
[----:B------:R-:W-:Y:S01]  /*4120*/  IMAD R71, R97, 0x179, RZ ;  /* 0x0000017961477824 */ /* 0x000fe200078e02ff */
[----:B------:R-:W-:Y:S02]  /*4130*/  IADD3 R70, P2, R107, R120, RZ ;  /* 0x000000786b467210 */ /* 0x000fe40007f5e0ff */
[----:B------:R0:W2:Y:S01]  /*4140*/  LDG.E.U16 R107, desc[UR4][R92.64] ;  /* 0x000000045c6b7981 */ /* 0x0000a2000c1e1500 */
[-C--:B------:R-:W-:Y:S02]  /*4150*/  LEA.HI.X.SX32 R89, R99, R121.reuse, 0x1, P0 ;  /* 0x0000007963597211 */ /* 0x080fe400000f0eff */
[----:B------:R-:W5:Y:S01]  /*4160*/  LDC R98, c[0x0][0x248] ;  /* 0x00009200ff627b82 */ /* 0x000f620000000800 */
[-C--:B------:R-:W-:Y:S01]  /*4170*/  LEA.HI.X.SX32 R91, R105, R121.reuse, 0x1, P1 ;  /* 0x00000079695b7211 */ /* 0x080fe200008f0eff */
[----:B------:R-:W-:Y:S01]  /*4180*/  IMAD R103, R103, 0x181, RZ ;  /* 0x0000018167677824 */ /* 0x000fe200078e02ff */
[----:B------:R-:W-:Y:S01]  /*4190*/  LEA.HI.X.SX32 R71, R71, R121, 0x1, P2 ;  /* 0x0000007947477211 */ /* 0x000fe200010f0eff */
[----:B------:R0:W2:Y:S02]  /*41a0*/  LDG.E.U16 R105, desc[UR4][R88.64] ;  /* 0x0000000458697981 */ /* 0x0000a4000c1e1500 */
[----:B0-----:R-:W-:-:S02]  /*41b0*/  IMAD R93, R102, 0x302, RZ ;  /* 0x00000302665d7824 */ /* 0x001fc400078e02ff */
[----:B------:R-:W0:Y:S01]  /*41c0*/  LDC R72, c[0x0][0x248] ;  /* 0x00009200ff487b82 */ /* 0x000e220000000800 */
[----:B------:R-:W-:Y:S01]  /*41d0*/  IMAD R95, R95, 0x312, RZ ;  /* 0x000003125f5f7824 */ /* 0x000fe200078e02ff */
[----:B------:R3:W2:Y:S01]  /*41e0*/  LDG.E.U16 R106, desc[UR4][R90.64] ;  /* 0x000000045a6a7981 */ /* 0x0006a2000c1e1500 */
[-C--:B------:R-:W-:Y:S01]  /*41f0*/  IADD3 R92, P0, R93, R120.reuse, RZ ;  /* 0x000000785d5c7210 */ /* 0x080fe20007f1e0ff */
[----:B------:R-:W-:Y:S02]  /*4200*/  IMAD R89, R96, 0x322, RZ ;  /* 0x0000032260597824 */ /* 0x000fe400078e02ff */
[----:B------:R1:W2:Y:S02]  /*4210*/  LDG.E.U16 R104, desc[UR4][R70.64] ;  /* 0x0000000446687981 */ /* 0x0002a4000c1e1500 */
[----:B------:R-:W4:Y:S01]  /*4220*/  LDC R97, c[0x0][0x248] ;  /* 0x00009200ff617b82 */ /* 0x000f220000000800 */
[----:B------:R-:W-:Y:S01]  /*4230*/  LEA.HI.X.SX32 R93, R103, R121, 0x1, P0 ;  /* 0x00000079675d7211 */ /* 0x000fe200000f0eff */
[----:B---3--:R-:W-:Y:S01]  /*4240*/  IMAD R91, R94, 0x332, RZ ;  /* 0x000003325e5b7824 */ /* 0x008fe200078e02ff */
[-C--:B------:R-:W-:Y:S01]  /*4250*/  IADD3 R90, P1, R95, R120.reuse, RZ ;  /* 0x000000785f5a7210 */ /* 0x080fe20007f3e0ff */
[----:B------:R-:W-:Y:S01]  /*4260*/  IMAD R95, R124, 0x199, RZ ;  /* 0x000001997c5f7824 */ /* 0x000fe200078e02ff */
[----:B------:R-:W-:-:S03]  /*4270*/  IADD3 R88, P2, R89, R120, RZ ;  /* 0x0000007859587210 */ /* 0x000fc60007f5e0ff */
[----:B------:R-:W3:Y:S01]  /*4280*/  LDC R99, c[0x0][0x248] ;  /* 0x00009200ff637b82 */ /* 0x000ee20000000800 */
[----:B-1----:R-:W-:Y:S01]  /*4290*/  IMAD R71, R100, 0x191, RZ ;  /* 0x0000019164477824 */ /* 0x002fe200078e02ff */
[----:B------:R-:W-:Y:S01]  /*42a0*/  IADD3 R70, P0, R91, R120, RZ ;  /* 0x000000785b467210 */ /* 0x000fe20007f1e0ff */
[----:B------:R-:W-:Y:S01]  /*42b0*/  IMAD R101, R101, 0x189, RZ ;  /* 0x0000018965657824 */ /* 0x000fe200078e02ff */
[----:B------:R5:W2:Y:S02]  /*42c0*/  LDG.E.U16 R103, desc[UR4][R92.64] ;  /* 0x000000045c677981 */ /* 0x000aa4000c1e1500 */
[-C--:B------:R-:W-:Y:S02]  /*42d0*/  LEA.HI.X.SX32 R89, R71, R121.reuse, 0x1, P2 ;  /* 0x0000007947597211 */ /* 0x080fe400010f0eff */
[-C--:B------:R-:W-:Y:S01]  /*42e0*/  LEA.HI.X.SX32 R71, R95, R121.reuse, 0x1, P0 ;  /* 0x000000795f477211 */ /* 0x080fe200000f0eff */
[----:B------:R-:W1:Y:S01]  /*42f0*/  LDC R94, c[0x0][0x248] ;  /* 0x00009200ff5e7b82 */ /* 0x000e620000000800 */
[----:B------:R-:W-:-:S02]  /*4300*/  LEA.HI.X.SX32 R91, R101, R121, 0x1, P1 ;  /* 0x00000079655b7211 */ /* 0x000fc400008f0eff */
[----:B------:R0:W2:Y:S01]  /*4310*/  LDG.E.U16 R101, desc[UR4][R88.64] ;  /* 0x0000000458657981 */ /* 0x0000a2000c1e1500 */
[----:B-----5:R-:W-:Y:S02]  /*4320*/  IMAD R93, R122, 0x352, RZ ;  /* 0x000003527a5d7824 */ /* 0x020fe400078e02ff */
[----:B------:R-:W-:Y:S02]  /*4330*/  IMAD R125, R98, 0x342, RZ ;  /* 0x00000342627d7824 */ /* 0x000fe400078e02ff */
[----:B------:R-:W5:Y:S01]  /*4340*/  LDC R95, c[0x0][0x248] ;  /* 0x00009200ff5f7b82 */ /* 0x000f620000000800 */
[----:B------:R0:W2:Y:S02]  /*4350*/  LDG.E.U16 R100, desc[UR4][R70.64] ;  /* 0x0000000446647981 */ /* 0x0000a4000c1e1500 */
[----:B0-----:R-:W-:Y:S02]  /*4360*/  IADD3 R88, P1, R93, R120, RZ ;  /* 0x000000785d587210 */ /* 0x001fe40007f3e0ff */
[----:B------:R0:W2:Y:S03]  /*4370*/  LDG.E.U16 R102, desc[UR4][R90.64] ;  /* 0x000000045a667981 */ /* 0x0000a6000c1e1500 */
[----:B------:R-:W1:Y:S01]  /*4380*/  LDC R92, c[0x0][0x248] ;  /* 0x00009200ff5c7b82 */ /* 0x000e620000000800 */
[----:B------:R-:W-:-:S07]  /*4390*/  IMAD R71, R72, 0x1b1, RZ ;  /* 0x000001b148477824 */ /* 0x000fce00078e02ff */
[----:B------:R-:W1:Y:S01]  /*43a0*/  LDC R96, c[0x0][0x248] ;  /* 0x00009200ff607b82 */ /* 0x000e620000000800 */
[----:B------:R-:W-:Y:S01]  /*43b0*/  IMAD R123, R123, 0x362, RZ ;  /* 0x000003627b7b7824 */ /* 0x000fe200078e02ff */
[----:B0-----:R-:W-:-:S06]  /*43c0*/  IADD3 R90, P0, R125, R120, RZ ;  /* 0x000000787d5a7210 */ /* 0x001fcc0007f1e0ff */
[----:B------:R-:W0:Y:S01]  /*43d0*/  LDC R93, c[0x0][0x248] ;  /* 0x00009200ff5d7b82 */ /* 0x000e220000000800 */
[----:B------:R-:W-:-:S07]  /*43e0*/  IADD3 R70, P2, R123, R120, RZ ;  /* 0x000000787b467210 */ /* 0x000fce0007f5e0ff */
[----:B------:R-:W1:Y:S01]  /*43f0*/  LDC R72, c[0x0][0x248] ;  /* 0x00009200ff487b82 */ /* 0x000e620000000800 */
[----:B----4-:R-:W-:-:S07]  /*4400*/  IMAD R97, R97, 0x1a1, RZ ;  /* 0x000001a161617824 */ /* 0x010fce00078e02ff */
[----:B------:R-:W4:Y:S01]  /*4410*/  LDC R125, c[0x0][0x248] ;  /* 0x00009200ff7d7b82 */ /* 0x000f220000000800 */
[----:B---3--:R-:W-:-:S07]  /*4420*/  IMAD R99, R99, 0x1a9, RZ ;  /* 0x000001a963637824 */ /* 0x008fce00078e02ff */
[----:B------:R-:W3:Y:S01]  /*4430*/  LDC R122, c[0x0][0x248] ;  /* 0x00009200ff7a7b82 */ /* 0x000ee20000000800 */
[----:B------:R-:W-:-:S07]  /*4440*/  LEA.HI.X.SX32 R91, R97, R121, 0x1, P0 ;  /* 0x00000079615b7211 */ /* 0x000fce00000f0eff */
[----:B------:R-:W3:Y:S01]  /*4450*/  LDC R123, c[0x0][0x248] ;  /* 0x00009200ff7b7b82 */ /* 0x000ee20000000800 */
[-C--:B------:R-:W-:Y:S01]  /*4460*/  LEA.HI.X.SX32 R89, R99, R121.reuse, 0x1, P1 ;  /* 0x0000007963597211 */ /* 0x080fe200008f0eff */
[----:B-----5:R-:W-:Y:S01]  /*4470*/  IMAD R95, R95, 0x372, RZ ;  /* 0x000003725f5f7824 */ /* 0x020fe200078e02ff */
[----:B------:R-:W-:Y:S01]  /*4480*/  LEA.HI.X.SX32 R71, R71, R121, 0x1, P2 ;  /* 0x0000007947477211 */ /* 0x000fe200010f0eff */
[----:B------:R-:W-:Y:S01]  /*4490*/  IMAD R133, R133, 0x382, RZ ;  /* 0x0000038285857824 */ /* 0x000fe200078e02ff */
[----:B------:R1:W5:Y:S03]  /*44a0*/  LDG.E.U16 R99, desc[UR4][R90.64] ;  /* 0x000000045a637981 */ /* 0x000366000c1e1500 */
[----:B------:R-:W3:Y:S01]  /*44b0*/  LDC R124, c[0x0][0x248] ;  /* 0x00009200ff7c7b82 */ /* 0x000ee20000000800 */
[----:B------:R1:W5:Y:S01]  /*44c0*/  LDG.E.U16 R98, desc[UR4][R88.64] ;  /* 0x0000000458627981 */ /* 0x000362000c1e1500 */
[----:B------:R-:W-:-:S02]  /*44d0*/  IMAD R135, R134, 0x392, RZ ;  /* 0x0000039286877824 */ /* 0x000fc400078e02ff */
[----:B0-----:R-:W-:Y:S01]  /*44e0*/  IMAD R137, R93, 0x3a2, RZ ;  /* 0x000003a25d897824 */ /* 0x001fe200078e02ff */
[----:B------:R0:W5:Y:S01]  /*44f0*/  LDG.E.U16 R97, desc[UR4][R70.64] ;  /* 0x0000000446617981 */ /* 0x000162000c1e1500 */
[----:B-1----:R-:W-:Y:S01]  /*4500*/  IMAD R91, R94, 0x1b9, RZ ;  /* 0x000001b95e5b7824 */ /* 0x002fe200078e02ff */
[-C--:B------:R-:W-:Y:S01]  /*4510*/  IADD3 R90, P1, R133, R120.reuse, RZ ;  /* 0x00000078855a7210 */ /* 0x080fe20007f3e0ff */
[----:B------:R-:W-:Y:S01]  /*4520*/  IMAD R89, R92, 0x1c9, RZ ;  /* 0x000001c95c597824 */ /* 0x000fe200078e02ff */
[-C--:B------:R-:W-:Y:S01]  /*4530*/  IADD3 R92, P0, R95, R120.reuse, RZ ;  /* 0x000000785f5c7210 */ /* 0x080fe20007f1e0ff */
[----:B0-----:R-:W-:Y:S01]  /*4540*/  IMAD R71, R96, 0x1c1, RZ ;  /* 0x000001c160477824 */ /* 0x001fe200078e02ff */
[-C--:B------:R-:W-:Y:S01]  /*4550*/  IADD3 R88, P2, R135, R120.reuse, RZ ;  /* 0x0000007887587210 */ /* 0x080fe20007f5e0ff */
[----:B------:R-:W-:Y:S01]  /*4560*/  IMAD R95, R72, 0x1d1, RZ ;  /* 0x000001d1485f7824 */ /* 0x000fe200078e02ff */
[-C--:B------:R-:W-:Y:S01]  /*4570*/  LEA.HI.X.SX32 R93, R91, R121.reuse, 0x1, P0 ;  /* 0x000000795b5d7211 */ /* 0x080fe200000f0eff */
[----:B------:R-:W0:Y:S01]  /*4580*/  LDC R72, c[0x0][0x248] ;  /* 0x00009200ff487b82 */ /* 0x000e220000000800 */
[-C--:B------:R-:W-:Y:S01]  /*4590*/  IADD3 R70, P0, R137, R120.reuse, RZ ;  /* 0x0000007889467210 */ /* 0x080fe20007f1e0ff */
[----:B----4-:R-:W-:Y:S01]  /*45a0*/  IMAD R135, R125, 0x3b2, RZ ;  /* 0x000003b27d877824 */ /* 0x010fe200078e02ff */
[-C--:B------:R-:W-:Y:S01]  /*45b0*/  LEA.HI.X.SX32 R91, R71, R121.reuse, 0x1, P1 ;  /* 0x00000079475b7211 */ /* 0x080fe200008f0eff */
[----:B------:R-:W-:Y:S01]  /*45c0*/  IMAD R127, R127, 0x3c2, RZ ;  /* 0x000003c27f7f7824 */ /* 0x000fe200078e02ff */
[-C--:B------:R-:W-:Y:S01]  /*45d0*/  LEA.HI.X.SX32 R89, R89, R121.reuse, 0x1, P2 ;  /* 0x0000007959597211 */ /* 0x080fe200010f0eff */
[----:B---3--:R-:W-:Y:S01]  /*45e0*/  IMAD R133, R122, 0x1d9, RZ ;  /* 0x000001d97a857824 */ /* 0x008fe200078e02ff */
[----:B------:R-:W-:Y:S01]  /*45f0*/  LEA.HI.X.SX32 R71, R95, R121, 0x1, P0 ;  /* 0x000000795f477211 */ /* 0x000fe200000f0eff */
[----:B------:R-:W-:Y:S01]  /*4600*/  IMAD R129, R129, 0x3d2, RZ ;  /* 0x000003d281817824 */ /* 0x000fe200078e02ff */
[----:B------:R1:W3:Y:S01]  /*4610*/  LDG.E.U16 R95, desc[UR4][R90.64] ;  /* 0x000000045a5f7981 */ /* 0x0002e2000c1e1500 */
[----:B------:R-:W-:Y:S01]  /*4620*/  IADD3 R122, P0, R135, R120, RZ ;  /* 0x00000078877a7210 */ /* 0x000fe20007f1e0ff */
[----:B------:R-:W-:-:S02]  /*4630*/  IMAD R125, R126, 0x1e1, RZ ;  /* 0x000001e17e7d7824 */ /* 0x000fc400078e02ff */
[----:B------:R-:W4:Y:S04]  /*4640*/  LDG.E.U16 R96, desc[UR4][R92.64] ;  /* 0x000000045c607981 */ /* 0x000f28000c1e1500 */
[----:B------:R1:W3:Y:S02]  /*4650*/  LDG.E.U16 R94, desc[UR4][R88.64] ;  /* 0x00000004585e7981 */ /* 0x0002e4000c1e1500 */
[----:B-1----:R-:W-:Y:S01]  /*4660*/  IMAD R91, R123, 0x3e2, RZ ;  /* 0x000003e27b5b7824 */ /* 0x002fe200078e02ff */
[-C--:B------:R-:W-:Y:S02]  /*4670*/  IADD3 R90, P1, R127, R120.reuse, RZ ;  /* 0x000000787f5a7210 */ /* 0x080fe40007f3e0ff */
[----:B------:R-:W-:Y:S01]  /*4680*/  LEA.HI.X.SX32 R123, R133, R121, 0x1, P0 ;  /* 0x00000079857b7211 */ /* 0x000fe200000f0eff */
[----:B------:R1:W3:Y:S01]  /*4690*/  LDG.E.U16 R93, desc[UR4][R70.64] ;  /* 0x00000004465d7981 */ /* 0x0002e2000c1e1500 */
[----:B------:R-:W-:Y:S01]  /*46a0*/  IMAD R89, R128, 0x1e9, RZ ;  /* 0x000001e980597824 */ /* 0x000fe200078e02ff */
[-C--:B------:R-:W-:Y:S01]  /*46b0*/  IADD3 R88, P2, R129, R120.reuse, RZ ;  /* 0x0000007881587210 */ /* 0x080fe20007f5e0ff */
[----:B------:R-:W-:Y:S01]  /*46c0*/  IMAD R148, R148, 0x112, RZ ;  /* 0x0000011294947824 */ /* 0x000fe200078e02ff */
[----:B------:R-:W-:Y:S01]  /*46d0*/  SHF.L.U32 R147, R30, 0x1, RZ ;  /* 0x000000011e937819 */ /* 0x000fe200000006ff */
[----:B------:R-:W-:Y:S01]  /*46e0*/  IMAD R151, R151, 0x122, RZ ;  /* 0x0000012297977824 */ /* 0x000fe200078e02ff */
[----:B------:R0:W3:Y:S01]  /*46f0*/  LDG.E.U16 R92, desc[UR4][R122.64] ;  /* 0x000000047a5c7981 */ /* 0x0000e2000c1e1500 */
[----:B-1----:R-:W-:Y:S01]  /*4700*/  IMAD R71, R124, 0x1f1, RZ ;  /* 0x000001f17c477824 */ /* 0x002fe200078e02ff */
[----:B------:R-:W-:-:S02]  /*4710*/  IADD3 R70, P0, R91, R120, RZ ;  /* 0x000000785b467210 */ /* 0x000fc40007f1e0ff */
[-C--:B------:R-:W-:Y:S02]  /*4720*/  LEA.HI.X.SX32 R91, R125, R121.reuse, 0x1, P1 ;  /* 0x000000797d5b7211 */ /* 0x080fe400008f0eff */
[-C--:B------:R-:W-:Y:S02]  /*4730*/  LEA.HI.X.SX32 R89, R89, R121.reuse, 0x1, P2 ;  /* 0x0000007959597211 */ /* 0x080fe400010f0eff */
[-C--:B------:R-:W-:Y:S02]  /*4740*/  LEA.HI.X.SX32 R71, R71, R121.reuse, 0x1, P0 ;  /* 0x0000007947477211 */ /* 0x080fe400000f0eff */
[----:B------:R-:W3:Y:S01]  /*4750*/  LDG.E.U16 R91, desc[UR4][R90.64] ;  /* 0x000000045a5b7981 */ /* 0x000ee2000c1e1500 */
[-C--:B------:R-:W-:Y:S01]  /*4760*/  IADD3 R126, P0, R147, R120.reuse, RZ ;  /* 0x00000078937e7210 */ /* 0x080fe20007f1e0ff */
[----:B------:R-:W-:Y:S01]  /*4770*/  IMAD R153, R153, 0x132, RZ ;  /* 0x0000013299997824 */ /* 0x000fe200078e02ff */
[-C--:B------:R-:W-:Y:S02]  /*4780*/  IADD3 R124, P1, R148, R120.reuse, RZ ;  /* 0x00000078947c7210 */ /* 0x080fe40007f3e0ff */
[-C--:B0-----:R-:W-:Y:S01]  /*4790*/  LEA.HI.X.SX32 R127, R72, R121.reuse, 0x1, P0 ;  /* 0x00000079487f7211 */ /* 0x081fe200000f0eff */
[----:B------:R0:W3:Y:S01]  /*47a0*/  LDG.E.U16 R90, desc[UR4][R88.64] ;  /* 0x00000004585a7981 */ /* 0x0000e2000c1e1500 */
[----:B------:R-:W-:Y:S01]  /*47b0*/  IMAD R72, R30, 0x99, RZ ;  /* 0x000000991e487824 */ /* 0x000fe200078e02ff */
[-C--:B------:R-:W-:Y:S01]  /*47c0*/  IADD3 R122, P0, R153, R120.reuse, RZ ;  /* 0x00000078997a7210 */ /* 0x080fe20007f1e0ff */
[----:B------:R-:W-:Y:S01]  /*47d0*/  IMAD R164, R164, 0x162, RZ ;  /* 0x00000162a4a47824 */ /* 0x000fe200078e02ff */
[----:B------:R1:W3:Y:S01]  /*47e0*/  LDG.E.U16 R89, desc[UR4][R70.64] ;  /* 0x0000000446597981 */ /* 0x0002e2000c1e1500 */
[----:B0-----:R-:W-:Y:S01]  /*47f0*/  IMAD R88, R30, 0x91, RZ ;  /* 0x000000911e587824 */ /* 0x001fe200078e02ff */
[----:B------:R-:W-:Y:S01]  /*4800*/  LEA.HI.X.SX32 R123, R72, R121, 0x1, P0 ;  /* 0x00000079487b7211 */ /* 0x000fe200000f0eff */
[----:B-1----:R-:W-:Y:S01]  /*4810*/  IMAD R71, R30, 0x89, RZ ;  /* 0x000000891e477824 */ /* 0x002fe200078e02ff */
[----:B------:R-:W-:-:S04]  /*4820*/  IADD3 R70, P2, R151, R120, RZ ;  /* 0x0000007897467210 */ /* 0x000fc80007f5e0ff */
[-C--:B------:R-:W-:Y:S02]  /*4830*/  LEA.HI.X.SX32 R125, R71, R121.reuse, 0x1, P1 ;  /* 0x00000079477d7211 */ /* 0x080fe400008f0eff */
[----:B------:R-:W-:Y:S02]  /*4840*/  LEA.HI.X.SX32 R71, R88, R121, 0x1, P2 ;  /* 0x0000007958477211 */ /* 0x000fe400010f0eff */
[----:B------:R0:W3:Y:S01]  /*4850*/  LDG.E.U16 R88, desc[UR4][R126.64] ;  /* 0x000000047e587981 */ /* 0x0000e2000c1e1500 */
[----:B------:R-:W-:-:S03]  /*4860*/  IMAD R157, R157, 0x142, RZ ;  /* 0x000001429d9d7824 */ /* 0x000fc600078e02ff */
[----:B------:R-:W3:Y:S01]  /*4870*/  LDG.E.U16 R71, desc[UR4][R70.64] ;  /* 0x0000000446477981 */ /* 0x000ee2000c1e1500 */
[----:B------:R-:W-:Y:S02]  /*4880*/  IMAD R165, R165, 0x172, RZ ;  /* 0x00000172a5a57824 */ /* 0x000fe400078e02ff */
[----:B------:R-:W-:Y:S01]  /*4890*/  IMAD R159, R159, 0x152, RZ ;  /* 0x000001529f9f7824 */ /* 0x000fe200078e02ff */
[----:B------:R-:W3:Y:S01]  /*48a0*/  LDG.E.U16 R72, desc[UR4][R124.64] ;  /* 0x000000047c487981 */ /* 0x000ee2000c1e1500 */
[----:B0-----:R-:W-:Y:S01]  /*48b0*/  IMAD R127, R30, 0xb1, RZ ;  /* 0x000000b11e7f7824 */ /* 0x001fe200078e02ff */
[----:B------:R-:W-:Y:S02]  /*48c0*/  IADD3 R126, P2, R164, R120, RZ ;  /* 0x00000078a47e7210 */ /* 0x000fe40007f5e0ff */
[----:B------:R0:W3:Y:S02]  /*48d0*/  LDG.E.U16 R70, desc[UR4][R122.64] ;  /* 0x000000047a467981 */ /* 0x0000e4000c1e1500 */
[----:B------:R-:W-:Y:S01]  /*48e0*/  LEA.HI.X.SX32 R127, R127, R121, 0x1, P2 ;  /* 0x000000797f7f7211 */ /* 0x000fe200010f0eff */
[----:B------:R-:W-:-:S02]  /*48f0*/  IMAD R172, R172, 0x1a2, RZ ;  /* 0x000001a2acac7824 */ /* 0x000fc400078e02ff */
[C---:B------:R-:W-:Y:S02]  /*4900*/  IMAD R129, R30.reuse, 0xb9, RZ ;  /* 0x000000b91e817824 */ /* 0x040fe400078e02ff */
[----:B------:R1:W3:Y:S01]  /*4910*/  LDG.E.U16 R135, desc[UR4][R126.64] ;  /* 0x000000047e877981 */ /* 0x0002e2000c1e1500 */
[C---:B0-----:R-:W-:Y:S01]  /*4920*/  IMAD R123, R30.reuse, 0xa1, RZ ;  /* 0x000000a11e7b7824 */ /* 0x041fe200078e02ff */
[-C--:B------:R-:W-:Y:S01]  /*4930*/  IADD3 R122, P0, R157, R120.reuse, RZ ;  /* 0x000000789d7a7210 */ /* 0x080fe20007f1e0ff */
[C---:B------:R-:W-:Y:S01]  /*4940*/  IMAD R125, R30.reuse, 0xa9, RZ ;  /* 0x000000a91e7d7824 */ /* 0x040fe200078e02ff */
[-C--:B------:R-:W-:Y:S02]  /*4950*/  IADD3 R124, P1, R159, R120.reuse, RZ ;  /* 0x000000789f7c7210 */ /* 0x080fe40007f3e0ff */
[-C--:B------:R-:W-:Y:S01]  /*4960*/  LEA.HI.X.SX32 R123, R123, R121.reuse, 0x1, P0 ;  /* 0x000000797b7b7211 */ /* 0x080fe200000f0eff */
[----:B-1----:R-:W-:Y:S01]  /*4970*/  IMAD R127, R30, 0xd1, RZ ;  /* 0x000000d11e7f7824 */ /* 0x002fe200078e02ff */
[-C--:B------:R-:W-:Y:S01]  /*4980*/  IADD3 R128, P0, R165, R120.reuse, RZ ;  /* 0x00000078a5807210 */ /* 0x080fe20007f1e0ff */
[----:B------:R-:W-:Y:S01]  /*4990*/  IMAD R168, R168, 0x182, RZ ;  /* 0x00000182a8a87824 */ /* 0x000fe200078e02ff */
[----:B------:R-:W-:Y:S01]  /*49a0*/  IADD3 R126, P2, R172, R120, RZ ;  /* 0x00000078ac7e7210 */ /* 0x000fe20007f5e0ff */
[----:B------:R0:W3:Y:S01]  /*49b0*/  LDG.E.U16 R133, desc[UR4][R122.64] ;  /* 0x000000047a857981 */ /* 0x0000e2000c1e1500 */
[-C--:B------:R-:W-:Y:S01]  /*49c0*/  LEA.HI.X.SX32 R129, R129, R121.reuse, 0x1, P0 ;  /* 0x0000007981817211 */ /* 0x080fe200000f0eff */
[----:B------:R-:W-:Y:S01]  /*49d0*/  IMAD R173, R173, 0x1b2, RZ ;  /* 0x000001b2adad7824 */ /* 0x000fe200078e02ff */
[----:B------:R-:W-:-:S02]  /*49e0*/  LEA.HI.X.SX32 R125, R125, R121, 0x1, P1 ;  /* 0x000000797d7d7211 */ /* 0x000fc400008f0eff */
[-C--:B------:R-:W-:Y:S01]  /*49f0*/  LEA.HI.X.SX32 R127, R127, R121.reuse, 0x1, P2 ;  /* 0x000000797f7f7211 */ /* 0x080fe200010f0eff */
[----:B------:R-:W-:Y:S01]  /*4a00*/  IMAD R169, R169, 0x192, RZ ;  /* 0x00000192a9a97824 */ /* 0x000fe200078e02ff */
[----:B------:R1:W3:Y:S01]  /*4a10*/  LDG.E.U16 R137, desc[UR4][R128.64] ;  /* 0x0000000480897981 */ /* 0x0002e2000c1e1500 */
[----:B------:R-:W-:Y:S02]  /*4a20*/  IMAD R180, R180, 0x1e2, RZ ;  /* 0x000001e2b4b47824 */ /* 0x000fe400078e02ff */
[----:B0-----:R-:W-:Y:S01]  /*4a30*/  IMAD R123, R30, 0xc1, RZ ;  /* 0x000000c11e7b7824 */ /* 0x001fe200078e02ff */
[-C--:B------:R-:W-:Y:S01]  /*4a40*/  IADD3 R122, P0, R168, R120.reuse, RZ ;  /* 0x00000078a87a7210 */ /* 0x080fe20007f1e0ff */
[----:B------:R0:W3:Y:S01]  /*4a50*/  LDG.E.U16 R134, desc[UR4][R124.64] ;  /* 0x000000047c867981 */ /* 0x0000e2000c1e1500 */
[----:B------:R-:W-:Y:S02]  /*4a60*/  IMAD R175, R175, 0x1c2, RZ ;  /* 0x000001c2afaf7824 */ /* 0x000fe400078e02ff */
[----:B------:R-:W-:Y:S01]  /*4a70*/  LEA.HI.X.SX32 R123, R123, R121, 0x1, P0 ;  /* 0x000000797b7b7211 */ /* 0x000fe200000f0eff */
[----:B------:R0:W3:Y:S01]  /*4a80*/  LDG.E.U16 R140, desc[UR4][R126.64] ;  /* 0x000000047e8c7981 */ /* 0x0000e2000c1e1500 */
[----:B-1----:R-:W-:Y:S01]  /*4a90*/  IMAD R129, R30, 0xd9, RZ ;  /* 0x000000d91e817824 */ /* 0x002fe200078e02ff */
[----:B------:R-:W-:-:S02]  /*4aa0*/  IADD3 R128, P0, R173, R120, RZ ;  /* 0x00000078ad807210 */ /* 0x000fc40007f1e0ff */
[----:B------:R1:W3:Y:S01]  /*4ab0*/  LDG.E.U16 R138, desc[UR4][R122.64] ;  /* 0x000000047a8a7981 */ /* 0x0002e2000c1e1500 */
[C---:B0-----:R-:W-:Y:S01]  /*4ac0*/  IMAD R125, R30.reuse, 0xc9, RZ ;  /* 0x000000c91e7d7824 */ /* 0x041fe200078e02ff */
[-C--:B------:R-:W-:Y:S01]  /*4ad0*/  IADD3 R124, P1, R169, R120.reuse, RZ ;  /* 0x00000078a97c7210 */ /* 0x080fe20007f3e0ff */
[----:B------:R-:W-:Y:S01]  /*4ae0*/  IMAD R127, R30, 0xf1, RZ ;  /* 0x000000f11e7f7824 */ /* 0x000fe200078e02ff */
[-C--:B------:R-:W-:Y:S02]  /*4af0*/  IADD3 R126, P2, R180, R120.reuse, RZ ;  /* 0x00000078b47e7210 */ /* 0x080fe40007f5e0ff */
[-C--:B------:R-:W-:Y:S01]  /*4b00*/  LEA.HI.X.SX32 R129, R129, R121.reuse, 0x1, P0 ;  /* 0x0000007981817211 */ /* 0x080fe200000f0eff */
[----:B-1----:R-:W-:Y:S01]  /*4b10*/  IMAD R123, R30, 0xe1, RZ ;  /* 0x000000e11e7b7824 */ /* 0x002fe200078e02ff */
[-C--:B------:R-:W-:Y:S01]  /*4b20*/  LEA.HI.X.SX32 R125, R125, R121.reuse, 0x1, P1 ;  /* 0x000000797d7d7211 */ /* 0x080fe200008f0eff */
[----:B------:R-:W-:Y:S01]  /*4b30*/  IMAD R179, R179, 0x1f2, RZ ;  /* 0x000001f2b3b37824 */ /* 0x000fe200078e02ff */
[-C--:B------:R-:W-:Y:S01]  /*4b40*/  LEA.HI.X.SX32 R127, R127, R121.reuse, 0x1, P2 ;  /* 0x000000797f7f7211 */ /* 0x080fe200010f0eff */
[----:B------:R-:W-:Y:S01]  /*4b50*/  IMAD R176, R176, 0x1d2, RZ ;  /* 0x000001d2b0b07824 */ /* 0x000fe200078e02ff */
[-C--:B------:R-:W-:Y:S01]  /*4b60*/  IADD3 R122, P0, R175, R120.reuse, RZ ;  /* 0x00000078af7a7210 */ /* 0x080fe20007f1e0ff */
[----:B------:R0:W3:Y:S03]  /*4b70*/  LDG.E.U16 R141, desc[UR4][R128.64] ;  /* 0x00000004808d7981 */ /* 0x0000e6000c1e1500 */
[----:B------:R-:W-:Y:S01]  /*4b80*/  LEA.HI.X.SX32 R123, R123, R121, 0x1, P0 ;  /* 0x000000797b7b7211 */ /* 0x000fe200000f0eff */
[----:B------:R1:W3:Y:S04]  /*4b90*/  LDG.E.U16 R139, desc[UR4][R124.64] ;  /* 0x000000047c8b7981 */ /* 0x0002e8000c1e1500 */
[----:B------:R1:W3:Y:S01]  /*4ba0*/  LDG.E.U16 R144, desc[UR4][R126.64] ;  /* 0x000000047e907981 */ /* 0x0002e2000c1e1500 */
[----:B0-----:R-:W-:Y:S01]  /*4bb0*/  IMAD R129, R30, 0xf9, RZ ;  /* 0x000000f91e817824 */ /* 0x001fe200078e02ff */
[----:B------:R-:W-:-:S02]  /*4bc0*/  IADD3 R128, P0, R179, R120, RZ ;  /* 0x00000078b3807210 */ /* 0x000fc40007f1e0ff */
[----:B------:R0:W3:Y:S01]  /*4bd0*/  LDG.E.U16 R142, desc[UR4][R122.64] ;  /* 0x000000047a8e7981 */ /* 0x0000e2000c1e1500 */
[----:B-1----:R-:W-:Y:S01]  /*4be0*/  IMAD R125, R30, 0xe9, RZ ;  /* 0x000000e91e7d7824 */ /* 0x002fe200078e02ff */
[-C--:B------:R-:W-:Y:S01]  /*4bf0*/  IADD3 R124, P1, R176, R120.reuse, RZ ;  /* 0x00000078b07c7210 */ /* 0x080fe20007f3e0ff */
[----:B------:R-:W-:Y:S02]  /*4c00*/  IMAD R126, R155, 0x204, RZ ;  /* 0x000002049b7e7824 */ /* 0x000fe400078e02ff */
[----:B------:R-:W1:Y:S01]  /*4c10*/  LDC R155, c[0x0][0x248] ;  /* 0x00009200ff9b7b82 */ /* 0x000e620000000800 */
[-C--:B------:R-:W-:Y:S01]  /*4c20*/  LEA.HI.X.SX32 R129, R129, R121.reuse, 0x1, P0 ;  /* 0x0000007981817211 */ /* 0x080fe200000f0eff */
[----:B0-----:R-:W-:Y:S01]  /*4c30*/  IMAD R122, R150, 0x3f2, RZ ;  /* 0x000003f2967a7824 */ /* 0x001fe200078e02ff */
[-C--:B------:R-:W-:Y:S01]  /*4c40*/  LEA.HI.X.SX32 R125, R125, R121.reuse, 0x1, P1 ;  /* 0x000000797d7d7211 */ /* 0x080fe200008f0eff */
[----:B------:R-:W-:Y:S01]  /*4c50*/  IMAD R123, R161, 0x1f9, RZ ;  /* 0x000001f9a17b7824 */ /* 0x000fe200078e02ff */
[-C--:B------:R-:W-:Y:S01]  /*4c60*/  IADD3 R126, P1, R126, R120.reuse, RZ ;  /* 0x000000787e7e7210 */ /* 0x080fe20007f3e0ff */
[----:B------:R0:W3:Y:S01]  /*4c70*/  LDG.E.U16 R145, desc[UR4][R128.64] ;  /* 0x0000000480917981 */ /* 0x0000e2000c1e1500 */
[----:B------:R-:W-:Y:S01]  /*4c80*/  IADD3 R122, P2, R122, R120, RZ ;  /* 0x000000787a7a7210 */ /* 0x000fe20007f5e0ff */
[----:B------:R-:W2:Y:S02]  /*4c90*/  LDC R161, c[0x0][0x248] ;  /* 0x00009200ffa17b82 */ /* 0x000ea40000000800 */
[----:B------:R0:W3:Y:S01]  /*4ca0*/  LDG.E.U16 R143, desc[UR4][R124.64] ;  /* 0x000000047c8f7981 */ /* 0x0000e2000c1e1500 */
[-C--:B------:R-:W-:Y:S01]  /*4cb0*/  LEA.HI.X.SX32 R127, R149, R121.reuse, 0x1, P1 ;  /* 0x00000079957f7211 */ /* 0x080fe200008f0eff */
[----:B0-----:R-:W-:Y:S01]  /*4cc0*/  IMAD R128, R167, 0x224, RZ ;  /* 0x00000224a7807824 */ /* 0x001fe200078e02ff */
[----:B------:R-:W-:-:S03]  /*4cd0*/  LEA.HI.X.SX32 R123, R123, R121, 0x1, P2 ;  /* 0x000000797b7b7211 */ /* 0x000fc600010f0eff */
[----:B------:R-:W0:Y:S01]  /*4ce0*/  LDC R167, c[0x0][0x248] ;  /* 0x00009200ffa77b82 */ /* 0x000e220000000800 */
[----:B------:R1:W3:Y:S01]  /*4cf0*/  LDG.E.U16 R149, desc[UR4][R126.64] ;  /* 0x000000047e957981 */ /* 0x0002e2000c1e1500 */
[-C--:B------:R-:W-:Y:S02]  /*4d00*/  LEA R124, P0, R170, R120.reuse, 0x2 ;  /* 0x00000078aa7c7211 */ /* 0x080fe400078010ff */
[----:B------:R-:W-:Y:S02]  /*4d10*/  IADD3 R128, P2, R128, R120, RZ ;  /* 0x0000007880807210 */ /* 0x000fe40007f5e0ff */
[-C--:B------:R-:W-:Y:S02]  /*4d20*/  LEA.HI.X.SX32 R125, R147, R121.reuse, 0x1, P0 ;  /* 0x00000079937d7211 */ /* 0x080fe400000f0eff */
[----:B------:R1:W3:Y:S01]  /*4d30*/  LDG.E.U16 R147, desc[UR4][R122.64] ;  /* 0x000000047a937981 */ /* 0x0002e2000c1e1500 */
[----:B------:R-:W-:Y:S01]  /*4d40*/  LEA.HI.X.SX32 R129, R148, R121, 0x1, P2 ;  /* 0x0000007994817211 */ /* 0x000fe200010f0eff */
[----:B------:R-:W-:Y:S01]  /*4d50*/  IMAD R200, R200, 0x11a, RZ ;  /* 0x0000011ac8c87824 */ /* 0x000fe200078e02ff */
[----:B------:R-:W5:Y:S01]  /*4d60*/  LDC R170, c[0x0][0x248] ;  /* 0x00009200ffaa7b82 */ /* 0x000f620000000800 */
[----:B-1----:R-:W-:Y:S01]  /*4d70*/  IMAD R126, R163, 0x254, RZ ;  /* 0x00000254a37e7824 */ /* 0x002fe200078e02ff */
[----:B------:R1:W3:Y:S04]  /*4d80*/  LDG.E.U16 R148, desc[UR4][R124.64] ;  /* 0x000000047c947981 */ /* 0x0002e8000c1e1500 */
[----:B------:R1:W3:Y:S01]  /*4d90*/  LDG.E.U16 R150, desc[UR4][R128.64] ;  /* 0x0000000480967981 */ /* 0x0002e2000c1e1500 */
[----:B------:R-:W-:Y:S01]  /*4da0*/  IMAD R122, R154, 0x234, RZ ;  /* 0x000002349a7a7824 */ /* 0x000fe200078e02ff */
[----:B------:R-:W0:Y:S01]  /*4db0*/  LDC R163, c[0x0][0x248] ;  /* 0x00009200ffa37b82 */ /* 0x000e220000000800 */
[----:B-1----:R-:W-:-:S03]  /*4dc0*/  IMAD R124, R166, 0x244, RZ ;  /* 0x00000244a67c7824 */ /* 0x002fc600078e02ff */
[-C--:B------:R-:W-:Y:S01]  /*4dd0*/  IADD3 R122, P0, R122, R120.reuse, RZ ;  /* 0x000000787a7a7210 */ /* 0x080fe20007f1e0ff */
[----:B------:R-:W-:Y:S01]  /*4de0*/  IMAD R128, R155, 0x264, RZ ;  /* 0x000002649b807824 */ /* 0x000fe200078e02ff */
[-C--:B------:R-:W-:Y:S02]  /*4df0*/  IADD3 R124, P1, R124, R120.reuse, RZ ;  /* 0x000000787c7c7210 */ /* 0x080fe40007f3e0ff */
[----:B------:R-:W1:Y:S01]  /*4e00*/  LDC R166, c[0x0][0x248] ;  /* 0x00009200ffa67b82 */ /* 0x000e620000000800 */
[-C--:B------:R-:W-:Y:S02]  /*4e10*/  LEA.HI.X.SX32 R123, R200, R121.reuse, 0x1, P0 ;  /* 0x00000079c87b7211 */ /* 0x080fe400000f0eff */
[-C--:B------:R-:W-:Y:S02]  /*4e20*/  IADD3 R128, P0, R128, R120.reuse, RZ ;  /* 0x0000007880807210 */ /* 0x080fe40007f1e0ff */
[-C--:B------:R-:W-:Y:S01]  /*4e30*/  LEA.HI.X.SX32 R125, R151, R121.reuse, 0x1, P1 ;  /* 0x00000079977d7211 */ /* 0x080fe200008f0eff */
[----:B------:R-:W-:Y:S01]  /*4e40*/  IMAD R201, R201, 0x12a, RZ ;  /* 0x0000012ac9c97824 */ /* 0x000fe200078e02ff */
[----:B------:R-:W-:Y:S01]  /*4e50*/  LEA.HI.X.SX32 R129, R153, R121, 0x1, P0 ;  /* 0x0000007999817211 */ /* 0x000fe200000f0eff */
[----:B------:R2:W3:Y:S01]  /*4e60*/  LDG.E.U16 R151, desc[UR4][R122.64] ;  /* 0x000000047a977981 */ /* 0x0004e2000c1e1500 */
[----:B------:R-:W-:-:S03]  /*4e70*/  IADD3 R126, P2, R126, R120, RZ ;  /* 0x000000787e7e7210 */ /* 0x000fc60007f5e0ff */
[----:B------:R0:W3:Y:S01]  /*4e80*/  LDG.E.U16 R153, desc[UR4][R124.64] ;  /* 0x000000047c997981 */ /* 0x0000e2000c1e1500 */
[----:B------:R-:W-:Y:S01]  /*4e90*/  LEA.HI.X.SX32 R127, R201, R121, 0x1, P2 ;  /* 0x00000079c97f7211 */ /* 0x000fe200010f0eff */
[----:B------:R-:W-:Y:S02]  /*4ea0*/  IMAD R199, R199, 0x13a, RZ ;  /* 0x0000013ac7c77824 */ /* 0x000fe400078e02ff */
[----:B------:R0:W3:Y:S01]  /*4eb0*/  LDG.E.U16 R155, desc[UR4][R128.64] ;  /* 0x00000004809b7981 */ /* 0x0000e2000c1e1500 */
[----:B--2---:R-:W-:-:S03]  /*4ec0*/  IMAD R122, R161, 0x274, RZ ;  /* 0x00000274a17a7824 */ /* 0x004fc600078e02ff */
[----:B------:R2:W3:Y:S01]  /*4ed0*/  LDG.E.U16 R154, desc[UR4][R126.64] ;  /* 0x000000047e9a7981 */ /* 0x0004e2000c1e1500 */
[----:B0-----:R-:W-:Y:S02]  /*4ee0*/  IMAD R124, R167, 0x284, RZ ;  /* 0x00000284a77c7824 */ /* 0x001fe400078e02ff */
[----:B------:R-:W0:Y:S01]  /*4ef0*/  LDC R167, c[0x0][0x248] ;  /* 0x00009200ffa77b82 */ /* 0x000e220000000800 */
[-C--:B------:R-:W-:Y:S01]  /*4f00*/  IADD3 R122, P0, R122, R120.reuse, RZ ;  /* 0x000000787a7a7210 */ /* 0x080fe20007f1e0ff */
[----:B------:R-:W-:Y:S01]  /*4f10*/  IMAD R128, R163, 0x2a4, RZ ;  /* 0x000002a4a3807824 */ /* 0x000fe200078e02ff */
[-C--:B------:R-:W-:Y:S01]  /*4f20*/  IADD3 R124, P1, R124, R120.reuse, RZ ;  /* 0x000000787c7c7210 */ /* 0x080fe20007f3e0ff */
[----:B--2---:R-:W-:Y:S01]  /*4f30*/  IMAD R126, R171, 0x294, RZ ;  /* 0x00000294ab7e7824 */ /* 0x004fe200078e02ff */
[-C--:B------:R-:W-:Y:S01]  /*4f40*/  LEA.HI.X.SX32 R123, R199, R121.reuse, 0x1, P0 ;  /* 0x00000079c77b7211 */ /* 0x080fe200000f0eff */
[----:B------:R-:W-:Y:S01]  /*4f50*/  IMAD R248, R248, 0x14a, RZ ;  /* 0x0000014af8f87824 */ /* 0x000fe200078e02ff */
[----:B------:R-:W-:Y:S01]  /*4f60*/  IADD3 R128, P0, R128, R120, RZ ;  /* 0x0000007880807210 */ /* 0x000fe20007f1e0ff */
[----:B------:R-:W2:Y:S01]  /*4f70*/  LDC R171, c[0x0][0x248] ;  /* 0x00009200ffab7b82 */ /* 0x000ea20000000800 */
[----:B------:R-:W-:-:S02]  /*4f80*/  LEA.HI.X.SX32 R125, R157, R121, 0x1, P1 ;  /* 0x000000799d7d7211 */ /* 0x000fc400008f0eff */
[----:B------:R-:W-:Y:S01]  /*4f90*/  IADD3 R126, P2, R126, R120, RZ ;  /* 0x000000787e7e7210 */ /* 0x000fe20007f5e0ff */
[----:B------:R1:W3:Y:S01]  /*4fa0*/  LDG.E.U16 R157, desc[UR4][R122.64] ;  /* 0x000000047a9d7981 */ /* 0x0002e2000c1e1500 */
[-C--:B------:R-:W-:Y:S02]  /*4fb0*/  LEA.HI.X.SX32 R129, R159, R121.reuse, 0x1, P0 ;  /* 0x000000799f817211 */ /* 0x080fe400000f0eff */
[----:B------:R-:W-:Y:S01]  /*4fc0*/  LEA.HI.X.SX32 R127, R248, R121, 0x1, P2 ;  /* 0x00000079f87f7211 */ /* 0x000fe200010f0eff */
[----:B------:R5:W3:Y:S01]  /*4fd0*/  LDG.E.U16 R159, desc[UR4][R124.64] ;  /* 0x000000047c9f7981 */ /* 0x000ae2000c1e1500 */
[----:B------:R-:W-:-:S03]  /*4fe0*/  IMAD R246, R246, 0x15a, RZ ;  /* 0x0000015af6f67824 */ /* 0x000fc600078e02ff */
[----:B------:R5:W3:Y:S01]  /*4ff0*/  LDG.E.U16 R161, desc[UR4][R126.64] ;  /* 0x000000047ea17981 */ /* 0x000ae2000c1e1500 */
[----:B-1----:R-:W-:-:S03]  /*5000*/  IMAD R122, R166, 0x2b4, RZ ;  /* 0x000002b4a67a7824 */ /* 0x002fc600078e02ff */
[----:B------:R0:W3:Y:S01]  /*5010*/  LDG.E.U16 R163, desc[UR4][R128.64] ;  /* 0x0000000480a37981 */ /* 0x0000e2000c1e1500 */
[----:B-----5:R-:W-:Y:S02]  /*5020*/  IMAD R124, R170, 0x2c4, RZ ;  /* 0x000002c4aa7c7824 */ /* 0x020fe400078e02ff */
[----:B------:R-:W1:Y:S01]  /*5030*/  LDC R170, c[0x0][0x248] ;  /* 0x00009200ffaa7b82 */ /* 0x000e620000000800 */
[-C--:B------:R-:W-:Y:S01]  /*5040*/  IADD3 R122, P0, R122, R120.reuse, RZ ;  /* 0x000000787a7a7210 */ /* 0x080fe20007f1e0ff */
[----:B------:R-:W-:Y:S01]  /*5050*/  IMAD R126, R174, 0x2d4, RZ ;  /* 0x000002d4ae7e7824 */ /* 0x000fe200078e02ff */
[-C--:B------:R-:W-:Y:S01]  /*5060*/  IADD3 R124, P1, R124, R120.reuse, RZ ;  /* 0x000000787c7c7210 */ /* 0x080fe20007f3e0ff */
[----:B0-----:R-:W-:Y:S01]  /*5070*/  IMAD R128, R167, 0x2e4, RZ ;  /* 0x000002e4a7807824 */ /* 0x001fe200078e02ff */
[----:B------:R-:W-:Y:S01]  /*5080*/  LEA.HI.X.SX32 R123, R246, R121, 0x1, P0 ;  /* 0x00000079f67b7211 */ /* 0x000fe200000f0eff */
[----:B------:R-:W-:Y:S01]  /*5090*/  IMAD R244, R244, 0x16a, RZ ;  /* 0x0000016af4f47824 */ /* 0x000fe200078e02ff */
[-C--:B------:R-:W-:Y:S01]  /*50a0*/  IADD3 R126, P2, R126, R120.reuse, RZ ;  /* 0x000000787e7e7210 */ /* 0x080fe20007f5e0ff */
[----:B------:R-:W0:Y:S01]  /*50b0*/  LDC R174, c[0x0][0x248] ;  /* 0x00009200ffae7b82 */ /* 0x000e220000000800 */
[----:B------:R-:W-:-:S02]  /*50c0*/  IADD3 R128, P0, R128, R120, RZ ;  /* 0x0000007880807210 */ /* 0x000fc40007f1e0ff */
[-C--:B------:R-:W-:Y:S02]  /*50d0*/  LEA.HI.X.SX32 R125, R164, R121.reuse, 0x1, P1 ;  /* 0x00000079a47d7211 */ /* 0x080fe400008f0eff */
[-C--:B------:R-:W-:Y:S01]  /*50e0*/  LEA.HI.X.SX32 R127, R244, R121.reuse, 0x1, P2 ;  /* 0x00000079f47f7211 */ /* 0x080fe200010f0eff */
[----:B------:R2:W5:Y:S01]  /*50f0*/  LDG.E.U16 R164, desc[UR4][R122.64] ;  /* 0x000000047aa47981 */ /* 0x000562000c1e1500 */
[----:B------:R-:W-:-:S03]  /*5100*/  LEA.HI.X.SX32 R129, R165, R121, 0x1, P0 ;  /* 0x00000079a5817211 */ /* 0x000fc600000f0eff */
[----:B------:R4:W5:Y:S04]  /*5110*/  LDG.E.U16 R165, desc[UR4][R124.64] ;  /* 0x000000047ca57981 */ /* 0x000968000c1e1500 */
[----:B------:R4:W5:Y:S01]  /*5120*/  LDG.E.U16 R166, desc[UR4][R126.64] ;  /* 0x000000047ea67981 */ /* 0x000962000c1e1500 */
[----:B--2---:R-:W-:-:S03]  /*5130*/  IMAD R122, R171, 0x2f4, RZ ;  /* 0x000002f4ab7a7824 */ /* 0x004fc600078e02ff */
[----:B------:R1:W2:Y:S01]  /*5140*/  LDG.E.U16 R167, desc[UR4][R128.64] ;  /* 0x0000000480a77981 */ /* 0x0002a2000c1e1500 */
[----:B----4-:R-:W-:Y:S02]  /*5150*/  IMAD R124, R177, 0x304, RZ ;  /* 0x00000304b17c7824 */ /* 0x010fe400078e02ff */
[----:B------:R-:W4:Y:S01]  /*5160*/  LDC R177, c[0x0][0x248] ;  /* 0x00009200ffb17b82 */ /* 0x000f220000000800 */
[----:B------:R-:W-:Y:S01]  /*5170*/  IMAD R126, R178, 0x314, RZ ;  /* 0x00000314b27e7824 */ /* 0x000fe200078e02ff */
[-C--:B------:R-:W-:Y:S01]  /*5180*/  IADD3 R122, P0, R122, R120.reuse, RZ ;  /* 0x000000787a7a7210 */ /* 0x080fe20007f1e0ff */
[----:B------:R-:W-:Y:S01]  /*5190*/  IMAD R242, R242, 0x17a, RZ ;  /* 0x0000017af2f27824 */ /* 0x000fe200078e02ff */
[-C--:B------:R-:W-:Y:S01]  /*51a0*/  IADD3 R124, P1, R124, R120.reuse, RZ ;  /* 0x000000787c7c7210 */ /* 0x080fe20007f3e0ff */
[----:B------:R-:W-:Y:S01]  /*51b0*/  IMAD R240, R240, 0x18a, RZ ;  /* 0x0000018af0f07824 */ /* 0x000fe200078e02ff */
[----:B------:R-:W-:Y:S01]  /*51c0*/  IADD3 R126, P2, R126, R120, RZ ;  /* 0x000000787e7e7210 */ /* 0x000fe20007f5e0ff */
[----:B-1----:R-:W-:Y:S01]  /*51d0*/  IMAD R128, R170, 0x324, RZ ;  /* 0x00000324aa807824 */ /* 0x002fe200078e02ff */
[----:B------:R-:W1:Y:S01]  /*51e0*/  LDC R178, c[0x0][0x248] ;  /* 0x00009200ffb27b82 */ /* 0x000e620000000800 */
[----:B------:R-:W-:-:S02]  /*51f0*/  LEA.HI.X.SX32 R123, R242, R121, 0x1, P0 ;  /* 0x00000079f27b7211 */ /* 0x000fc400000f0eff */
[-C--:B------:R-:W-:Y:S02]  /*5200*/  LEA.HI.X.SX32 R125, R168, R121.reuse, 0x1, P1 ;  /* 0x00000079a87d7211 */ /* 0x080fe400008f0eff */
[----:B------:R-:W-:Y:S01]  /*5210*/  IADD3 R128, P0, R128, R120, RZ ;  /* 0x0000007880807210 */ /* 0x000fe20007f1e0ff */
[----:B------:R0:W2:Y:S01]  /*5220*/  LDG.E.U16 R168, desc[UR4][R122.64] ;  /* 0x000000047aa87981 */ /* 0x0000a2000c1e1500 */
[-C--:B------:R-:W-:Y:S02]  /*5230*/  LEA.HI.X.SX32 R127, R240, R121.reuse, 0x1, P2 ;  /* 0x00000079f07f7211 */ /* 0x080fe400010f0eff */
[----:B------:R-:W-:Y:S02]  /*5240*/  LEA.HI.X.SX32 R129, R169, R121, 0x1, P0 ;  /* 0x00000079a9817211 */ /* 0x000fe400000f0eff */
[----:B------:R0:W2:Y:S04]  /*5250*/  LDG.E.U16 R169, desc[UR4][R124.64] ;  /* 0x000000047ca97981 */ /* 0x0000a8000c1e1500 */
[----:B------:R0:W2:Y:S02]  /*5260*/  LDG.E.U16 R170, desc[UR4][R126.64] ;  /* 0x000000047eaa7981 */ /* 0x0000a4000c1e1500 */
[----:B0-----:R-:W-:-:S02]  /*5270*/  IMAD R122, R174, 0x334, RZ ;  /* 0x00000334ae7a7824 */ /* 0x001fc400078e02ff */
[----:B------:R-:W-:Y:S01]  /*5280*/  IMAD R236, R236, 0x1aa, RZ ;  /* 0x000001aaecec7824 */ /* 0x000fe200078e02ff */
[----:B------:R4:W2:Y:S01]  /*5290*/  LDG.E.U16 R171, desc[UR4][R128.64] ;  /* 0x0000000480ab7981 */ /* 0x0008a2000c1e1500 */
[----:B------:R-:W-:Y:S02]  /*52a0*/  IMAD R124, R181, 0x344, RZ ;  /* 0x00000344b57c7824 */ /* 0x000fe400078e02ff */
[----:B------:R-:W0:Y:S01]  /*52b0*/  LDC R181, c[0x0][0x248] ;  /* 0x00009200ffb57b82 */ /* 0x000e220000000800 */
[----:B------:R-:W-:Y:S01]  /*52c0*/  IMAD R126, R215, 0x354, RZ ;  /* 0x00000354d77e7824 */ /* 0x000fe200078e02ff */
[-C--:B------:R-:W-:Y:S01]  /*52d0*/  IADD3 R122, P0, R122, R120.reuse, RZ ;  /* 0x000000787a7a7210 */ /* 0x080fe20007f1e0ff */
[----:B------:R-:W-:Y:S01]  /*52e0*/  IMAD R238, R238, 0x19a, RZ ;  /* 0x0000019aeeee7824 */ /* 0x000fe200078e02ff */
[-C--:B------:R-:W-:Y:S01]  /*52f0*/  IADD3 R124, P1, R124, R120.reuse, RZ ;  /* 0x000000787c7c7210 */ /* 0x080fe20007f3e0ff */
[----:B----4-:R-:W-:Y:S01]  /*5300*/  IMAD R128, R177, 0x364, RZ ;  /* 0x00000364b1807824 */ /* 0x010fe200078e02ff */
[----:B------:R-:W-:-:S02]  /*5310*/  IADD3 R126, P2, R126, R120, RZ ;  /* 0x000000787e7e7210 */ /* 0x000fc40007f5e0ff */
[----:B------:R-:W4:Y:S01]  /*5320*/  LDC R177, c[0x0][0x248] ;  /* 0x00009200ffb17b82 */ /* 0x000f220000000800 */
[-C--:B------:R-:W-:Y:S02]  /*5330*/  LEA.HI.X.SX32 R123, R238, R121.reuse, 0x1, P0 ;  /* 0x00000079ee7b7211 */ /* 0x080fe400000f0eff */
[-C--:B------:R-:W-:Y:S02]  /*5340*/  LEA.HI.X.SX32 R127, R236, R121.reuse, 0x1, P2 ;  /* 0x00000079ec7f7211 */ /* 0x080fe400010f0eff */
[----:B------:R-:W-:Y:S02]  /*5350*/  IADD3 R128, P0, R128, R120, RZ ;  /* 0x0000007880807210 */ /* 0x000fe40007f1e0ff */
[-C--:B------:R-:W-:Y:S01]  /*5360*/  LEA.HI.X.SX32 R125, R172, R121.reuse, 0x1, P1 ;  /* 0x00000079ac7d7211 */ /* 0x080fe200008f0eff */
[----:B------:R1:W2:Y:S01]  /*5370*/  LDG.E.U16 R174, desc[UR4][R126.64] ;  /* 0x000000047eae7981 */ /* 0x0002a2000c1e1500 */
[----:B------:R-:W-:Y:S01]  /*5380*/  LEA.HI.X.SX32 R129, R173, R121, 0x1, P0 ;  /* 0x00000079ad817211 */ /* 0x000fe200000f0eff */
[----:B------:R-:W-:Y:S01]  /*5390*/  IMAD R234, R234, 0x1ba, RZ ;  /* 0x000001baeaea7824 */ /* 0x000fe200078e02ff */
[----:B------:R-:W4:Y:S01]  /*53a0*/  LDC R215, c[0x0][0x248] ;  /* 0x00009200ffd77b82 */ /* 0x000f220000000800 */
[----:B------:R1:W2:Y:S04]  /*53b0*/  LDG.E.U16 R173, desc[UR4][R124.64] ;  /* 0x000000047cad7981 */ /* 0x0002a8000c1e1500 */
[----:B------:R0:W2:Y:S01]  /*53c0*/  LDG.E.U16 R172, desc[UR4][R122.64] ;  /* 0x000000047aac7981 */ /* 0x0000a2000c1e1500 */
[----:B-1----:R-:W-:-:S02]  /*53d0*/  IMAD R126, R178, 0x374, RZ ;  /* 0x00000374b27e7824 */ /* 0x002fc400078e02ff */
[----:B------:R-:W1:Y:S01]  /*53e0*/  LDC R178, c[0x0][0x248] ;  /* 0x00009200ffb27b82 */ /* 0x000e620000000800 */
[----:B------:R-:W-:Y:S01]  /*53f0*/  IMAD R232, R232, 0x1ca, RZ ;  /* 0x000001cae8e87824 */ /* 0x000fe200078e02ff */
[----:B------:R-:W2:Y:S01]  /*5400*/  LDG.E.U16 R128, desc[UR4][R128.64] ;  /* 0x0000000480807981 */ /* 0x000ea2000c1e1500 */
[----:B------:R-:W-:Y:S01]  /*5410*/  IMAD R124, R198, 0x384, RZ ;  /* 0x00000384c67c7824 */ /* 0x000fe200078e02ff */
[----:B------:R-:W-:Y:S01]  /*5420*/  IADD3 R126, P0, R126, R120, RZ ;  /* 0x000000787e7e7210 */ /* 0x000fe20007f1e0ff */
[----:B0-----:R-:W-:-:S03]  /*5430*/  IMAD R122, R228, 0x394, RZ ;  /* 0x00000394e47a7824 */ /* 0x001fc600078e02ff */
[-C--:B------:R-:W-:Y:S01]  /*5440*/  IADD3 R124, P1, R124, R120.reuse, RZ ;  /* 0x000000787c7c7210 */ /* 0x080fe20007f3e0ff */
[----:B------:R-:W-:Y:S01]  /*5450*/  IMAD R123, R181, 0x3a4, RZ ;  /* 0x000003a4b57b7824 */ /* 0x000fe200078e02ff */
[-C--:B------:R-:W-:Y:S01]  /*5460*/  LEA.HI.X.SX32 R127, R234, R121.reuse, 0x1, P0 ;  /* 0x00000079ea7f7211 */ /* 0x080fe200000f0eff */
[----:B------:R-:W0:Y:S01]  /*5470*/  LDC R181, c[0x0][0x248] ;  /* 0x00009200ffb57b82 */ /* 0x000e220000000800 */
[----:B------:R-:W-:Y:S02]  /*5480*/  LEA.HI.X.SX32 R125, R175, R121, 0x1, P1 ;  /* 0x00000079af7d7211 */ /* 0x000fe400008f0eff */
[-C--:B------:R-:W-:Y:S01]  /*5490*/  IADD3 R122, P0, R122, R120.reuse, RZ ;  /* 0x000000787a7a7210 */ /* 0x080fe20007f1e0ff */
[----:B------:R4:W2:Y:S04]  /*54a0*/  LDG.E.U16 R129, desc[UR4][R126.64] ;  /* 0x000000047e817981 */ /* 0x0008a8000c1e1500 */
[----:B------:R4:W2:Y:S01]  /*54b0*/  LDG.E.U16 R175, desc[UR4][R124.64] ;  /* 0x000000047caf7981 */ /* 0x0008a2000c1e1500 */
[----:B------:R-:W-:Y:S01]  /*54c0*/  IMAD R230, R230, 0x1da, RZ ;  /* 0x000001dae6e67824 */ /* 0x000fe200078e02ff */
[----:B------:R-:W0:Y:S01]  /*54d0*/  LDC R228, c[0x0][0x248] ;  /* 0x00009200ffe47b82 */ /* 0x000e220000000800 */
[----:B----4-:R-:W-:-:S02]  /*54e0*/  IADD3 R126, P1, R123, R120, RZ ;  /* 0x000000787b7e7210 */ /* 0x010fc40007f3e0ff */
[-C--:B------:R-:W-:Y:S01]  /*54f0*/  LEA.HI.X.SX32 R123, R232, R121.reuse, 0x1, P0 ;  /* 0x00000079e87b7211 */ /* 0x080fe200000f0eff */
[----:B------:R-:W-:Y:S01]  /*5500*/  IMAD R124, R177, 0x3b4, RZ ;  /* 0x000003b4b17c7824 */ /* 0x000fe200078e02ff */
[----:B------:R-:W-:-:S03]  /*5510*/  LEA.HI.X.SX32 R127, R176, R121, 0x1, P1 ;  /* 0x00000079b07f7211 */ /* 0x000fc600008f0eff */
[----:B------:R-:W4:Y:S01]  /*5520*/  LDC R198, c[0x0][0x248] ;  /* 0x00009200ffc67b82 */ /* 0x000f220000000800 */
[----:B------:R1:W2:Y:S04]  /*5530*/  LDG.E.U16 R176, desc[UR4][R122.64] ;  /* 0x000000047ab07981 */ /* 0x0002a8000c1e1500 */
[----:B------:R1:W2:Y:S02]  /*5540*/  LDG.E.U16 R177, desc[UR4][R126.64] ;  /* 0x000000047eb17981 */ /* 0x0002a4000c1e1500 */
[----:B-1----:R-:W-:Y:S01]  /*5550*/  IADD3 R122, P0, R124, R120, RZ ;  /* 0x000000787c7a7210 */ /* 0x002fe20007f1e0ff */
[----:B------:R-:W-:-:S03]  /*5560*/  IMAD R124, R223, 0x3c4, RZ ;  /* 0x000003c4df7c7824 */ /* 0x000fc600078e02ff */
[----:B------:R-:W-:Y:S01]  /*5570*/  LEA.HI.X.SX32 R123, R230, R121, 0x1, P0 ;  /* 0x00000079e67b7211 */ /* 0x000fe200000f0eff */
[----:B------:R-:W-:-:S04]  /*5580*/  IMAD R126, R178, 0x3e4, RZ ;  /* 0x000003e4b27e7824 */ /* 0x000fc800078e02ff */
[----:B------:R1:W2:Y:S01]  /*5590*/  LDG.E.U16 R178, desc[UR4][R122.64] ;  /* 0x000000047ab27981 */ /* 0x0002a2000c1e1500 */
[-C--:B------:R-:W-:Y:S01]  /*55a0*/  IADD3 R126, P2, R126, R120.reuse, RZ ;  /* 0x000000787e7e7210 */ /* 0x080fe20007f5e0ff */
[----:B0-----:R-:W-:Y:S02]  /*55b0*/  IMAD R181, R181, 0x214, RZ ;  /* 0x00000214b5b57824 */ /* 0x001fe400078e02ff */
[----:B------:R-:W-:Y:S01]  /*55c0*/  IMAD R125, R229, 0x3d4, RZ ;  /* 0x000003d4e57d7824 */ /* 0x000fe200078e02ff */
[----:B-1----:R-:W-:Y:S01]  /*55d0*/  IADD3 R122, P0, R124, R120, RZ ;  /* 0x000000787c7a7210 */ /* 0x002fe20007f1e0ff */
[----:B------:R-:W0:Y:S03]  /*55e0*/  LDC R229, c[0x0][0x248] ;  /* 0x00009200ffe57b82 */ /* 0x000e260000000800 */
[-C--:B------:R-:W-:Y:S02]  /*55f0*/  LEA.HI.X.SX32 R123, R180, R121.reuse, 0x1, P0 ;  /* 0x00000079b47b7211 */ /* 0x080fe400000f0eff */
[----:B------:R-:W-:Y:S01]  /*5600*/  LEA.HI.X.SX32 R127, R179, R121, 0x1, P2 ;  /* 0x00000079b37f7211 */ /* 0x000fe200010f0eff */
[----:B------:R-:W-:-:S02]  /*5610*/  IMAD R215, R215, 0x114, RZ ;  /* 0x00000114d7d77824 */ /* 0x000fc400078e02ff */
[----:B------:R1:W2:Y:S01]  /*5620*/  LDG.E.U16 R179, desc[UR4][R122.64] ;  /* 0x000000047ab37981 */ /* 0x0002a2000c1e1500 */
[----:B------:R-:W-:Y:S02]  /*5630*/  IMAD R237, R235, 0x134, RZ ;  /* 0x00000134ebed7824 */ /* 0x000fe400078e02ff */
[----:B------:R-:W4:Y:S01]  /*5640*/  LDC R235, c[0x0][0x248] ;  /* 0x00009200ffeb7b82 */ /* 0x000f220000000800 */
[-C--:B-1----:R-:W-:Y:S02]  /*5650*/  IADD3 R122, P0, R181, R120.reuse, RZ ;  /* 0x00000078b57a7210 */ /* 0x082fe40007f1e0ff */
[----:B------:R1:W2:Y:S02]  /*5660*/  LDG.E.U16 R181, desc[UR4][R126.64] ;  /* 0x000000047eb57981 */ /* 0x0002a4000c1e1500 */
[----:B------:R-:W-:Y:S01]  /*5670*/  LEA.HI.X.SX32 R123, R182, R121, 0x1, P0 ;  /* 0x00000079b67b7211 */ /* 0x000fe200000f0eff */
[----:B------:R-:W-:Y:S01]  /*5680*/  IMAD R228, R228, 0x1ea, RZ ;  /* 0x000001eae4e47824 */ /* 0x000fe200078e02ff */
[----:B------:R-:W-:Y:S01]  /*5690*/  IADD3 R124, P1, R125, R120, RZ ;  /* 0x000000787d7c7210 */ /* 0x000fe20007f3e0ff */
[----:B------:R-:W-:-:S02]  /*56a0*/  IMAD R223, R231, 0x124, RZ ;  /* 0x00000124e7df7824 */ /* 0x000fc400078e02ff */
[----:B------:R1:W2:Y:S01]  /*56b0*/  LDG.E.U16 R182, desc[UR4][R122.64] ;  /* 0x000000047ab67981 */ /* 0x0002a2000c1e1500 */
[----:B------:R-:W-:Y:S01]  /*56c0*/  IMAD R233, R233, 0x144, RZ ;  /* 0x00000144e9e97824 */ /* 0x000fe200078e02ff */
[----:B------:R-:W4:Y:S01]  /*56d0*/  LDC R231, c[0x0][0x248] ;  /* 0x00009200ffe77b82 */ /* 0x000f220000000800 */
[----:B-1----:R-:W-:-:S04]  /*56e0*/  IADD3 R126, P0, R215, R120, RZ ;  /* 0x00000078d77e7210 */ /* 0x002fc80007f1e0ff */
[-C--:B------:R-:W-:Y:S02]  /*56f0*/  LEA.HI.X.SX32 R127, R185, R121.reuse, 0x1, P0 ;  /* 0x00000079b97f7211 */ /* 0x080fe400000f0eff */
[-C--:B------:R-:W-:Y:S02]  /*5700*/  IADD3 R122, P2, R237, R120.reuse, RZ ;  /* 0x00000078ed7a7210 */ /* 0x080fe40007f5e0ff */
[-C--:B------:R-:W-:Y:S02]  /*5710*/  LEA.HI.X.SX32 R125, R228, R121.reuse, 0x1, P1 ;  /* 0x00000079e47d7211 */ /* 0x080fe400008f0eff */
[----:B------:R-:W-:Y:S02]  /*5720*/  LEA.HI.X.SX32 R123, R183, R121, 0x1, P2 ;  /* 0x00000079b77b7211 */ /* 0x000fe400010f0eff */
[----:B------:R1:W2:Y:S01]  /*5730*/  LDG.E.U16 R183, desc[UR4][R126.64] ;  /* 0x000000047eb77981 */ /* 0x0002a2000c1e1500 */
[----:B0-----:R-:W-:Y:S02]  /*5740*/  IMAD R237, R229, 0x154, RZ ;  /* 0x00000154e5ed7824 */ /* 0x001fe400078e02ff */
[----:B----4-:R-:W-:Y:S01]  /*5750*/  IMAD R198, R198, 0x164, RZ ;  /* 0x00000164c6c67824 */ /* 0x010fe200078e02ff */
[----:B------:R0:W4:Y:S01]  /*5760*/  LDG.E.U16 R180, desc[UR4][R124.64] ;  /* 0x000000047cb47981 */ /* 0x000122000c1e1500 */
[----:B------:R-:W3:Y:S03]  /*5770*/  LDC R229, c[0x0][0x248] ;  /* 0x00009200ffe57b82 */ /* 0x000ee60000000800 */
[----:B------:R-:W4:Y:S01]  /*5780*/  LDG.E.U16 R185, desc[UR4][R122.64] ;  /* 0x000000047ab97981 */ /* 0x000f22000c1e1500 */
[----:B-1----:R-:W-:-:S04]  /*5790*/  IADD3 R126, P0, R233, R120, RZ ;  /* 0x00000078e97e7210 */ /* 0x002fc80007f1e0ff */
[----:B------:R-:W1:Y:S01]  /*57a0*/  LDC R233, c[0x0][0x248] ;  /* 0x00009200ffe97b82 */ /* 0x000e620000000800 */
[----:B0-----:R-:W-:Y:S02]  /*57b0*/  IADD3 R124, P1, R223, R120, RZ ;  /* 0x00000078df7c7210 */ /* 0x001fe40007f3e0ff */
[-C--:B------:R-:W-:Y:S02]  /*57c0*/  LEA.HI.X.SX32 R127, R186, R121.reuse, 0x1, P0 ;  /* 0x00000079ba7f7211 */ /* 0x080fe400000f0eff */
[----:B------:R-:W-:-:S03]  /*57d0*/  LEA.HI.X.SX32 R125, R184, R121, 0x1, P1 ;  /* 0x00000079b87d7211 */ /* 0x000fc600008f0eff */
[----:B------:R0:W4:Y:S04]  /*57e0*/  LDG.E.U16 R186, desc[UR4][R126.64] ;  /* 0x000000047eba7981 */ /* 0x000128000c1e1500 */
[----:B------:R0:W4:Y:S02]  /*57f0*/  LDG.E.U16 R184, desc[UR4][R124.64] ;  /* 0x000000047cb87981 */ /* 0x000124000c1e1500 */
[-C--:B0-----:R-:W-:Y:S01]  /*5800*/  IADD3 R126, P0, R237, R120.reuse, RZ ;  /* 0x00000078ed7e7210 */ /* 0x081fe20007f1e0ff */
[----:B------:R-:W-:Y:S01]  /*5810*/  IMAD R122, R231, 0x174, RZ ;  /* 0x00000174e77a7824 */ /* 0x000fe200078e02ff */
[----:B------:R-:W0:Y:S01]  /*5820*/  LDC R237, c[0x0][0x248] ;  /* 0x00009200ffed7b82 */ /* 0x000e220000000800 */
[----:B------:R-:W-:Y:S01]  /*5830*/  IADD3 R124, P1, R198, R120, RZ ;  /* 0x00000078c67c7210 */ /* 0x000fe20007f3e0ff */
[----:B------:R-:W-:Y:S01]  /*5840*/  IMAD R198, R235, 0x184, RZ ;  /* 0x00000184ebc67824 */ /* 0x000fe200078e02ff */
[----:B------:R-:W-:-:S02]  /*5850*/  LEA.HI.X.SX32 R127, R187, R121, 0x1, P0 ;  /* 0x00000079bb7f7211 */ /* 0x000fc400000f0eff */
[----:B------:R-:W-:-:S03]  /*5860*/  LEA.HI.X.SX32 R125, R188, R121, 0x1, P1 ;  /* 0x00000079bc7d7211 */ /* 0x000fc600008f0eff */
[----:B------:R-:W5:Y:S01]  /*5870*/  LDC R235, c[0x0][0x248] ;  /* 0x00009200ffeb7b82 */ /* 0x000f620000000800 */
[----:B------:R3:W4:Y:S01]  /*5880*/  LDG.E.U16 R187, desc[UR4][R126.64] ;  /* 0x000000047ebb7981 */ /* 0x000722000c1e1500 */
[-C--:B------:R-:W-:Y:S01]  /*5890*/  IADD3 R122, P0, R122, R120.reuse, RZ ;  /* 0x000000787a7a7210 */ /* 0x080fe20007f1e0ff */
[----:B---3--:R-:W-:Y:S02]  /*58a0*/  IMAD R229, R229, 0x1a4, RZ ;  /* 0x000001a4e5e57824 */ /* 0x008fe400078e02ff */
[----:B------:R3:W2:Y:S03]  /*58b0*/  LDG.E.U16 R188, desc[UR4][R124.64] ;  /* 0x000000047cbc7981 */ /* 0x0006a6000c1e1500 */
[----:B------:R-:W5:Y:S01]  /*58c0*/  LDC R231, c[0x0][0x248] ;  /* 0x00009200ffe77b82 */ /* 0x000f620000000800 */
[----:B------:R-:W-:Y:S01]  /*58d0*/  IADD3 R126, P1, R198, R120, RZ ;  /* 0x00000078c67e7210 */ /* 0x000fe20007f3e0ff */
[----:B-1----:R-:W-:-:S03]  /*58e0*/  IMAD R198, R233, 0x194, RZ ;  /* 0x00000194e9c67824 */ /* 0x002fc600078e02ff */
[-C--:B------:R-:W-:Y:S02]  /*58f0*/  LEA.HI.X.SX32 R127, R190, R121.reuse, 0x1, P1 ;  /* 0x00000079be7f7211 */ /* 0x080fe400008f0eff */
[----:B------:R-:W-:-:S03]  /*5900*/  LEA.HI.X.SX32 R123, R189, R121, 0x1, P0 ;  /* 0x00000079bd7b7211 */ /* 0x000fc600000f0eff */
[----:B------:R1:W4:Y:S01]  /*5910*/  LDG.E.U16 R190, desc[UR4][R126.64] ;  /* 0x000000047ebe7981 */ /* 0x000322000c1e1500 */
[-C--:B---3--:R-:W-:Y:S01]  /*5920*/  IADD3 R124, P1, R229, R120.reuse, RZ ;  /* 0x00000078e57c7210 */ /* 0x088fe20007f3e0ff */
[----:B------:R-:W-:Y:S01]  /*5930*/  IMAD R233, R241, 0x1c4, RZ ;  /* 0x000001c4f1e97824 */ /* 0x000fe200078e02ff */
[----:B------:R-:W3:Y:S01]  /*5940*/  LDC R229, c[0x0][0x248] ;  /* 0x00009200ffe57b82 */ /* 0x000ee20000000800 */
[----:B------:R0:W4:Y:S01]  /*5950*/  LDG.E.U16 R189, desc[UR4][R122.64] ;  /* 0x000000047abd7981 */ /* 0x000122000c1e1500 */
[----:B-1----:R-:W-:-:S06]  /*5960*/  IADD3 R126, P0, R198, R120, RZ ;  /* 0x00000078c67e7210 */ /* 0x002fcc0007f1e0ff */
[----:B------:R-:W1:Y:S01]  /*5970*/  LDC R198, c[0x0][0x248] ;  /* 0x00009200ffc67b82 */ /* 0x000e620000000800 */
[----:B0-----:R-:W-:Y:S01]  /*5980*/  IMAD R122, R239, 0x1b4, RZ ;  /* 0x000001b4ef7a7824 */ /* 0x001fe200078e02ff */
[-C--:B------:R-:W-:Y:S01]  /*5990*/  LEA.HI.X.SX32 R127, R191, R121.reuse, 0x1, P0 ;  /* 0x00000079bf7f7211 */ /* 0x080fe200000f0eff */
[----:B------:R-:W-:Y:S01]  /*59a0*/  IMAD R237, R237, 0x1d4, RZ ;  /* 0x000001d4eded7824 */ /* 0x000fe200078e02ff */
[-C--:B------:R-:W-:Y:S02]  /*59b0*/  LEA.HI.X.SX32 R125, R192, R121.reuse, 0x1, P1 ;  /* 0x00000079c07d7211 */ /* 0x080fe400008f0eff */
[----:B------:R-:W-:Y:S01]  /*59c0*/  IADD3 R122, P0, R122, R120, RZ ;  /* 0x000000787a7a7210 */ /* 0x000fe20007f1e0ff */
[----:B------:R0:W4:Y:S03]  /*59d0*/  LDG.E.U16 R191, desc[UR4][R126.64] ;  /* 0x000000047ebf7981 */ /* 0x000126000c1e1500 */
[----:B------:R-:W-:Y:S01]  /*59e0*/  LEA.HI.X.SX32 R123, R193, R121, 0x1, P0 ;  /* 0x00000079c17b7211 */ /* 0x000fe200000f0eff */
[----:B------:R0:W4:Y:S01]  /*59f0*/  LDG.E.U16 R192, desc[UR4][R124.64] ;  /* 0x000000047cc07981 */ /* 0x000122000c1e1500 */
[----:B-----5:R-:W-:-:S03]  /*5a00*/  IMAD R231, R231, 0x1f4, RZ ;  /* 0x000001f4e7e77824 */ /* 0x020fc600078e02ff */
[----:B------:R5:W4:Y:S01]  /*5a10*/  LDG.E.U16 R193, desc[UR4][R122.64] ;  /* 0x000000047ac17981 */ /* 0x000b22000c1e1500 */
[----:B0-----:R-:W-:Y:S01]  /*5a20*/  IADD3 R126, P1, R233, R120, RZ ;  /* 0x00000078e97e7210 */ /* 0x001fe20007f3e0ff */
[----:B------:R-:W-:-:S03]  /*5a30*/  IMAD R233, R235, 0x1e4, RZ ;  /* 0x000001e4ebe97824 */ /* 0x000fc600078e02ff */
[-C--:B------:R-:W-:Y:S02]  /*5a40*/  LEA.HI.X.SX32 R127, R194, R121.reuse, 0x1, P1 ;  /* 0x00000079c27f7211 */ /* 0x080fe400008f0eff */
[-C--:B------:R-:W-:Y:S02]  /*5a50*/  IADD3 R124, P0, R237, R120.reuse, RZ ;  /* 0x00000078ed7c7210 */ /* 0x080fe40007f1e0ff */
[----:B-----5:R-:W-:Y:S01]  /*5a60*/  IADD3 R122, P1, R233, R120, RZ ;  /* 0x00000078e97a7210 */ /* 0x020fe20007f3e0ff */
[----:B------:R1:W5:Y:S01]  /*5a70*/  LDG.E.U16 R194, desc[UR4][R126.64] ;  /* 0x000000047ec27981 */ /* 0x000362000c1e1500 */
[-C--:B------:R-:W-:Y:S02]  /*5a80*/  LEA.HI.X.SX32 R125, R195, R121.reuse, 0x1, P0 ;  /* 0x00000079c37d7211 */ /* 0x080fe400000f0eff */
[----:B------:R-:W-:-:S03]  /*5a90*/  LEA.HI.X.SX32 R123, R196, R121, 0x1, P1 ;  /* 0x00000079c47b7211 */ /* 0x000fc600008f0eff */
[----:B------:R0:W2:Y:S01]  /*5aa0*/  LDG.E.U16 R195, desc[UR4][R124.64] ;  /* 0x000000047cc37981 */ /* 0x0000a2000c1e1500 */
[----:B-1----:R-:W-:Y:S01]  /*5ab0*/  IMAD R127, R198, 0x3f4, RZ ;  /* 0x000003f4c67f7824 */ /* 0x002fe200078e02ff */
[-C--:B------:R-:W-:Y:S02]  /*5ac0*/  IADD3 R126, P0, R231, R120.reuse, RZ ;  /* 0x00000078e77e7210 */ /* 0x080fe40007f1e0ff */
[----:B------:R1:W4:Y:S02]  /*5ad0*/  LDG.E.U16 R196, desc[UR4][R122.64] ;  /* 0x000000047ac47981 */ /* 0x000324000c1e1500 */
[-C--:B0-----:R-:W-:Y:S02]  /*5ae0*/  IADD3 R124, P1, R127, R120.reuse, RZ ;  /* 0x000000787f7c7210 */ /* 0x081fe40007f3e0ff */
[-C--:B------:R-:W-:Y:S01]  /*5af0*/  LEA.HI.X.SX32 R127, R214, R121.reuse, 0x1, P0 ;  /* 0x00000079d67f7211 */ /* 0x080fe200000f0eff */
[----:B---3--:R-:W-:Y:S01]  /*5b00*/  IMAD R198, R229, 0x1fa, RZ ;  /* 0x000001fae5c67824 */ /* 0x008fe200078e02ff */
[----:B-1----:R-:W-:Y:S01]  /*5b10*/  IADD3 R122, P0, R197, R120, RZ ;  /* 0x00000078c57a7210 */ /* 0x002fe20007f1e0ff */
[----:B------:R0:W-:Y:S03]  /*5b20*/  STS.U16 [R131+0x21c00], R14 ;  /* 0x021c000e83007388 */ /* 0x0001e60000000400 */
[-C--:B------:R-:W-:Y:S01]  /*5b30*/  LEA.HI.X.SX32 R123, R216, R121.reuse, 0x1, P0 ;  /* 0x00000079d87b7211 */ /* 0x080fe200000f0eff */
[----:B------:R1:W3:Y:S01]  /*5b40*/  LDG.E.U16 R197, desc[UR4][R126.64] ;  /* 0x000000047ec57981 */ /* 0x0002e2000c1e1500 */
[----:B------:R-:W-:-:S03]  /*5b50*/  LEA.HI.X.SX32 R125, R198, R121, 0x1, P1 ;  /* 0x00000079c67d7211 */ /* 0x000fc600008f0eff */
[----:B------:R1:W-:Y:S01]  /*5b60*/  STS.U16 [R131+0x22000], R15 ;  /* 0x0220000f83007388 */ /* 0x0003e20000000400 */
[----:B0-----:R-:W-:-:S03]  /*5b70*/  IADD3 R14, P0, R210, R120, RZ ;  /* 0x00000078d20e7210 */ /* 0x001fc60007f1e0ff */
[----:B------:R0:W-:Y:S01]  /*5b80*/  STS.U16 [R131+0x21800], R24 ;  /* 0x0218001883007388 */ /* 0x0001e20000000400 */
[----:B-1----:R-:W-:-:S03]  /*5b90*/  IADD3 R126, P1, R211, R120, RZ ;  /* 0x00000078d37e7210 */ /* 0x002fc60007f3e0ff */
[----:B------:R1:W-:Y:S01]  /*5ba0*/  STS.U16 [R131+0x22800], R26 ;  /* 0x0228001a83007388 */ /* 0x0003e20000000400 */
[-C--:B------:R-:W-:Y:S02]  /*5bb0*/  LEA.HI.X.SX32 R15, R217, R121.reuse, 0x1, P0 ;  /* 0x00000079d90f7211 */ /* 0x080fe400000f0eff */
[----:B------:R-:W-:Y:S01]  /*5bc0*/  LEA.HI.X.SX32 R127, R218, R121, 0x1, P1 ;  /* 0x00000079da7f7211 */ /* 0x000fe200008f0eff */
[----:B------:R1:W-:Y:S01]  /*5bd0*/  STS.U16 [R131+0x22400], R25 ;  /* 0x0224001983007388 */ /* 0x0003e20000000400 */
[----:B0-----:R-:W-:-:S03]  /*5be0*/  IADD3 R24, P1, R208, R120, RZ ;  /* 0x00000078d0187210 */ /* 0x001fc60007f3e0ff */
[----:B------:R-:W5:Y:S04]  /*5bf0*/  LDG.E.U16 R123, desc[UR4][R122.64] ;  /* 0x000000047a7b7981 */ /* 0x000f68000c1e1500 */
[----:B-1----:R0:W2:Y:S01]  /*5c00*/  LDG.E.U16 R26, desc[UR4][R14.64] ;  /* 0x000000040e1a7981 */ /* 0x0020a2000c1e1500 */
[----:B------:R-:W-:-:S03]  /*5c10*/  LEA.HI.X.SX32 R25, R221, R121, 0x1, P1 ;  /* 0x00000079dd197211 */ /* 0x000fc600008f0eff */
[----:B------:R1:W-:Y:S04]  /*5c20*/  STS.U16 [R131+0x5400], R5 ;  /* 0x0054000583007388 */ /* 0x0003e80000000400 */
[----:B------:R1:W4:Y:S01]  /*5c30*/  LDG.E.U16 R122, desc[UR4][R126.64] ;  /* 0x000000047e7a7981 */ /* 0x000322000c1e1500 */
[----:B0-----:R-:W-:-:S03]  /*5c40*/  IADD3 R14, P0, R209, R120, RZ ;  /* 0x00000078d10e7210 */ /* 0x001fc60007f1e0ff */
[----:B------:R-:W3:Y:S01]  /*5c50*/  LDG.E.U16 R25, desc[UR4][R24.64] ;  /* 0x0000000418197981 */ /* 0x000ee2000c1e1500 */
[----:B------:R-:W-:-:S03]  /*5c60*/  LEA.HI.X.SX32 R15, R220, R121, 0x1, P0 ;  /* 0x00000079dc0f7211 */ /* 0x000fc600000f0eff */
[----:B------:R0:W-:Y:S01]  /*5c70*/  STS.U16 [R131+0x22c00], R8 ;  /* 0x022c000883007388 */ /* 0x0001e20000000400 */
[----:B-1----:R-:W1:Y:S03]  /*5c80*/  LDC R126, c[0x0][0x248] ;  /* 0x00009200ff7e7b82 */ /* 0x002e660000000800 */
[----:B------:R0:W3:Y:S04]  /*5c90*/  LDG.E.U16 R5, desc[UR4][R14.64] ;  /* 0x000000040e057981 */ /* 0x0000e8000c1e1500 */
[----:B------:R0:W-:Y:S02]  /*5ca0*/  STS.U16 [R131+0x23800], R9 ;  /* 0x0238000983007388 */ /* 0x0001e40000000400 */
[-C--:B0-----:R-:W-:Y:S01]  /*5cb0*/  IADD3 R8, P1, R207, R120.reuse, RZ ;  /* 0x00000078cf087210 */ /* 0x081fe20007f3e0ff */
[----:B------:R-:W0:Y:S01]  /*5cc0*/  LDC R127, c[0x0][0x248] ;  /* 0x00009200ff7f7b82 */ /* 0x000e220000000800 */
[----:B------:R1:W-:Y:S01]  /*5cd0*/  STS.U16 [R131+0x4c00], R6 ;  /* 0x004c000683007388 */ /* 0x0003e20000000400 */
[----:B------:R-:W-:-:S03]  /*5ce0*/  IADD3 R14, P0, R205, R120, RZ ;  /* 0x00000078cd0e7210 */ /* 0x000fc60007f1e0ff */
[----:B------:R1:W-:Y:S01]  /*5cf0*/  STS.U16 [R131+0x24400], R7 ;  /* 0x0244000783007388 */ /* 0x0003e20000000400 */
[-C--:B------:R-:W-:Y:S02]  /*5d00*/  LEA.HI.X.SX32 R9, R224, R121.reuse, 0x1, P1 ;  /* 0x00000079e0097211 */ /* 0x080fe400008f0eff */
[-C--:B------:R-:W-:Y:S01]  /*5d10*/  LEA.HI.X.SX32 R15, R219, R121.reuse, 0x1, P0 ;  /* 0x00000079db0f7211 */ /* 0x080fe200000f0eff */
[----:B------:R1:W-:Y:S02]  /*5d20*/  STS.U16 [R131+0x24c00], R13 ;  /* 0x024c000d83007388 */ /* 0x0003e40000000400 */
[----:B-1----:R-:W-:Y:S02]  /*5d30*/  IADD3 R6, P1, R206, R120, RZ ;  /* 0x00000078ce067210 */ /* 0x002fe40007f3e0ff */
[----:B------:R1:W3:Y:S02]  /*5d40*/  LDG.E.U16 R24, desc[UR4][R8.64] ;  /* 0x0000000408187981 */ /* 0x0002e4000c1e1500 */
[----:B------:R-:W-:-:S02]  /*5d50*/  LEA.HI.X.SX32 R7, R225, R121, 0x1, P1 ;  /* 0x00000079e1077211 */ /* 0x000fc400008f0eff */
[----:B------:R-:W0:Y:S01]  /*5d60*/  LDC R225, c[0x0][0x248] ;  /* 0x00009200ffe17b82 */ /* 0x000e220000000800 */
[----:B------:R1:W-:Y:S04]  /*5d70*/  STS.U16 [R131+0x23c00], R12 ;  /* 0x023c000c83007388 */ /* 0x0003e80000000400 */
[----:B------:R1:W3:Y:S02]  /*5d80*/  LDG.E.U16 R13, desc[UR4][R6.64] ;  /* 0x00000004060d7981 */ /* 0x0002e4000c1e1500 */
[----:B-1----:R-:W-:Y:S02]  /*5d90*/  IADD3 R8, P0, R204, R120, RZ ;  /* 0x00000078cc087210 */ /* 0x002fe40007f1e0ff */
[----:B------:R-:W3:Y:S02]  /*5da0*/  LDG.E.U16 R14, desc[UR4][R14.64] ;  /* 0x000000040e0e7981 */ /* 0x000ee4000c1e1500 */
[----:B------:R-:W-:-:S02]  /*5db0*/  LEA.HI.X.SX32 R9, R222, R121, 0x1, P0 ;  /* 0x00000079de097211 */ /* 0x000fc400000f0eff */
[----:B------:R-:W3:Y:S01]  /*5dc0*/  LDG.E.U16 R124, desc[UR4][R124.64] ;  /* 0x000000047c7c7981 */ /* 0x000ee2000c1e1500 */
[----:B------:R-:W-:-:S03]  /*5dd0*/  IADD3 R6, P1, R203, R120, RZ ;  /* 0x00000078cb067210 */ /* 0x000fc60007f3e0ff */
[----:B------:R1:W3:Y:S01]  /*5de0*/  LDG.E.U16 R12, desc[UR4][R8.64] ;  /* 0x00000004080c7981 */ /* 0x0002e2000c1e1500 */
[----:B------:R-:W-:-:S05]  /*5df0*/  LEA.HI.X.SX32 R7, R226, R121, 0x1, P1 ;  /* 0x00000079e2077211 */ /* 0x000fca00008f0eff */
[----:B------:R5:W3:Y:S01]  /*5e00*/  LDG.E.U16 R6, desc[UR4][R6.64] ;  /* 0x0000000406067981 */ /* 0x000ae2000c1e1500 */
[----:B-1----:R-:W-:-:S04]  /*5e10*/  IADD3 R8, P0, R202, R120, RZ ;  /* 0x00000078ca087210 */ /* 0x002fc80007f1e0ff */
[----:B------:R-:W-:Y:S01]  /*5e20*/  LEA.HI.X.SX32 R9, R227, R121, 0x1, P0 ;  /* 0x00000079e3097211 */ /* 0x000fe200000f0eff */
[----:B-----5:R1:W-:Y:S04]  /*5e30*/  STL [R1+0x28], R123 ;  /* 0x0000287b01007387 */ /* 0x0203e80000100800 */
[----:B------:R5:W-:Y:S01]  /*5e40*/  STS.U16 [R131+0x4800], R4 ;  /* 0x0048000483007388 */ /* 0x000be20000000400 */
[----:B------:R-:W-:-:S03]  /*5e50*/  IMAD R7, R30, 0x95, RZ ;  /* 0x000000951e077824 */ /* 0x000fc600078e02ff */
[----:B------:R0:W-:Y:S04]  /*5e60*/  STS.U16 [R131+0x27400], R11 ;  /* 0x0274000b83007388 */ /* 0x0001e80000000400 */
[----:B------:R0:W-:Y:S04]  /*5e70*/  STS.U16 [R131+0x3000], R10 ;  /* 0x0030000a83007388 */ /* 0x0001e80000000400 */
[----:B------:R-:W-:Y:S04]  /*5e80*/  STS.U16 [R131+0x23000], R43 ;  /* 0x0230002b83007388 */ /* 0x000fe80000000400 */
        /* <DEDUP_REMOVED lines=23> */
[----:B------:R3:W-:Y:S04]  /*6000*/  STS.U16 [R131+0x5800], R17 ;  /* 0x0058001183007388 */ /* 0x0007e80000000400 */
[----:B------:R-:W-:Y:S04]  /*6010*/  STS.U16 [R131+0xc00], R67 ;  /* 0x000c004383007388 */ /* 0x000fe80000000400 */
[----:B------:R-:W-:Y:S04]  /*6020*/  STS.U16 [R131+0x1800], R68 ;  /* 0x0018004483007388 */ /* 0x000fe80000000400 */
[----:B------:R-:W-:Y:S04]  /*6030*/  STS.U16 [R131+0x6000], R51 ;  /* 0x0060003383007388 */ /* 0x000fe80000000400 */
[----:B------:R3:W-:Y:S04]  /*6040*/  STS.U16 [R131+0x3400], R19 ;  /* 0x0034001383007388 */ /* 0x0007e80000000400 */
[----:B------:R-:W-:Y:S04]  /*6050*/  STS.U16 [R131+0x6800], R65 ;  /* 0x0068004183007388 */ /* 0x000fe80000000400 */
[----:B------:R-:W-:Y:S04]  /*6060*/  STS.U16 [R131+0x1c00], R44 ;  /* 0x001c002c83007388 */ /* 0x000fe80000000400 */
[----:B------:R-:W-:Y:S04]  /*6070*/  STS.U16 [R131+0x3800], R64 ;  /* 0x0038004083007388 */ /* 0x000fe80000000400 */
[----:B------:R-:W-:Y:S04]  /*6080*/  STS.U16 [R131+0x7000], R60 ;  /* 0x0070003c83007388 */ /* 0x000fe80000000400 */
[----:B------:R-:W-:Y:S04]  /*6090*/  STS.U16 [R131+0x27c00], R69 ;  /* 0x027c004583007388 */ /* 0x000fe80000000400 */
[----:B------:R-:W-:Y:S04]  /*60a0*/  STS.U16 [R131+0x3c00], R132 ;  /* 0x003c008483007388 */ /* 0x000fe80000000400 */
[----:B------:R-:W-:Y:S01]  /*60b0*/  STS.U16 [R131+0x7800], R130 ;  /* 0x0078008283007388 */ /* 0x000fe20000000400 */
[C---:B------:R-:W-:Y:S01]  /*60c0*/  IMAD R15, R30.reuse, 0x53, RZ ;  /* 0x000000531e0f7824 */ /* 0x040fe200078e02ff */
[----:B-1----:R-:W1:Y:S02]  /*60d0*/  LDC R123, c[0x0][0x248] ;  /* 0x00009200ff7b7b82 */ /* 0x002e640000000800 */
[----:B----4-:R-:W-:Y:S04]  /*60e0*/  STL [R1+0x24], R122 ;  /* 0x0000247a01007387 */ /* 0x010fe80000100800 */
[----:B--2---:R-:W-:Y:S01]  /*60f0*/  STL [R1+0x20], R26 ;  /* 0x0000201a01007387 */ /* 0x004fe20000100800 */
[C---:B-----5:R-:W-:Y:S01]  /*6100*/  LOP3.LUT R4, R3.reuse, 0x10, RZ, 0x3c, !PT ;  /* 0x0000001003047812 */ /* 0x060fe200078e3cff */
[C---:B0-----:R-:W-:Y:S01]  /*6110*/  IMAD R11, R30.reuse, 0xa5, RZ ;  /* 0x000000a51e0b7824 */ /* 0x041fe200078e02ff */
[----:B------:R-:W-:Y:S01]  /*6120*/  LOP3.LUT R10, R3, 0x20, RZ, 0x3c, !PT ;  /* 0x00000020030a7812 */ /* 0x000fe200078e3cff */
[----:B------:R-:W2:Y:S01]  /*6130*/  LDL R214, [R1+0xb88] ;  /* 0x000b880001d67983 */ /* 0x000ea20000100800 */
[C---:B---3--:R-:W-:Y:S01]  /*6140*/  IMAD R17, R30.reuse, 0x96, RZ ;  /* 0x000000961e117824 */ /* 0x048fe200078e02ff */
[----:B------:R-:W0:Y:S02]  /*6150*/  LDC R47, c[0x0][0x248] ;  /* 0x00009200ff2f7b82 */ /* 0x000e240000000800 */
[----:B------:R-:W-:Y:S04]  /*6160*/  STL [R1+0x1c], R25 ;  /* 0x00001c1901007387 */ /* 0x000fe80000100800 */
[----:B------:R3:W-:Y:S01]  /*6170*/  STL [R1+0x18], R5 ;  /* 0x0000180501007387 */ /* 0x0007e20000100800 */
[C---:B------:R-:W-:Y:S01]  /*6180*/  IMAD R19, R30.reuse, 0x57, RZ ;  /* 0x000000571e137824 */ /* 0x040fe200078e02ff */
[----:B------:R-:W4:Y:S02]  /*6190*/  LDC R51, c[0x0][0x248] ;  /* 0x00009200ff337b82 */ /* 0x000f240000000800 */
[----:B---3--:R3:W5:Y:S01]  /*61a0*/  LDG.E.U16 R5, desc[UR4][R8.64] ;  /* 0x0000000408057981 */ /* 0x008762000c1e1500 */
[----:B------:R-:W-:-:S05]  /*61b0*/  IMAD R21, R30, 0x63, RZ ;  /* 0x000000631e157824 */ /* 0x000fca00078e02ff */
[----:B------:R-:W1:Y:S01]  /*61c0*/  LDC R62, c[0x0][0x248] ;  /* 0x00009200ff3e7b82 */ /* 0x000e620000000800 */
[----:B------:R-:W-:Y:S04]  /*61d0*/  STL [R1+0x14], R24 ;  /* 0x0000141801007387 */ /* 0x000fe80000100800 */
[----:B------:R-:W-:Y:S01]  /*61e0*/  STL [R1+0x10], R14 ;  /* 0x0000100e01007387 */ /* 0x000fe20000100800 */
[C---:B------:R-:W-:Y:S02]  /*61f0*/  IMAD R23, R30.reuse, 0x67, RZ ;  /* 0x000000671e177824 */ /* 0x040fe400078e02ff */
[----:B------:R-:W1:Y:S01]  /*6200*/  LDC R43, c[0x0][0x248] ;  /* 0x00009200ff2b7b82 */ /* 0x000e620000000800 */
[----:B------:R-:W-:Y:S04]  /*6210*/  STL [R1+0xc], R13 ;  /* 0x00000c0d01007387 */ /* 0x000fe80000100800 */
[----:B------:R-:W-:Y:S01]  /*6220*/  STL [R1+0x8], R12 ;  /* 0x0000080c01007387 */ /* 0x000fe20000100800 */
[----:B------:R-:W-:-:S02]  /*6230*/  IMAD R18, R30, 0xde, RZ ;  /* 0x000000de1e127824 */ /* 0x000fc400078e02ff */
[----:B------:R-:W1:Y:S01]  /*6240*/  LDC R55, c[0x0][0x248] ;  /* 0x00009200ff377b82 */ /* 0x000e620000000800 */
[----:B------:R0:W-:Y:S01]  /*6250*/  STL [R1+0x4], R6 ;  /* 0x0000040601007387 */ /* 0x0001e20000100800 */
[----:B---3--:R-:W-:-:S06]  /*6260*/  IMAD R9, R30, 0x9d, RZ ;  /* 0x0000009d1e097824 */ /* 0x008fcc00078e02ff */
[----:B------:R-:W3:Y:S01]  /*6270*/  LDC R58, c[0x0][0x248] ;  /* 0x00009200ff3a7b82 */ /* 0x000ee20000000800 */
[----:B0-----:R-:W-:-:S04]  /*6280*/  IADD3 R6, P1, R201, R120, RZ ;  /* 0x00000078c9067210 */ /* 0x001fc80007f3e0ff */
[----:B------:R-:W-:-:S03]  /*6290*/  LEA.HI.X.SX32 R7, R7, R121, 0x1, P1 ;  /* 0x0000007907077211 */ /* 0x000fc600008f0eff */
[----:B------:R-:W0:Y:S01]  /*62a0*/  LDC R67, c[0x0][0x248] ;  /* 0x00009200ff437b82 */ /* 0x000e220000000800 */
[-C--:B------:R-:W-:Y:S01]  /*62b0*/  IADD3 R248, P1, R248, R120.reuse, RZ ;  /* 0x00000078f8f87210 */ /* 0x080fe20007f3e0ff */
[----:B------:R4:W5:Y:S03]  /*62c0*/  LDG.E.U16 R251, desc[UR4][R6.64] ;  /* 0x0000000406fb7981 */ /* 0x000966000c1e1500 */
[----:B------:R-:W-:Y:S02]  /*62d0*/  LEA.HI.X.SX32 R249, R11, R121, 0x1, P1 ;  /* 0x000000790bf97211 */ /* 0x000fe400008f0eff */
[----:B------:R-:W-:Y:S01]  /*62e0*/  IADD3 R242, P1, R242, R120, RZ ;  /* 0x00000078f2f27210 */ /* 0x000fe20007f3e0ff */
[----:B------:R-:W-:Y:S01]  /*62f0*/  IMAD R126, R126, 0x196, RZ ;  /* 0x000001967e7e7824 */ /* 0x000fe200078e02ff */
[----:B------:R-:W5:Y:S01]  /*6300*/  LDC R44, c[0x0][0x248] ;  /* 0x00009200ff2c7b82 */ /* 0x000f620000000800 */
[C---:B----4-:R-:W-:Y:S01]  /*6310*/  IMAD R7, R30.reuse, 0xb5, RZ ;  /* 0x000000b51e077824 */ /* 0x050fe200078e02ff */
[----:B------:R-:W4:Y:S01]  /*6320*/  LDG.E.U16 R248, desc[UR4][R248.64] ;  /* 0x00000004f8f87981 */ /* 0x000f22000c1e1500 */
[----:B------:R-:W-:-:S05]  /*6330*/  IMAD R11, R30, 0x7e, RZ ;  /* 0x0000007e1e0b7824 */ /* 0x000fca00078e02ff */
[----:B------:R-:W5:Y:S01]  /*6340*/  LDC R56, c[0x0][0x248] ;  /* 0x00009200ff387b82 */ /* 0x000f620000000800 */
[C---:B------:R-:W-:Y:S02]  /*6350*/  IMAD R13, R30.reuse, 0xfc, RZ ;  /* 0x000000fc1e0d7824 */ /* 0x040fe400078e02ff */
[C---:B------:R-:W-:Y:S02]  /*6360*/  IMAD R25, R30.reuse, 0xee, RZ ;  /* 0x000000ee1e197824 */ /* 0x040fe400078e02ff */
[----:B------:R-:W-:Y:S02]  /*6370*/  IMAD R26, R30, 0xf6, RZ ;  /* 0x000000f61e1a7824 */ /* 0x000fe400078e02ff */
[----:B------:R-:W-:Y:S01]  /*6380*/  IMAD R47, R47, 0x11e, RZ ;  /* 0x0000011e2f2f7824 */ /* 0x000fe200078e02ff */
[----:B------:R-:W5:Y:S01]  /*6390*/  LDC R54, c[0x0][0x248] ;  /* 0x00009200ff367b82 */ /* 0x000f620000000800 */
[----:B------:R-:W-:Y:S02]  /*63a0*/  IMAD R51, R51, 0x126, RZ ;  /* 0x0000012633337824 */ /* 0x000fe400078e02ff */
[----:B-1----:R-:W-:-:S02]  /*63b0*/  IMAD R62, R62, 0x136, RZ ;  /* 0x000001363e3e7824 */ /* 0x002fc400078e02ff */
[----:B------:R-:W-:Y:S02]  /*63c0*/  IMAD R43, R43, 0x11c, RZ ;  /* 0x0000011c2b2b7824 */ /* 0x000fe400078e02ff */
[----:B------:R-:W-:Y:S01]  /*63d0*/  IMAD R55, R55, 0x12c, RZ ;  /* 0x0000012c37377824 */ /* 0x000fe200078e02ff */
[----:B------:R-:W1:Y:S01]  /*63e0*/  LDC R48, c[0x0][0x248] ;  /* 0x00009200ff307b82 */ /* 0x000e620000000800 */
[----:B---3--:R-:W-:Y:S02]  /*63f0*/  IMAD R58, R58, 0x12e, RZ ;  /* 0x0000012e3a3a7824 */ /* 0x008fe400078e02ff */
[----:B0-----:R-:W-:Y:S02]  /*6400*/  IMAD R67, R67, 0x13e, RZ ;  /* 0x0000013e43437824 */ /* 0x001fe400078e02ff */
[----:B------:R-:W-:Y:S02]  /*6410*/  IMAD R127, R127, 0x19c, RZ ;  /* 0x0000019c7f7f7824 */ /* 0x000fe400078e02ff */
[----:B------:R-:W-:Y:S01]  /*6420*/  IMAD R125, R30, 0x104, RZ ;  /* 0x000001041e7d7824 */ /* 0x000fe200078e02ff */
[----:B------:R-:W0:Y:S08]  /*6430*/  LDC R53, c[0x0][0x248] ;  /* 0x00009200ff357b82 */ /* 0x000e300000000800 */
[----:B------:R-:W3:Y:S08]  /*6440*/  LDC R46, c[0x0][0x248] ;  /* 0x00009200ff2e7b82 */ /* 0x000ef00000000800 */
[----:B------:R-:W1:Y:S08]  /*6450*/  LDC R52, c[0x0][0x248] ;  /* 0x00009200ff347b82 */ /* 0x000e700000000800 */
        /* <DEDUP_REMOVED lines=9> */
[----:B------:R-:W4:Y:S08]  /*64f0*/  LDC R122, c[0x0][0x248] ;  /* 0x00009200ff7a7b82 */ /* 0x000f300000000800 */
[----:B------:R-:W4:Y:S08]  /*6500*/  LDC R131, c[0x0][0x248] ;  /* 0x00009200ff837b82 */ /* 0x000f300000000800 */
[----:B------:R-:W4:Y:S01]  /*6510*/  LDC R130, c[0x0][0x248] ;  /* 0x00009200ff827b82 */ /* 0x000f220000000800 */
[----:B--2---:R-:W-:Y:S01]  /*6520*/  IADD3 R8, R214, R4, RZ ;  /* 0x00000004d6087210 */ /* 0x004fe20007ffe0ff */
[----:B-----5:R2:W-:Y:S01]  /*6530*/  STL [R1], R5 ;  /* 0x0000000501007387 */ /* 0x0205e20000100800 */
[----:B------:R-:W-:-:S02]  /*6540*/  IADD3 R4, P0, R200, R120, RZ ;  /* 0x00000078c8047210 */ /* 0x000fc40007f1e0ff */
[----:B------:R-:W-:Y:S01]  /*6550*/  IADD3 R10, R214, R10, RZ ;  /* 0x0000000ad60a7210 */ /* 0x000fe20007ffe0ff */
[----:B------:R-:W-:Y:S01]  /*6560*/  IMAD R57, R44, 0x218, RZ ;  /* 0x000002182c397824 */ /* 0x000fe200078e02ff */
[----:B------:R5:W-:Y:S01]  /*6570*/  STS.U16 [R8+0x20080], R119 ;  /* 0x0200807708007388 */ /* 0x000be20000000400 */
[----:B------:R-:W-:Y:S01]  /*6580*/  IMAD R56, R56, 0x228, RZ ;  /* 0x0000022838387824 */ /* 0x000fe200078e02ff */
[----:B------:R-:W4:Y:S01]  /*6590*/  LDC R44, c[0x0][0x248] ;  /* 0x00009200ff2c7b82 */ /* 0x000f220000000800 */
[----:B--2---:R-:W-:-:S05]  /*65a0*/  IMAD R5, R30, 0x8d, RZ ;  /* 0x0000008d1e057824 */ /* 0x004fca00078e02ff */
[----:B------:R-:W-:Y:S01]  /*65b0*/  LEA.HI.X.SX32 R5, R5, R121, 0x1, P0 ;  /* 0x0000007905057211 */ /* 0x000fe200000f0eff */
[----:B------:R2:W-:Y:S01]  /*65c0*/  STS.U16 [R8+0x20480], R118 ;  /* 0x0204807608007388 */ /* 0x0005e20000000400 */
[----:B------:R-:W-:Y:S01]  /*65d0*/  IMAD R54, R54, 0x226, RZ ;  /* 0x0000022636367824 */ /* 0x000fe200078e02ff */
[----:B-----5:R-:W5:Y:S02]  /*65e0*/  LDC R119, c[0x0][0x248] ;  /* 0x00009200ff777b82 */ /* 0x020f640000000800 */
[----:B------:R0:W5:Y:S04]  /*65f0*/  LDG.E.U16 R252, desc[UR4][R4.64] ;  /* 0x0000000404fc7981 */ /* 0x000168000c1e1500 */
[----:B------:R3:W-:Y:S02]  /*6600*/  STS.U16 [R8+0x20880], R117 ;  /* 0x0208807508007388 */ /* 0x0007e40000000400 */
[----:B--2---:R-:W2:Y:S01]  /*6610*/  LDC R118, c[0x0][0x248] ;  /* 0x00009200ff767b82 */ /* 0x004ea20000000800 */
[----:B0-----:R-:W-:-:S04]  /*6620*/  IADD3 R4, P0, R199, R120, RZ ;  /* 0x00000078c7047210 */ /* 0x001fc80007f1e0ff */
[-C--:B------:R-:W-:Y:S01]  /*6630*/  LEA.HI.X.SX32 R5, R9, R121.reuse, 0x1, P0 ;  /* 0x0000007909057211 */ /* 0x080fe200000f0eff */
[----:B------:R-:W-:Y:S01]  /*6640*/  IMAD R9, R30, 0xad, RZ ;  /* 0x000000ad1e097824 */ /* 0x000fe200078e02ff */
[-C--:B------:R-:W-:Y:S01]  /*6650*/  IADD3 R246, P0, R246, R120.reuse, RZ ;  /* 0x00000078f6f67210 */ /* 0x080fe20007f1e0ff */
[----:B------:R-:W-:Y:S01]  /*6660*/  STS.U16 [R8+0x20c80], R116 ;  /* 0x020c807408007388 */ /* 0x000fe20000000400 */
[----:B------:R-:W-:Y:S01]  /*6670*/  IMAD R53, R53, 0x113, RZ ;  /* 0x0000011335357824 */ /* 0x000fe200078e02ff */
[----:B---3--:R-:W0:Y:S01]  /*6680*/  LDC R117, c[0x0][0x248] ;  /* 0x00009200ff757b82 */ /* 0x008e220000000800 */
[----:B------:R-:W-:Y:S01]  /*6690*/  LEA.HI.X.SX32 R247, R9, R121, 0x1, P0 ;  /* 0x0000007909f77211 */ /* 0x000fe200000f0eff */
[----:B------:R3:W5:Y:S01]  /*66a0*/  LDG.E.U16 R250, desc[UR4][R4.64] ;  /* 0x0000000404fa7981 */ /* 0x000762000c1e1500 */
[----:B------:R-:W-:-:S03]  /*66b0*/  IADD3 R244, P0, R244, R120, RZ ;  /* 0x00000078f4f47210 */ /* 0x000fc60007f1e0ff */
[----:B------:R1:W-:Y:S01]  /*66c0*/  STS.U16 [R8+0x21080], R115 ;  /* 0x0210807308007388 */ /* 0x0003e20000000400 */
[-C--:B------:R-:W-:Y:S01]  /*66d0*/  LEA.HI.X.SX32 R245, R7, R121.reuse, 0x1, P0 ;  /* 0x0000007907f57211 */ /* 0x080fe200000f0eff */
[----:B------:R-:W-:Y:S01]  /*66e0*/  IMAD R7, R30, 0xc5, RZ ;  /* 0x000000c51e077824 */ /* 0x000fe200078e02ff */
[-C--:B------:R-:W-:Y:S01]  /*66f0*/  IADD3 R240, P0, R240, R120.reuse, RZ ;  /* 0x00000078f0f07210 */ /* 0x080fe20007f1e0ff */
[----:B------:R-:W-:Y:S01]  /*6700*/  STS.U16 [R8+0x21480], R114 ;  /* 0x0214807208007388 */ /* 0x000fe20000000400 */
[----:B------:R-:W4:Y:S01]  /*6710*/  LDC R249, c[0x0][0x248] ;  /* 0x00009200fff97b82 */ /* 0x000f220000000800 */
[----:B---3--:R-:W-:Y:S01]  /*6720*/  IMAD R5, R30, 0xbd, RZ ;  /* 0x000000bd1e057824 */ /* 0x008fe200078e02ff */
[-C--:B------:R-:W-:Y:S01]  /*6730*/  LEA.HI.X.SX32 R241, R7, R121.reuse, 0x1, P0 ;  /* 0x0000007907f17211 */ /* 0x080fe200000f0eff */
[----:B------:R-:W-:Y:S01]  /*6740*/  STS.U16 [R8+0x21880], R113 ;  /* 0x0218807108007388 */ /* 0x000fe20000000400 */
[-C--:B------:R-:W-:Y:S02]  /*6750*/  IADD3 R238, P0, R238, R120.reuse, RZ ;  /* 0x00000078eeee7210 */ /* 0x080fe40007f1e0ff */
[-C--:B------:R-:W-:Y:S01]  /*6760*/  LEA.HI.X.SX32 R243, R5, R121.reuse, 0x1, P1 ;  /* 0x0000007905f37211 */ /* 0x080fe200008f0eff */
[----:B------:R-:W-:Y:S01]  /*6770*/  IMAD R5, R30, 0xcd, RZ ;  /* 0x000000cd1e057824 */ /* 0x000fe200078e02ff */
[-C--:B------:R-:W-:Y:S01]  /*6780*/  IADD3 R236, P1, R236, R120.reuse, RZ ;  /* 0x00000078ecec7210 */ /* 0x080fe20007f3e0ff */
[C---:B------:R-:W-:Y:S01]  /*6790*/  IMAD R7, R30.reuse, 0xd5, RZ ;  /* 0x000000d51e077824 */ /* 0x040fe200078e02ff */
[----:B------:R-:W-:Y:S01]  /*67a0*/  LOP3.LUT R4, R3, 0x30, RZ, 0x3c, !PT ;  /* 0x0000003003047812 */ /* 0x000fe200078e3cff */
[----:B------:R-:W-:Y:S01]  /*67b0*/  STS.U16 [R8+0x21c80], R112 ;  /* 0x021c807008007388 */ /* 0x000fe20000000400 */
[-C--:B------:R-:W-:Y:S01]  /*67c0*/  LEA.HI.X.SX32 R239, R5, R121.reuse, 0x1, P0 ;  /* 0x0000007905ef7211 */ /* 0x080fe200000f0eff */
[----:B------:R-:W-:Y:S01]  /*67d0*/  IMAD R5, R30, 0xdd, RZ ;  /* 0x000000dd1e057824 */ /* 0x000fe200078e02ff */
[-C--:B------:R-:W-:Y:S01]  /*67e0*/  IADD3 R234, P0, R234, R120.reuse, RZ ;  /* 0x00000078eaea7210 */ /* 0x080fe20007f1e0ff */
[----:B------:R3:W-:Y:S01]  /*67f0*/  STS.U16 [R8+0x22080], R111 ;  /* 0x0220806f08007388 */ /* 0x0007e20000000400 */
[----:B-1----:R-:W1:Y:S02]  /*6800*/  LDC R115, c[0x0][0x248] ;  /* 0x00009200ff737b82 */ /* 0x002e640000000800 */
[-C--:B------:R-:W-:Y:S01]  /*6810*/  LEA.HI.X.SX32 R235, R5, R121.reuse, 0x1, P0 ;  /* 0x0000007905eb7211 */ /* 0x080fe200000f0eff */
[----:B------:R-:W-:Y:S01]  /*6820*/  IMAD R5, R30, 0xe5, RZ ;  /* 0x000000e51e057824 */ /* 0x000fe200078e02ff */
[----:B------:R-:W-:Y:S01]  /*6830*/  IADD3 R232, P0, R232, R120, RZ ;  /* 0x00000078e8e87210 */ /* 0x000fe20007f1e0ff */
[----:B------:R-:W-:Y:S01]  /*6840*/  STS.U16 [R8+0x22480], R110 ;  /* 0x0224806e08007388 */ /* 0x000fe20000000400 */
[----:B------:R-:W-:-:S02]  /*6850*/  LEA.HI.X.SX32 R237, R7, R121, 0x1, P1 ;  /* 0x0000007907ed7211 */ /* 0x000fc400008f0eff */
[-C--:B------:R-:W-:Y:S01]  /*6860*/  LEA.HI.X.SX32 R233, R5, R121.reuse, 0x1, P0 ;  /* 0x0000007905e97211 */ /* 0x080fe200000f0eff */
[----:B------:R-:W-:Y:S01]  /*6870*/  IMAD R5, R30, 0xf5, RZ ;  /* 0x000000f51e057824 */ /* 0x000fe200078e02ff */
[-C--:B------:R-:W-:Y:S01]  /*6880*/  IADD3 R228, P0, R228, R120.reuse, RZ ;  /* 0x00000078e4e47210 */ /* 0x080fe20007f1e0ff */
[----:B------:R-:W-:Y:S01]  /*6890*/  IMAD R7, R30, 0xed, RZ ;  /* 0x000000ed1e077824 */ /* 0x000fe200078e02ff */
[-C--:B------:R-:W-:Y:S01]  /*68a0*/  IADD3 R230, P1, R230, R120.reuse, RZ ;  /* 0x00000078e6e67210 */ /* 0x080fe20007f3e0ff */
[----:B------:R-:W-:Y:S01]  /*68b0*/  STS.U16 [R8+0x22880], R109 ;  /* 0x0228806d08007388 */ /* 0x000fe20000000400 */
[-C--:B------:R-:W-:Y:S01]  /*68c0*/  LEA.HI.X.SX32 R229, R5, R121.reuse, 0x1, P0 ;  /* 0x0000007905e57211 */ /* 0x080fe200000f0eff */
[----:B------:R-:W-:Y:S01]  /*68d0*/  IMAD R5, R30, 0xfd, RZ ;  /* 0x000000fd1e057824 */ /* 0x000fe200078e02ff */
[----:B------:R-:W-:Y:S01]  /*68e0*/  LEA.HI.X.SX32 R231, R7, R121, 0x1, P1 ;  /* 0x0000007907e77211 */ /* 0x000fe200008f0eff */
[----:B------:R-:W-:Y:S01]  /*68f0*/  STS.U16 [R8+0x22c80], R108 ;  /* 0x022c806c08007388 */ /* 0x000fe20000000400 */
[----:B------:R-:W-:Y:S01]  /*6900*/  IADD3 R226, P0, R198, R120, RZ ;  /* 0x00000078c6e27210 */ /* 0x000fe20007f1e0ff */
[----:B------:R-:W-:-:S02]  /*6910*/  IMAD R7, R30, 0xec, RZ ;  /* 0x000000ec1e077824 */ /* 0x000fc400078e02ff */
[----:B------:R-:W-:Y:S01]  /*6920*/  STS.U16 [R8+0x23080], R107 ;  /* 0x0230806b08007388 */ /* 0x000fe20000000400 */
[----:B------:R-:W-:Y:S01]  /*6930*/  LEA.HI.X.SX32 R227, R5, R121, 0x1, P0 ;  /* 0x0000007905e37211 */ /* 0x000fe200000f0eff */
[----:B---3--:R-:W3:Y:S02]  /*6940*/  LDC R111, c[0x0][0x248] ;  /* 0x00009200ff6f7b82 */ /* 0x008ee40000000800 */
[----:B------:R-:W-:Y:S01]  /*6950*/  STS.U16 [R8+0x23480], R106 ;  /* 0x0234806a08007388 */ /* 0x000fe20000000400 */
[----:B------:R-:W-:-:S03]  /*6960*/  IADD3 R4, R214, R4, RZ ;  /* 0x00000004d6047210 */ /* 0x000fc60007ffe0ff */
        /* <DEDUP_REMOVED lines=49> */
[----:B------:R0:W-:Y:S01]  /*6c80*/  STS.U16 [R8+0x4080], R63 ;  /* 0x0040803f08007388 */ /* 0x0001e20000000400 */
[C---:B------:R-:W-:Y:S01]  /*6c90*/  LEA R5, R30.reuse, -R30, 0x6 ;  /* 0x8000001e1e057211 */ /* 0x040fe200078e30ff */
[----:B------:R-:W-:Y:S01]  /*6ca0*/  IMAD R214, R30, 0x76, RZ ;  /* 0x000000761ed67824 */ /* 0x000fe200078e02ff */
[-C--:B------:R-:W-:Y:S01]  /*6cb0*/  IADD3 R6, P0, R11, R120.reuse, RZ ;  /* 0x000000780b067210 */ /* 0x080fe20007f1e0ff */
[----:B------:R4:W-:Y:S01]  /*6cc0*/  STS.U16 [R10+0x3500], R29 ;  /* 0x0035001d0a007388 */ /* 0x0009e20000000400 */
[----:B--2---:R-:W2:Y:S03]  /*6cd0*/  LDC R77, c[0x0][0x248] ;  /* 0x00009200ff4d7b82 */ /* 0x004ea60000000800 */
[----:B------:R5:W2:Y:S01]  /*6ce0*/  LDG.E.U16 R236, desc[UR4][R236.64] ;  /* 0x00000004ecec7981 */ /* 0x000aa2000c1e1500 */
[----:B0-----:R-:W-:-:S03]  /*6cf0*/  IADD3 R8, P2, R213, R120, RZ ;  /* 0x00000078d5087210 */ /* 0x001fc60007f5e0ff */
[----:B------:R0:W-:Y:S01]  /*6d00*/  STS.U16 [R10+0x7100], R194 ;  /* 0x007100c20a007388 */ /* 0x0001e20000000400 */
[----:B------:R-:W5:Y:S01]  /*6d10*/  LDC R63, c[0x0][0x248] ;  /* 0x00009200ff3f7b82 */ /* 0x000f620000000800 */
[CC--:B------:R-:W-:Y:S01]  /*6d20*/  LEA.HI.X.SX32 R9, R7.reuse, R121.reuse, 0x1, P2 ;  /* 0x0000007907097211 */ /* 0x0c0fe200010f0eff */
[----:B----4-:R-:W-:Y:S01]  /*6d30*/  IMAD R29, R30, 0x86, RZ ;  /* 0x000000861e1d7824 */ /* 0x010fe200078e02ff */
[-C--:B------:R-:W-:Y:S01]  /*6d40*/  IADD3 R212, P2, R212, R120.reuse, RZ ;  /* 0x00000078d4d47210 */ /* 0x080fe20007f5e0ff */
[----:B------:R4:W-:Y:S04]  /*6d50*/  STS.U16 [R10+0x7500], R195 ;  /* 0x007500c30a007388 */ /* 0x0009e80000000400 */
[----:B------:R-:W2:Y:S01]  /*6d60*/  LDC R71, c[0x0][0x248] ;  /* 0x00009200ff477b82 */ /* 0x000ea20000000800 */
[-C--:B0-----:R-:W-:Y:S01]  /*6d70*/  IADD3 R194, P1, R7, R120.reuse, RZ ;  /* 0x0000007807c27210 */ /* 0x081fe20007f3e0ff */
[----:B------:R0:W-:Y:S01]  /*6d80*/  STS.U16 [R10+0x5900], R188 ;  /* 0x005900bc0a007388 */ /* 0x0001e20000000400 */
[-C--:B------:R-:W-:Y:S01]  /*6d90*/  LEA.HI.X.SX32 R7, R5, R121.reuse, 0x1, P0 ;  /* 0x0000007905077211 */ /* 0x080fe200000f0eff */
[----:B------:R-:W-:Y:S01]  /*6da0*/  IMAD R5, R30, 0x43, RZ ;  /* 0x000000431e057824 */ /* 0x000fe200078e02ff */
[-C--:B------:R-:W-:Y:S01]  /*6db0*/  IADD3 R220, P0, R29, R120.reuse, RZ ;  /* 0x000000781ddc7210 */ /* 0x080fe20007f1e0ff */
[----:B------:R-:W-:Y:S01]  /*6dc0*/  IMAD R118, R118, 0x18e, RZ ;  /* 0x0000018e76767824 */ /* 0x000fe200078e02ff */
[-C--:B----4-:R-:W-:Y:S01]  /*6dd0*/  LEA.HI.X.SX32 R195, R214, R121.reuse, 0x1, P1 ;  /* 0x00000079d6c37211 */ /* 0x090fe200008f0eff */
[----:B------:R-:W-:Y:S01]  /*6de0*/  STS.U16 [R10+0x100], R148 ;  /* 0x000100940a007388 */ /* 0x000fe20000000400 */
[C---:B------:R-:W-:Y:S01]  /*6df0*/  LEA.HI.X.SX32 R213, R13.reuse, R121, 0x1, P2 ;  /* 0x000000790dd57211 */ /* 0x040fe200010f0eff */
[----:B------:R-:W4:Y:S01]  /*6e00*/  LDC R75, c[0x0][0x248] ;  /* 0x00009200ff4b7b82 */ /* 0x000f220000000800 */
[----:B0-----:R-:W-:Y:S01]  /*6e10*/  IADD3 R188, P1, R13, R120, RZ ;  /* 0x000000780dbc7210 */ /* 0x001fe20007f3e0ff */
[----:B------:R-:W-:Y:S01]  /*6e20*/  STS.U16 [R10+0x20100], R149 ;  /* 0x020100950a007388 */ /* 0x000fe20000000400 */
[----:B------:R-:W-:-:S03]  /*6e30*/  IMAD R13, R30, 0x9e, RZ ;  /* 0x0000009e1e0d7824 */ /* 0x000fc600078e02ff */
[----:B------:R-:W-:Y:S01]  /*6e40*/  STS.U16 [R10+0x20900], R150 ;  /* 0x020900960a007388 */ /* 0x000fe20000000400 */
[-C--:B------:R-:W-:Y:S01]  /*6e50*/  LEA.HI.X.SX32 R221, R5, R121.reuse, 0x1, P0 ;  /* 0x0000007905dd7211 */ /* 0x080fe200000f0eff */
[----:B------:R-:W0:Y:S02]  /*6e60*/  LDC R82, c[0x0][0x248] ;  /* 0x00009200ff527b82 */ /* 0x000e240000000800 */
[----:B------:R-:W-:Y:S04]  /*6e70*/  STS.U16 [R10+0x20d00], R151 ;  /* 0x020d00970a007388 */ /* 0x000fe80000000400 */
[----:B------:R-:W-:Y:S02]  /*6e80*/  STS.U16 [R10+0x21100], R153 ;  /* 0x021100990a007388 */ /* 0x000fe40000000400 */
        /* <DEDUP_REMOVED lines=23> */
[----:B------:R-:W-:Y:S01]  /*7000*/  STS.U16 [R10+0x25100], R173 ;  /* 0x025100ad0a007388 */ /* 0x000fe20000000400 */
[----:B---3--:R-:W-:Y:S01]  /*7010*/  IMAD R111, R111, 0x186, RZ ;  /* 0x000001866f6f7824 */ /* 0x008fe200078e02ff */
[----:B------:R-:W3:Y:S02]  /*7020*/  LDC R70, c[0x0][0x248] ;  /* 0x00009200ff467b82 */ /* 0x000ee40000000800 */
[----:B------:R-:W-:Y:S04]  /*7030*/  STS.U16 [R10+0x25500], R174 ;  /* 0x025500ae0a007388 */ /* 0x000fe80000000400 */
[----:B------:R-:W-:Y:S01]  /*7040*/  STS.U16 [R10+0x25900], R128 ;  /* 0x025900800a007388 */ /* 0x000fe20000000400 */
[----:B-1----:R-:W-:Y:S01]  /*7050*/  IMAD R115, R115, 0x18c, RZ ;  /* 0x0000018c73737824 */ /* 0x002fe200078e02ff */
[----:B------:R-:W1:Y:S02]  /*7060*/  LDC R72, c[0x0][0x248] ;  /* 0x00009200ff487b82 */ /* 0x000e640000000800 */
[----:B------:R-:W-:Y:S04]  /*7070*/  STS.U16 [R10+0x25d00], R129 ;  /* 0x025d00810a007388 */ /* 0x000fe80000000400 */
[----:B------:R-:W-:Y:S01]  /*7080*/  STS.U16 [R10+0x26100], R175 ;  /* 0x026100af0a007388 */ /* 0x000fe20000000400 */
[----:B------:R-:W-:Y:S01]  /*7090*/  IMAD R46, R46, 0x238, RZ ;  /* 0x000002382e2e7824 */ /* 0x000fe200078e02ff */
        /* <DEDUP_REMOVED lines=34> */
[----:B------:R5:W-:Y:S01]  /*72c0*/  STS.U16 [R10+0x3100], R31 ;  /* 0x0031001f0a007388 */ /* 0x000be20000000400 */
[----:B------:R-:W-:Y:S01]  /*72d0*/  IMAD R65, R65, 0x12f, RZ ;  /* 0x0000012f41417824 */ /* 0x000fe200078e02ff */
[----:B------:R-:W1:Y:S02]  /*72e0*/  LDC R89, c[0x0][0x248] ;  /* 0x00009200ff597b82 */ /* 0x000e640000000800 */
[----:B------:R-:W-:Y:S04]  /*72f0*/  STS.U16 [R10+0x3900], R28 ;  /* 0x0039001c0a007388 */ /* 0x000fe80000000400 */
[----:B------:R-:W-:Y:S01]  /*7300*/  STS.U16 [R10+0x3d00], R27 ;  /* 0x003d001b0a007388 */ /* 0x000fe20000000400 */
[----:B-----5:R-:W-:Y:S01]  /*7310*/  IMAD R31, R30, 0x8e, RZ ;  /* 0x0000008e1e1f7824 */ /* 0x020fe200078e02ff */
[----:B------:R-:W5:Y:S02]  /*7320*/  LDC R88, c[0x0][0x248] ;  /* 0x00009200ff587b82 */ /* 0x000f640000000800 */
[----:B------:R-:W-:Y:S04]  /*7330*/  STS.U16 [R10+0x20500], R182 ;  /* 0x020500b60a007388 */ /* 0x000fe80000000400 */
[----:B------:R-:W-:Y:S01]  /*7340*/  STS.U16 [R10+0x4500], R183 ;  /* 0x004500b70a007388 */ /* 0x000fe20000000400 */
[----:B------:R-:W-:Y:S01]  /*7350*/  IMAD R68, R68, 0x26a, RZ ;  /* 0x0000026a44447824 */ /* 0x000fe200078e02ff */
[----:B------:R-:W5:Y:S02]  /*7360*/  LDC R86, c[0x0][0x248] ;  /* 0x00009200ff567b82 */ /* 0x000f640000000800 */
[----:B------:R-:W-:Y:S04]  /*7370*/  STS.U16 [R10+0x4900], R184 ;  /* 0x004900b80a007388 */ /* 0x000fe80000000400 */
[----:B------:R-:W-:Y:S02]  /*7380*/  STS.U16 [R10+0x4d00], R185 ;  /* 0x004d00b90a007388 */ /* 0x000fe40000000400 */
[----:B------:R-:W5:Y:S02]  /*7390*/  LDC R92, c[0x0][0x248] ;  /* 0x00009200ff5c7b82 */ /* 0x000f640000000800 */
[----:B------:R-:W-:Y:S04]  /*73a0*/  STS.U16 [R10+0x5100], R186 ;  /* 0x005100ba0a007388 */ /* 0x000fe80000000400 */
[----:B------:R-:W-:Y:S02]  /*73b0*/  STS.U16 [R10+0x5500], R187 ;  /* 0x005500bb0a007388 */ /* 0x000fe40000000400 */
[----:B------:R-:W5:Y:S02]  /*73c0*/  LDC R90, c[0x0][0x248] ;  /* 0x00009200ff5a7b82 */ /* 0x000f640000000800 */
[----:B------:R4:W-:Y:S04]  /*73d0*/  STS.U16 [R10+0x5d00], R189 ;  /* 0x005d00bd0a007388 */ /* 0x0009e80000000400 */
[----:B------:R-:W-:Y:S02]  /*73e0*/  STS.U16 [R10+0x6100], R190 ;  /* 0x006100be0a007388 */ /* 0x000fe40000000400 */
[----:B------:R-:W5:Y:S02]  /*73f0*/  LDC R93, c[0x0][0x248] ;  /* 0x00009200ff5d7b82 */ /* 0x000f640000000800 */
[----:B------:R-:W-:Y:S04]  /*7400*/  STS.U16 [R10+0x6500], R191 ;  /* 0x006500bf0a007388 */ /* 0x000fe80000000400 */
        /* <DEDUP_REMOVED lines=8> */
[----:B------:R0:W-:Y:S01]  /*7490*/  STS.U16 [R10+0x4100], R2 ;  /* 0x004100020a007388 */ /* 0x0001e20000000400 */
[----:B----4-:R-:W-:-:S03]  /*74a0*/  LEA.HI.X.SX32 R189, R11, R121, 0x1, P1 ;  /* 0x000000790bbd7211 */ /* 0x010fc600008f0eff */
[----:B------:R-:W-:Y:S01]  /*74b0*/  STS.U16 [R4+0x180], R162 ;  /* 0x000180a204007388 */ /* 0x000fe20000000400 */
[----:B------:R-:W-:Y:S01]  /*74c0*/  IADD3 R216, P2, R17, R120, RZ ;  /* 0x0000007811d87210 */ /* 0x000fe20007f5e0ff */
[C---:B------:R-:W-:Y:S01]  /*74d0*/  IMAD R5, R30.reuse, 0x4f, RZ ;  /* 0x0000004f1e057824 */ /* 0x040fe200078e02ff */
[----:B------:R-:W4:Y:S01]  /*74e0*/  LDC R38, c[0x0][0x248] ;  /* 0x00009200ff267b82 */ /* 0x000f220000000800 */
[----:B------:R-:W-:Y:S04]  /*74f0*/  STS.U16 [R4+0x580], R160 ;  /* 0x000580a004007388 */ /* 0x000fe80000000400 */
[----:B------:R-:W-:Y:S01]  /*7500*/  STS.U16 [R4+0x980], R158 ;  /* 0x0009809e04007388 */ /* 0x000fe20000000400 */
[C---:B------:R-:W-:Y:S02]  /*7510*/  IMAD R27, R30.reuse, 0x77, RZ ;  /* 0x000000771e1b7824 */ /* 0x040fe400078e02ff */
[----:B------:R-:W3:Y:S01]  /*7520*/  LDC R42, c[0x0][0x248] ;  /* 0x00009200ff2a7b82 */ /* 0x000ee20000000800 */
[----:B------:R-:W-:Y:S04]  /*7530*/  STS.U16 [R4+0xd80], R156 ;  /* 0x000d809c04007388 */ /* 0x000fe80000000400 */
[----:B------:R-:W-:Y:S01]  /*7540*/  STS.U16 [R4+0x1180], R152 ;  /* 0x0011809804007388 */ /* 0x000fe20000000400 */
[----:B------:R-:W-:-:S02]  /*7550*/  IMAD R237, R30, 0x106, RZ ;  /* 0x000001061eed7824 */ /* 0x000fc400078e02ff */
[C---:B------:R-:W-:Y:S01]  /*7560*/  IMAD R37, R30.reuse, 0x10c, RZ ;  /* 0x0000010c1e257824 */ /* 0x040fe200078e02ff */
[----:B------:R-:W-:Y:S01]  /*7570*/  STS.U16 [R4+0x1580], R146 ;  /* 0x0015809204007388 */ /* 0x000fe20000000400 */
[----:B------:R-:W-:Y:S01]  /*7580*/  IMAD R63, R63, 0x13c, RZ ;  /* 0x0000013c3f3f7824 */ /* 0x000fe200078e02ff */
[----:B0-----:R-:W0:Y:S02]  /*7590*/  LDC R10, c[0x0][0x248] ;  /* 0x00009200ff0a7b82 */ /* 0x001e240000000800 */
[----:B------:R-:W-:Y:S04]  /*75a0*/  STS.U16 [R4+0x1980], R136 ;  /* 0x0019808804007388 */ /* 0x000fe80000000400 */
[----:B------:R1:W-:Y:S01]  /*75b0*/  STS.U16 [R4+0x1d80], R0 ;  /* 0x001d800004007388 */ /* 0x0003e20000000400 */
[----:B------:R-:W-:Y:S01]  /*75c0*/  IMAD R11, R30, 0x47, RZ ;  /* 0x000000471e0b7824 */ /* 0x000fe200078e02ff */
[----:B------:R-:W5:Y:S02]  /*75d0*/  LDC R33, c[0x0][0x248] ;  /* 0x00009200ff217b82 */ /* 0x000f640000000800 */
[----:B------:R1:W5:Y:S01]  /*75e0*/  LDG.E.U16 R222, desc[UR4][R6.64] ;  /* 0x0000000406de7981 */ /* 0x000362000c1e1500 */
[----:B------:R-:W-:-:S03]  /*75f0*/  IADD3 R218, P1, R31, R120, RZ ;  /* 0x000000781fda7210 */ /* 0x000fc60007f3e0ff */
[----:B------:R4:W5:Y:S01]  /*7600*/  LDG.E.U16 R2, desc[UR4][R8.64] ;  /* 0x0000000408027981 */ /* 0x000962000c1e1500 */
[----:B--2---:R-:W-:Y:S01]  /*7610*/  IMAD R77, R77, 0x14c, RZ ;  /* 0x0000014c4d4d7824 */ /* 0x004fe200078e02ff */
[----:B------:R-:W2:Y:S02]  /*7620*/  LDC R34, c[0x0][0x248] ;  /* 0x00009200ff227b82 */ /* 0x000ea40000000800 */
[----:B-1----:R1:W2:Y:S01]  /*7630*/  LDG.E.U16 R0, desc[UR4][R212.64] ;  /* 0x00000004d4007981 */ /* 0x0022a2000c1e1500 */
[----:B------:R-:W-:Y:S01]  /*7640*/  IMAD R7, R30, 0x4b, RZ ;  /* 0x0000004b1e077824 */ /* 0x000fe200078e02ff */
[-C--:B------:R-:W-:Y:S01]  /*7650*/  IADD3 R6, P0, R13, R120.reuse, RZ ;  /* 0x000000780d067210 */ /* 0x080fe20007f1e0ff */
[----:B----4-:R-:W-:Y:S01]  /*7660*/  IMAD R38, R38, 0x10e, RZ ;  /* 0x0000010e26267824 */ /* 0x010fe200078e02ff */
[-C--:B------:R-:W-:Y:S01]  /*7670*/  LEA.HI.X.SX32 R219, R11, R121.reuse, 0x1, P1 ;  /* 0x000000790bdb7211 */ /* 0x080fe200008f0eff */
[C---:B------:R-:W-:Y:S01]  /*7680*/  IMAD R9, R30.reuse, 0xae, RZ ;  /* 0x000000ae1e097824 */ /* 0x040fe200078e02ff */
[-C--:B------:R-:W-:Y:S01]  /*7690*/  LEA.HI.X.SX32 R217, R7, R121.reuse, 0x1, P2 ;  /* 0x0000007907d97211 */ /* 0x080fe200010f0eff */
[C---:B------:R-:W-:Y:S01]  /*76a0*/  IMAD R8, R30.reuse, 0xb6, RZ ;  /* 0x000000b61e087824 */ /* 0x040fe200078e02ff */
[-C--:B------:R-:W-:Y:S01]  /*76b0*/  LEA.HI.X.SX32 R7, R5, R121.reuse, 0x1, P0 ;  /* 0x0000007905077211 */ /* 0x080fe200000f0eff */
[C---:B------:R-:W-:Y:S01]  /*76c0*/  IMAD R11, R30.reuse, 0xa6, RZ ;  /* 0x000000a61e0b7824 */ /* 0x040fe200078e02ff */
[-C--:B------:R-:W-:Y:S01]  /*76d0*/  IADD3 R210, P2, R9, R120.reuse, RZ ;  /* 0x0000007809d27210 */ /* 0x080fe20007f5e0ff */
[----:B------:R-:W-:Y:S01]  /*76e0*/  IMAD R5, R30, 0x5b, RZ ;  /* 0x0000005b1e057824 */ /* 0x000fe200078e02ff */
[-C--:B------:R-:W-:Y:S01]  /*76f0*/  IADD3 R208, P0, R8, R120.reuse, RZ ;  /* 0x0000007808d07210 */ /* 0x080fe20007f1e0ff */
[----:B------:R4:W2:Y:S01]  /*7700*/  LDG.E.U16 R214, desc[UR4][R6.64] ;  /* 0x0000000406d67981 */ /* 0x0008a2000c1e1500 */
[-C--:B-1----:R-:W-:Y:S01]  /*7710*/  IADD3 R212, P1, R11, R120.reuse, RZ ;  /* 0x000000780bd47210 */ /* 0x082fe20007f3e0ff */
[----:B------:R-:W-:Y:S01]  /*7720*/  IMAD R71, R71, 0x146, RZ ;  /* 0x0000014647477824 */ /* 0x000fe200078e02ff */
[-C--:B------:R-:W-:Y:S01]  /*7730*/  LEA.HI.X.SX32 R211, R19, R121.reuse, 0x1, P2 ;  /* 0x0000007913d37211 */ /* 0x080fe200010f0eff */
[----:B------:R-:W-:Y:S01]  /*7740*/  IMAD R19, R30, 0x5f, RZ ;  /* 0x0000005f1e137824 */ /* 0x000fe200078e02ff */
[-C--:B------:R-:W-:Y:S01]  /*7750*/  LEA.HI.X.SX32 R209, R5, R121.reuse, 0x1, P0 ;  /* 0x0000007905d17211 */ /* 0x080fe200000f0eff */
[----:B---3--:R-:W-:Y:S01]  /*7760*/  IMAD R42, R42, 0x116, RZ ;  /* 0x000001162a2a7824 */ /* 0x008fe200078e02ff */
[----:B------:R1:W3:Y:S01]  /*7770*/  LDG.E.U16 R188, desc[UR4][R188.64] ;  /* 0x00000004bcbc7981 */ /* 0x0002e2000c1e1500 */
[----:B------:R-:W-:Y:S01]  /*7780*/  IMAD R75, R75, 0x14e, RZ ;  /* 0x0000014e4b4b7824 */ /* 0x000fe200078e02ff */
[----:B------:R-:W2:Y:S01]  /*7790*/  LDC R35, c[0x0][0x248] ;  /* 0x00009200ff237b82 */ /* 0x000ea20000000800 */
[C---:B----4-:R-:W-:Y:S01]  /*77a0*/  IMAD R7, R30.reuse, 0xbe, RZ ;  /* 0x000000be1e077824 */ /* 0x050fe200078e02ff */
[-C--:B------:R-:W-:Y:S01]  /*77b0*/  LEA.HI.X.SX32 R213, R15, R121.reuse, 0x1, P1 ;  /* 0x000000790fd57211 */ /* 0x080fe200008f0eff */
[C---:B------:R-:W-:Y:S01]  /*77c0*/  IMAD R6, R30.reuse, 0xc6, RZ ;  /* 0x000000c61e067824 */ /* 0x040fe200078e02ff */
[----:B------:R4:W3:Y:S01]  /*77d0*/  LDG.E.U16 R234, desc[UR4][R234.64] ;  /* 0x00000004eaea7981 */ /* 0x0008e2000c1e1500 */
[C---:B------:R-:W-:Y:S01]  /*77e0*/  IMAD R15, R30.reuse, 0xd6, RZ ;  /* 0x000000d61e0f7824 */ /* 0x040fe200078e02ff */
[-C--:B------:R-:W-:Y:S01]  /*77f0*/  IADD3 R206, P0, R7, R120.reuse, RZ ;  /* 0x0000007807ce7210 */ /* 0x080fe20007f1e0ff */
[----:B------:R-:W-:Y:S01]  /*7800*/  IMAD R5, R30, 0xce, RZ ;  /* 0x000000ce1e057824 */ /* 0x000fe200078e02ff */
[-C--:B------:R-:W-:Y:S01]  /*7810*/  IADD3 R204, P1, R6, R120.reuse, RZ ;  /* 0x0000007806cc7210 */ /* 0x080fe20007f3e0ff */
[----:B------:R-:W-:Y:S01]  /*7820*/  IMAD R82, R82, 0x156, RZ ;  /* 0x0000015652527824 */ /* 0x000fe200078e02ff */
[-C--:B------:R-:W-:Y:S01]  /*7830*/  LEA.HI.X.SX32 R207, R19, R121.reuse, 0x1, P0 ;  /* 0x0000007913cf7211 */ /* 0x080fe200000f0eff */
[C---:B------:R-:W-:Y:S01]  /*7840*/  IMAD R19, R30.reuse, 0x6b, RZ ;  /* 0x0000006b1e137824 */ /* 0x040fe200078e02ff */
[-C--:B------:R-:W-:Y:S01]  /*7850*/  IADD3 R200, P0, R15, R120.reuse, RZ ;  /* 0x000000780fc87210 */ /* 0x080fe20007f1e0ff */
[----:B------:R-:W-:Y:S01]  /*7860*/  IMAD R83, R83, 0x15c, RZ ;  /* 0x0000015c53537824 */ /* 0x000fe200078e02ff */
[-C--:B------:R-:W-:Y:S01]  /*7870*/  IADD3 R202, P2, R5, R120.reuse, RZ ;  /* 0x0000007805ca7210 */ /* 0x080fe20007f5e0ff */
[----:B------:R-:W-:Y:S01]  /*7880*/  IMAD R87, R87, 0x15e, RZ ;  /* 0x0000015e57577824 */ /* 0x000fe200078e02ff */
[-C--:B------:R-:W-:Y:S01]  /*7890*/  LEA.HI.X.SX32 R205, R21, R121.reuse, 0x1, P1 ;  /* 0x0000007915cd7211 */ /* 0x080fe200008f0eff */
[----:B------:R-:W-:Y:S01]  /*78a0*/  IMAD R21, R30, 0x6f, RZ ;  /* 0x0000006f1e157824 */ /* 0x000fe200078e02ff */
[-C--:B------:R-:W-:Y:S01]  /*78b0*/  LEA.HI.X.SX32 R201, R19, R121.reuse, 0x1, P0 ;  /* 0x0000007913c97211 */ /* 0x080fe200000f0eff */
[----:B------:R-:W-:Y:S01]  /*78c0*/  IMAD R95, R95, 0x16c, RZ ;  /* 0x0000016c5f5f7824 */ /* 0x000fe200078e02ff */
[-C--:B------:R-:W-:Y:S01]  /*78d0*/  LEA.HI.X.SX32 R203, R23, R121.reuse, 0x1, P2 ;  /* 0x0000007917cb7211 */ /* 0x080fe200010f0eff */
[----:B------:R-:W-:Y:S01]  /*78e0*/  IMAD R91, R91, 0x166, RZ ;  /* 0x000001665b5b7824 */ /* 0x000fe200078e02ff */
[-C--:B------:R-:W-:Y:S01]  /*78f0*/  IADD3 R198, P0, R18, R120.reuse, RZ ;  /* 0x0000007812c67210 */ /* 0x080fe20007f1e0ff */
        /* <DEDUP_REMOVED lines=8> */
[----:B------:R-:W-:Y:S01]  /*7980*/  IMAD R103, R103, 0x17c, RZ ;  /* 0x0000017c67677824 */ /* 0x000fe200078e02ff */
[----:B------:R-:W-:Y:S01]  /*7990*/  IADD3 R196, P1, R19, R120, RZ ;  /* 0x0000007813c47210 */ /* 0x000fe20007f3e0ff */
[----:B------:R-:W-:Y:S01]  /*79a0*/  IMAD R98, R98, 0x16e, RZ ;  /* 0x0000016e62627824 */ /* 0x000fe200078e02ff */
[-C--:B------:R-:W-:Y:S01]  /*79b0*/  LEA.HI.X.SX32 R191, R21, R121.reuse, 0x1, P0 ;  /* 0x0000007915bf7211 */ /* 0x080fe200000f0eff */
[----:B------:R-:W-:Y:S01]  /*79c0*/  IMAD R107, R107, 0x17e, RZ ;  /* 0x0000017e6b6b7824 */ /* 0x000fe200078e02ff */
[----:B------:R-:W-:Y:S01]  /*79d0*/  LEA R21, R30, -R30, 0x7 ;  /* 0x8000001e1e157211 */ /* 0x000fe200078e38ff */
[----:B-1----:R-:W1:Y:S01]  /*79e0*/  LDC R189, c[0x0][0x248] ;  /* 0x00009200ffbd7b82 */ /* 0x002e620000000800 */
[----:B------:R-:W-:Y:S01]  /*79f0*/  IADD3 R186, P0, R27, R120, RZ ;  /* 0x000000781bba7210 */ /* 0x000fe20007f1e0ff */
[----:B------:R-:W-:Y:S01]  /*7a00*/  IMAD R102, R102, 0x176, RZ ;  /* 0x0000017666667824 */ /* 0x000fe200078e02ff */
[-C--:B------:R-:W-:Y:S01]  /*7a10*/  LEA.HI.X.SX32 R197, R23, R121.reuse, 0x1, P1 ;  /* 0x0000007917c57211 */ /* 0x080fe200008f0eff */
[----:B------:R-:W3:Y:S01]  /*7a20*/  LDG.E.U16 R194, desc[UR4][R194.64] ;  /* 0x00000004c2c27981 */ /* 0x000ee2000c1e1500 */
[----:B------:R-:W-:-:S02]  /*7a30*/  LEA.HI.X.SX32 R187, R21, R121, 0x1, P0 ;  /* 0x0000007915bb7211 */ /* 0x000fc400000f0eff */
[C---:B------:R-:W-:Y:S01]  /*7a40*/  SHF.L.U32 R21, R30.reuse, 0x2, RZ ;  /* 0x000000021e157819 */ /* 0x040fe200000006ff */
[C---:B------:R-:W-:Y:S01]  /*7a50*/  IMAD R23, R30.reuse, 0x83, RZ ;  /* 0x000000831e177824 */ /* 0x040fe200078e02ff */
[-C--:B------:R-:W-:Y:S01]  /*7a60*/  LEA R224, P0, R225, R120.reuse, 0x3 ;  /* 0x00000078e1e07211 */ /* 0x080fe200078018ff */
[----:B------:R0:W3:Y:S01]  /*7a70*/  LDG.E.U16 R186, desc[UR4][R186.64] ;  /* 0x00000004baba7981 */ /* 0x0000e2000c1e1500 */
[----:B----4-:R-:W4:Y:S02]  /*7a80*/  LDC R235, c[0x0][0x248] ;  /* 0x00009200ffeb7b82 */ /* 0x010f240000000800 */
[-C--:B------:R-:W-:Y:S01]  /*7a90*/  LEA.HI.X.SX32 R225, R21, R121.reuse, 0x1, P0 ;  /* 0x0000007915e17211 */ /* 0x080fe200000f0eff */
[----:B------:R-:W-:Y:S01]  /*7aa0*/  IMAD R21, R30, 0x87, RZ ;  /* 0x000000871e157824 */ /* 0x000fe200078e02ff */
[-C--:B------:R-:W-:Y:S01]  /*7ab0*/  IADD3 R180, P0, R38, R120.reuse, RZ ;  /* 0x0000007826b47210 */ /* 0x080fe20007f1e0ff */
[----:B------:R-:W3:Y:S03]  /*7ac0*/  LDG.E.U16 R228, desc[UR4][R228.64] ;  /* 0x00000004e4e47981 */ /* 0x000ee6000c1e1500 */
[-C--:B------:R-:W-:Y:S01]  /*7ad0*/  LEA.HI.X.SX32 R181, R21, R121.reuse, 0x1, P0 ;  /* 0x0000007915b57211 */ /* 0x080fe200000f0eff */
[C---:B------:R-:W-:Y:S01]  /*7ae0*/  IMAD R21, R30.reuse, 0x8f, RZ ;  /* 0x0000008f1e157824 */ /* 0x040fe200078e02ff */
[-C--:B------:R-:W-:Y:S01]  /*7af0*/  IADD3 R174, P0, R47, R120.reuse, RZ ;  /* 0x000000782fae7210 */ /* 0x080fe20007f1e0ff */
[----:B0-----:R-:W0:Y:S01]  /*7b00*/  LDC R187, c[0x0][0x248] ;  /* 0x00009200ffbb7b82 */ /* 0x001e220000000800 */
[-C--:B------:R-:W-:Y:S01]  /*7b10*/  IADD3 R184, P1, R237, R120.reuse, RZ ;  /* 0x00000078edb87210 */ /* 0x080fe20007f3e0ff */
[----:B------:R1:W3:Y:S01]  /*7b20*/  LDG.E.U16 R224, desc[UR4][R224.64] ;  /* 0x00000004e0e07981 */ /* 0x0002e2000c1e1500 */
[-C--:B------:R-:W-:Y:S01]  /*7b30*/  LEA.HI.X.SX32 R175, R21, R121.reuse, 0x1, P0 ;  /* 0x0000007915af7211 */ /* 0x080fe200000f0eff */
[C---:B------:R-:W-:Y:S01]  /*7b40*/  IMAD R21, R30.reuse, 0x93, RZ ;  /* 0x000000931e157824 */ /* 0x040fe200078e02ff */
[-C--:B------:R-:W-:Y:S01]  /*7b50*/  IADD3 R172, P0, R51, R120.reuse, RZ ;  /* 0x0000007833ac7210 */ /* 0x080fe20007f1e0ff */
[----:B------:R1:W3:Y:S01]  /*7b60*/  LDG.E.U16 R196, desc[UR4][R196.64] ;  /* 0x00000004c4c47981 */ /* 0x0002e2000c1e1500 */
[-C--:B------:R-:W-:Y:S01]  /*7b70*/  IADD3 R182, P2, R37, R120.reuse, RZ ;  /* 0x0000007825b67210 */ /* 0x080fe20007f5e0ff */
[----:B------:R-:W4:Y:S01]  /*7b80*/  LDC R195, c[0x0][0x248] ;  /* 0x00009200ffc37b82 */ /* 0x000f220000000800 */
[-C--:B------:R-:W-:Y:S01]  /*7b90*/  LEA.HI.X.SX32 R173, R21, R121.reuse, 0x1, P0 ;  /* 0x0000007915ad7211 */ /* 0x080fe200000f0eff */
[----:B------:R-:W-:Y:S01]  /*7ba0*/  IMAD R21, R30, 0x9b, RZ ;  /* 0x0000009b1e157824 */ /* 0x000fe200078e02ff */
[-C--:B------:R-:W-:Y:S01]  /*7bb0*/  IADD3 R166, P0, R62, R120.reuse, RZ ;  /* 0x000000783ea67210 */ /* 0x080fe20007f1e0ff */
[----:B------:R0:W3:Y:S01]  /*7bc0*/  LDG.E.U16 R232, desc[UR4][R232.64] ;  /* 0x00000004e8e87981 */ /* 0x0000e2000c1e1500 */
[-C--:B------:R-:W-:Y:S01]  /*7bd0*/  LEA.HI.X.SX32 R185, R23, R121.reuse, 0x1, P1 ;  /* 0x0000007917b97211 */ /* 0x080fe200008f0eff */
[----:B------:R-:W-:Y:S01]  /*7be0*/  IMAD R23, R30, 0x8b, RZ ;  /* 0x0000008b1e177824 */ /* 0x000fe200078e02ff */
[-C--:B------:R-:W-:Y:S01]  /*7bf0*/  LEA.HI.X.SX32 R167, R21, R121.reuse, 0x1, P0 ;  /* 0x0000007915a77211 */ /* 0x080fe200000f0eff */
[----:B-1----:R-:W1:Y:S01]  /*7c00*/  LDC R225, c[0x0][0x248] ;  /* 0x00009200ffe17b82 */ /* 0x002e620000000800 */
[----:B------:R-:W-:Y:S01]  /*7c10*/  LEA.HI.X.SX32 R183, R29, R121, 0x1, P2 ;  /* 0x000000791db77211 */ /* 0x000fe200010f0eff */
[----:B------:R-:W3:Y:S01]  /*7c20*/  LDG.E.U16 R230, desc[UR4][R230.64] ;  /* 0x00000004e6e67981 */ /* 0x000ee2000c1e1500 */
[----:B------:R-:W-:-:S02]  /*7c30*/  IADD3 R178, P1, R42, R120, RZ ;  /* 0x000000782ab27210 */ /* 0x000fc40007f3e0ff */
[-C--:B------:R-:W-:Y:S01]  /*7c40*/  IADD3 R164, P0, R63, R120.reuse, RZ ;  /* 0x000000783fa47210 */ /* 0x080fe20007f1e0ff */
[C---:B------:R-:W-:Y:S01]  /*7c50*/  IMAD R21, R30.reuse, 0xa3, RZ ;  /* 0x000000a31e157824 */ /* 0x040fe200078e02ff */
[-C--:B------:R-:W-:Y:S01]  /*7c60*/  IADD3 R176, P2, R43, R120.reuse, RZ ;  /* 0x000000782bb07210 */ /* 0x080fe20007f5e0ff */
[----:B------:R-:W4:Y:S01]  /*7c70*/  LDC R229, c[0x0][0x248] ;  /* 0x00009200ffe57b82 */ /* 0x000f220000000800 */
[-C--:B------:R-:W-:Y:S01]  /*7c80*/  LEA.HI.X.SX32 R179, R23, R121.reuse, 0x1, P1 ;  /* 0x0000007917b37211 */ /* 0x080fe200008f0eff */
[C---:B------:R-:W-:Y:S01]  /*7c90*/  IMAD R23, R30.reuse, 0x97, RZ ;  /* 0x000000971e177824 */ /* 0x040fe200078e02ff */
[-C--:B------:R-:W-:Y:S01]  /*7ca0*/  LEA.HI.X.SX32 R165, R13, R121.reuse, 0x1, P0 ;  /* 0x000000790da57211 */ /* 0x080fe200000f0eff */
[----:B------:R-:W-:Y:S01]  /*7cb0*/  IMAD R189, R189, 0x1bc, RZ ;  /* 0x000001bcbdbd7824 */ /* 0x000fe200078e02ff */
[-C--:B------:R-:W-:Y:S01]  /*7cc0*/  LEA.HI.X.SX32 R177, R31, R121.reuse, 0x1, P2 ;  /* 0x000000791fb17211 */ /* 0x080fe200010f0eff */
[----:B------:R-:W3:Y:S01]  /*7cd0*/  LDG.E.U16 R198, desc[UR4][R198.64] ;  /* 0x00000004c6c67981 */ /* 0x000ee2000c1e1500 */
[-C--:B------:R-:W-:Y:S01]  /*7ce0*/  IADD3 R170, P1, R55, R120.reuse, RZ ;  /* 0x0000007837aa7210 */ /* 0x080fe20007f3e0ff */
[----:B------:R-:W5:Y:S01]  /*7cf0*/  LDC R197, c[0x0][0x248] ;  /* 0x00009200ffc57b82 */ /* 0x000f620000000800 */
[-C--:B------:R-:W-:Y:S01]  /*7d00*/  IADD3 R158, P0, R77, R120.reuse, RZ ;  /* 0x000000784d9e7210 */ /* 0x080fe20007f1e0ff */
[----:B------:R-:W-:Y:S01]  /*7d10*/  IMAD R13, R30, 0xab, RZ ;  /* 0x000000ab1e0d7824 */ /* 0x000fe200078e02ff */
[-C--:B------:R-:W-:Y:S01]  /*7d20*/  IADD3 R168, P2, R58, R120.reuse, RZ ;  /* 0x000000783aa87210 */ /* 0x080fe20007f5e0ff */
[----:B------:R1:W3:Y:S01]  /*7d30*/  LDG.E.U16 R164, desc[UR4][R164.64] ;  /* 0x00000004a4a47981 */ /* 0x0002e2000c1e1500 */
[-C--:B------:R-:W-:Y:S01]  /*7d40*/  LEA.HI.X.SX32 R171, R17, R121.reuse, 0x1, P1 ;  /* 0x0000007911ab7211 */ /* 0x080fe200008f0eff */
[C---:B------:R-:W-:Y:S01]  /*7d50*/  IMAD R17, R30.reuse, 0x9f, RZ ;  /* 0x0000009f1e117824 */ /* 0x040fe200078e02ff */
[-C--:B------:R-:W-:Y:S01]  /*7d60*/  LEA.HI.X.SX32 R159, R11, R121.reuse, 0x1, P0 ;  /* 0x000000790b9f7211 */ /* 0x080fe200000f0eff */
[C---:B------:R-:W-:Y:S01]  /*7d70*/  IMAD R11, R30.reuse, 0xa7, RZ ;  /* 0x000000a71e0b7824 */ /* 0x040fe200078e02ff */
[-C--:B------:R-:W-:Y:S01]  /*7d80*/  LEA.HI.X.SX32 R169, R23, R121.reuse, 0x1, P2 ;  /* 0x0000007917a97211 */ /* 0x080fe200010f0eff */
[----:B0-----:R-:W0:Y:S01]  /*7d90*/  LDC R233, c[0x0][0x248] ;  /* 0x00009200ffe97b82 */ /* 0x001e220000000800 */
[-C--:B------:R-:W-:Y:S01]  /*7da0*/  IADD3 R162, P1, R67, R120.reuse, RZ ;  /* 0x0000007843a27210 */ /* 0x080fe20007f3e0ff */
[----:B------:R-:W-:Y:S01]  /*7db0*/  IMAD R187, R187, 0x1be, RZ ;  /* 0x000001bebbbb7824 */ /* 0x000fe200078e02ff */
[-C--:B------:R-:W-:Y:S01]  /*7dc0*/  IADD3 R160, P2, R71, R120.reuse, RZ ;  /* 0x0000007847a07210 */ /* 0x080fe20007f5e0ff */
[----:B-1----:R-:W-:Y:S01]  /*7dd0*/  IMAD R225, R225, 0x1c6, RZ ;  /* 0x000001c6e1e17824 */ /* 0x002fe200078e02ff */
[-C--:B------:R-:W-:Y:S01]  /*7de0*/  IADD3 R156, P0, R75, R120.reuse, RZ ;  /* 0x000000784b9c7210 */ /* 0x080fe20007f1e0ff */
[----:B------:R-:W3:Y:S01]  /*7df0*/  LDG.E.U16 R242, desc[UR4][R242.64] ;  /* 0x00000004f2f27981 */ /* 0x000ee2000c1e1500 */
[-C--:B------:R-:W-:Y:S01]  /*7e00*/  LEA.HI.X.SX32 R163, R17, R121.reuse, 0x1, P1 ;  /* 0x0000007911a37211 */ /* 0x080fe200008f0eff */
[----:B------:R-:W1:Y:S01]  /*7e10*/  LDC R165, c[0x0][0x248] ;  /* 0x00009200ffa57b82 */ /* 0x000e620000000800 */
[-C--:B------:R-:W-:Y:S01]  /*7e20*/  LEA.HI.X.SX32 R161, R21, R121.reuse, 0x1, P2 ;  /* 0x0000007915a17211 */ /* 0x080fe200010f0eff */
[----:B----4-:R-:W-:Y:S01]  /*7e30*/  IMAD R195, R195, 0x1cc, RZ ;  /* 0x000001ccc3c37824 */ /* 0x010fe200078e02ff */
[-C--:B------:R-:W-:Y:S01]  /*7e40*/  LEA.HI.X.SX32 R157, R11, R121.reuse, 0x1, P0 ;  /* 0x000000790b9d7211 */ /* 0x080fe200000f0eff */
[----:B------:R-:W-:Y:S01]  /*7e50*/  IMAD R11, R30, 0xaf, RZ ;  /* 0x000000af1e0b7824 */ /* 0x000fe200078e02ff */
[-C--:B------:R-:W-:Y:S01]  /*7e60*/  IADD3 R154, P1, R82, R120.reuse, RZ ;  /* 0x00000078529a7210 */ /* 0x080fe20007f3e0ff */
[C---:B------:R-:W-:Y:S01]  /*7e70*/  IMAD R17, R30.reuse, 0xd3, RZ ;  /* 0x000000d31e117824 */ /* 0x040fe200078e02ff */
[-C--:B------:R-:W-:Y:S01]  /*7e80*/  IADD3 R152, P2, R83, R120.reuse, RZ ;  /* 0x0000007853987210 */ /* 0x080fe20007f5e0ff */
[----:B------:R-:W4:Y:S01]  /*7e90*/  LDC R231, c[0x0][0x248] ;  /* 0x00009200ffe77b82 */ /* 0x000f220000000800 */
[-C--:B------:R-:W-:Y:S01]  /*7ea0*/  IADD3 R150, P0, R87, R120.reuse, RZ ;  /* 0x0000007857967210 */ /* 0x080fe20007f1e0ff */
[C---:B------:R-:W-:Y:S01]  /*7eb0*/  IMAD R21, R30.reuse, 0xd7, RZ ;  /* 0x000000d71e157824 */ /* 0x040fe200078e02ff */
[-C--:B------:R-:W-:Y:S01]  /*7ec0*/  LEA.HI.X.SX32 R155, R13, R121.reuse, 0x1, P1 ;  /* 0x000000790d9b7211 */ /* 0x080fe200008f0eff */
[----:B------:R-:W-:Y:S01]  /*7ed0*/  IMAD R235, R235, 0x1ce, RZ ;  /* 0x000001ceebeb7824 */ /* 0x000fe200078e02ff */
[-C--:B------:R-:W-:Y:S01]  /*7ee0*/  LEA.HI.X.SX32 R153, R9, R121.reuse, 0x1, P2 ;  /* 0x0000007909997211 */ /* 0x080fe200010f0eff */
[C---:B------:R-:W-:Y:S01]  /*7ef0*/  IMAD R9, R30.reuse, 0xb3, RZ ;  /* 0x000000b31e097824 */ /* 0x040fe200078e02ff */
[-C--:B------:R-:W-:Y:S01]  /*7f00*/  LEA.HI.X.SX32 R151, R11, R121.reuse, 0x1, P0 ;  /* 0x000000790b977211 */ /* 0x080fe200000f0eff */
[C---:B------:R-:W-:Y:S01]  /*7f10*/  IMAD R13, R30.reuse, 0xbb, RZ ;  /* 0x000000bb1e0d7824 */ /* 0x040fe200078e02ff */
[-C--:B------:R-:W-:Y:S01]  /*7f20*/  IADD3 R146, P1, R95, R120.reuse, RZ ;  /* 0x000000785f927210 */ /* 0x080fe20007f3e0ff */
[----:B------:R-:W4:Y:S01]  /*7f30*/  LDC R199, c[0x0][0x248] ;  /* 0x00009200ffc77b82 */ /* 0x000f220000000800 */
[----:B------:R-:W-:Y:S01]  /*7f40*/  IADD3 R148, P0, R91, R120, RZ ;  /* 0x000000785b947210 */ /* 0x000fe20007f1e0ff */
[----:B------:R-:W-:Y:S01]  /*7f50*/  IMAD R11, R30, 0xb7, RZ ;  /* 0x000000b71e0b7824 */ /* 0x000fe200078e02ff */
[-C--:B------:R-:W-:Y:S01]  /*7f60*/  LEA.HI.X.SX32 R147, R8, R121.reuse, 0x1, P1 ;  /* 0x0000007908937211 */ /* 0x080fe200008f0eff */
[----:B------:R0:W3:Y:S01]  /*7f70*/  LDG.E.U16 R150, desc[UR4][R150.64] ;  /* 0x0000000496967981 */ /* 0x0000e2000c1e1500 */
[----:B------:R-:W-:-:S03]  /*7f80*/  LEA.HI.X.SX32 R149, R9, R121, 0x1, P0 ;  /* 0x0000007909957211 */ /* 0x000fc600000f0eff */
[----:B------:R-:W4:Y:S01]  /*7f90*/  LDC R8, c[0x0][0x248] ;  /* 0x00009200ff087b82 */ /* 0x000f220000000800 */
[-C--:B------:R-:W-:Y:S01]  /*7fa0*/  IADD3 R140, P1, R103, R120.reuse, RZ ;  /* 0x00000078678c7210 */ /* 0x080fe20007f3e0ff */
[----:B------:R1:W3:Y:S01]  /*7fb0*/  LDG.E.U16 R148, desc[UR4][R148.64] ;  /* 0x0000000494947981 */ /* 0x0002e2000c1e1500 */
[-C--:B------:R-:W-:Y:S02]  /*7fc0*/  IADD3 R144, P0, R98, R120.reuse, RZ ;  /* 0x0000007862907210 */ /* 0x080fe40007f1e0ff */
[-C--:B------:R-:W-:Y:S01]  /*7fd0*/  LEA.HI.X.SX32 R141, R7, R121.reuse, 0x1, P1 ;  /* 0x00000079078d7211 */ /* 0x080fe200008f0eff */
[----:B------:R-:W-:Y:S01]  /*7fe0*/  IMAD R7, R30, 0xbf, RZ ;  /* 0x000000bf1e077824 */ /* 0x000fe200078e02ff */
[-C--:B------:R-:W-:Y:S01]  /*7ff0*/  LEA.HI.X.SX32 R145, R11, R121.reuse, 0x1, P0 ;  /* 0x000000790b917211 */ /* 0x080fe200000f0eff */
[----:B0-----:R-:W0:Y:S01]  /*8000*/  LDC R151, c[0x0][0x248] ;  /* 0x00009200ff977b82 */ /* 0x001e220000000800 */
[-C--:B------:R-:W-:Y:S01]  /*8010*/  IADD3 R138, P0, R107, R120.reuse, RZ ;  /* 0x000000786b8a7210 */ /* 0x080fe20007f1e0ff */
[----:B-1----:R-:W-:Y:S01]  /*8020*/  IMAD R165, R165, 0x1b6, RZ ;  /* 0x000001b6a5a57824 */ /* 0x002fe200078e02ff */
[-C--:B------:R-:W-:Y:S01]  /*8030*/  IADD3 R142, P2, R102, R120.reuse, RZ ;  /* 0x00000078668e7210 */ /* 0x080fe20007f5e0ff */
[C---:B------:R-:W-:Y:S01]  /*8040*/  IMAD R9, R30.reuse, 0xc3, RZ ;  /* 0x000000c31e097824 */ /* 0x040fe200078e02ff */
[----:B------:R-:W3:Y:S03]  /*8050*/  LDG.E.U16 R240, desc[UR4][R240.64] ;  /* 0x00000004f0f07981 */ /* 0x000ee6000c1e1500 */
[----:B------:R-:W1:Y:S01]  /*8060*/  LDC R149, c[0x0][0x248] ;  /* 0x00009200ff957b82 */ /* 0x000e620000000800 */
[-C--:B------:R-:W-:Y:S01]  /*8070*/  LEA.HI.X.SX32 R139, R7, R121.reuse, 0x1, P0 ;  /* 0x00000079078b7211 */ /* 0x080fe200000f0eff */
[----:B------:R-:W-:Y:S01]  /*8080*/  IMAD R7, R30, 0xc7, RZ ;  /* 0x000000c71e077824 */ /* 0x000fe200078e02ff */
[-C--:B------:R-:W-:Y:S01]  /*8090*/  IADD3 R132, P0, R118, R120.reuse, RZ ;  /* 0x0000007876847210 */ /* 0x080fe20007f1e0ff */
[----:B------:R4:W3:Y:S03]  /*80a0*/  LDG.E.U16 R140, desc[UR4][R140.64] ;  /* 0x000000048c8c7981 */ /* 0x0008e6000c1e1500 */
[-C--:B------:R-:W-:Y:S01]  /*80b0*/  LEA.HI.X.SX32 R133, R7, R121.reuse, 0x1, P0 ;  /* 0x0000007907857211 */ /* 0x080fe200000f0eff */
[----:B------:R-:W5:Y:S01]  /*80c0*/  LDC R243, c[0x0][0x248] ;  /* 0x00009200fff37b82 */ /* 0x000f620000000800 */
[-C--:B------:R-:W-:Y:S01]  /*80d0*/  LEA.HI.X.SX32 R143, R13, R121.reuse, 0x1, P2 ;  /* 0x000000790d8f7211 */ /* 0x080fe200010f0eff */
[----:B------:R-:W-:Y:S01]  /*80e0*/  IMAD R7, R30, 0xcb, RZ ;  /* 0x000000cb1e077824 */ /* 0x000fe200078e02ff */
[-C--:B------:R-:W-:Y:S01]  /*80f0*/  IADD3 R136, P1, R111, R120.reuse, RZ ;  /* 0x000000786f887210 */ /* 0x080fe20007f3e0ff */
[----:B------:R0:W3:Y:S01]  /*8100*/  LDG.E.U16 R132, desc[UR4][R132.64] ;  /* 0x0000000484847981 */ /* 0x0000e2000c1e1500 */
[-C--:B------:R-:W-:Y:S01]  /*8110*/  IADD3 R134, P2, R115, R120.reuse, RZ ;  /* 0x0000007873867210 */ /* 0x080fe20007f5e0ff */
[----:B----4-:R-:W-:Y:S01]  /*8120*/  IMAD R141, R10, 0x1a6, RZ ;  /* 0x000001a60a8d7824 */ /* 0x010fe200078e02ff */
[-C--:B------:R-:W-:Y:S01]  /*8130*/  IADD3 R12, P0, R126, R120.reuse, RZ ;  /* 0x000000787e0c7210 */ /* 0x080fe20007f1e0ff */
[----:B0-----:R-:W-:Y:S01]  /*8140*/  IMAD R151, R151, 0x1ae, RZ ;  /* 0x000001ae97977824 */ /* 0x001fe200078e02ff */
[-C--:B------:R-:W-:Y:S01]  /*8150*/  LEA.HI.X.SX32 R137, R9, R121.reuse, 0x1, P1 ;  /* 0x0000007909897211 */ /* 0x080fe200008f0eff */
[----:B------:R-:W-:Y:S01]  /*8160*/  IMAD R9, R30, 0xcf, RZ ;  /* 0x000000cf1e097824 */ /* 0x000fe200078e02ff */
[-C--:B------:R-:W-:Y:S01]  /*8170*/  LEA.HI.X.SX32 R135, R6, R121.reuse, 0x1, P2 ;  /* 0x0000007906877211 */ /* 0x080fe200010f0eff */
[----:B------:R0:W4:Y:S01]  /*8180*/  LDG.E.U16 R204, desc[UR4][R204.64] ;  /* 0x00000004cccc7981 */ /* 0x000122000c1e1500 */
[----:B------:R-:W5:Y:S01]  /*8190*/  LDC R241, c[0x0][0x248] ;  /* 0x00009200fff17b82 */ /* 0x000f620000000800 */
[----:B------:R-:W-:Y:S01]  /*81a0*/  IMAD R133, R8, 0x19e, RZ ;  /* 0x0000019e08857824 */ /* 0x000fe200078e02ff */
[-C--:B------:R-:W-:Y:S01]  /*81b0*/  IADD3 R6, P1, R127, R120.reuse, RZ ;  /* 0x000000787f067210 */ /* 0x080fe20007f3e0ff */
[----:B-1----:R-:W-:Y:S01]  /*81c0*/  IMAD R149, R149, 0x1ac, RZ ;  /* 0x000001ac95957824 */ /* 0x002fe200078e02ff */
[----:B------:R-:W-:Y:S01]  /*81d0*/  LEA.HI.X.SX32 R13, R7, R121, 0x1, P0 ;  /* 0x00000079070d7211 */ /* 0x000fe200000f0eff */
[----:B------:R1:W3:Y:S01]  /*81e0*/  LDG.E.U16 R238, desc[UR4][R238.64] ;  /* 0x00000004eeee7981 */ /* 0x0002e2000c1e1500 */
[----:B------:R-:W-:-:S02]  /*81f0*/  IADD3 R10, P2, R133, R120, RZ ;  /* 0x00000078850a7210 */ /* 0x000fc40007f5e0ff */
[-C--:B------:R-:W-:Y:S01]  /*8200*/  IADD3 R8, P0, R141, R120.reuse, RZ ;  /* 0x000000788d087210 */ /* 0x080fe20007f1e0ff */
[----:B0-----:R-:W0:Y:S01]  /*8210*/  LDC R205, c[0x0][0x248] ;  /* 0x00009200ffcd7b82 */ /* 0x001e220000000800 */
[-C--:B------:R-:W-:Y:S01]  /*8220*/  LEA.HI.X.SX32 R7, R5, R121.reuse, 0x1, P1 ;  /* 0x0000007905077211 */ /* 0x080fe200008f0eff */
[----:B------:R-:W-:Y:S01]  /*8230*/  IMAD R229, R229, 0x1d6, RZ ;  /* 0x000001d6e5e57824 */ /* 0x000fe200078e02ff */
[-C--:B------:R-:W-:Y:S01]  /*8240*/  LEA.HI.X.SX32 R11, R9, R121.reuse, 0x1, P2 ;  /* 0x00000079090b7211 */ /* 0x080fe200010f0eff */
[----:B------:R1:W3:Y:S01]  /*8250*/  LDG.E.U16 R5, desc[UR4][R12.64] ;  /* 0x000000040c057981 */ /* 0x0002e2000c1e1500 */
[-C--:B------:R-:W-:Y:S02]  /*8260*/  LEA.HI.X.SX32 R9, R17, R121.reuse, 0x1, P0 ;  /* 0x0000007911097211 */ /* 0x080fe400000f0eff */
[-C--:B------:R-:W-:Y:S01]  /*8270*/  IADD3 R16, P0, R149, R120.reuse, RZ ;  /* 0x0000007895107210 */ /* 0x080fe20007f1e0ff */
[----:B------:R-:W3:Y:S01]  /*8280*/  LDG.E.U16 R6, desc[UR4][R6.64] ;  /* 0x0000000406067981 */ /* 0x000ee2000c1e1500 */
[-C--:B------:R-:W-:Y:S01]  /*8290*/  IADD3 R14, P2, R165, R120.reuse, RZ ;  /* 0x00000078a50e7210 */ /* 0x080fe20007f5e0ff */
[----:B-1----:R-:W1:Y:S01]  /*82a0*/  LDC R239, c[0x0][0x248] ;  /* 0x00009200ffef7b82 */ /* 0x002e620000000800 */
[-C--:B------:R-:W-:Y:S01]  /*82b0*/  LEA.HI.X.SX32 R17, R15, R121.reuse, 0x1, P0 ;  /* 0x000000790f117211 */ /* 0x080fe200000f0eff */
[----:B------:R-:W3:Y:S01]  /*82c0*/  LDG.E.U16 R8, desc[UR4][R8.64] ;  /* 0x0000000408087981 */ /* 0x000ee2000c1e1500 */
[C---:B------:R-:W-:Y:S01]  /*82d0*/  IMAD R13, R30.reuse, 0xdb, RZ ;  /* 0x000000db1e0d7824 */ /* 0x040fe200078e02ff */
[----:B------:R-:W-:Y:S01]  /*82e0*/  IADD3 R12, P0, R189, R120, RZ ;  /* 0x00000078bd0c7210 */ /* 0x000fe20007f1e0ff */
[----:B------:R-:W-:Y:S01]  /*82f0*/  IMAD R23, R30, 0xeb, RZ ;  /* 0x000000eb1e177824 */ /* 0x000fe200078e02ff */
[----:B------:R-:W3:Y:S02]  /*8300*/  LDG.E.U16 R166, desc[UR4][R166.64] ;  /* 0x00000004a6a67981 */ /* 0x000ee4000c1e1500 */
[----:B------:R-:W2:Y:S02]  /*8310*/  LDC R32, c[0x0][0x248] ;  /* 0x00009200ff207b82 */ /* 0x000ea40000000800 */
[----:B------:R5:W3:Y:S01]  /*8320*/  LDG.E.U16 R7, desc[UR4][R10.64] ;  /* 0x000000040a077981 */ /* 0x000ae2000c1e1500 */
[----:B------:R-:W-:-:S02]  /*8330*/  LEA.HI.X.SX32 R15, R13, R121, 0x1, P2 ;  /* 0x000000790d0f7211 */ /* 0x000fc400010f0eff */
[-C--:B------:R-:W-:Y:S01]  /*8340*/  LEA.HI.X.SX32 R13, R18, R121.reuse, 0x1, P0 ;  /* 0x00000079120d7211 */ /* 0x080fe200000f0eff */
[----:B------:R5:W3:Y:S02]  /*8350*/  LDG.E.U16 R9, desc[UR4][R16.64] ;  /* 0x0000000410097981 */ /* 0x000ae4000c1e1500 */
[----:B-----5:R-:W-:Y:S01]  /*8360*/  IMAD R197, R197, 0x1dc, RZ ;  /* 0x000001dcc5c57824 */ /* 0x020fe200078e02ff */
[----:B------:R-:W5:Y:S01]  /*8370*/  LDC R39, c[0x0][0x248] ;  /* 0x00009200ff277b82 */ /* 0x000f620000000800 */
[----:B------:R-:W-:Y:S01]  /*8380*/  IMAD R233, R233, 0x1de, RZ ;  /* 0x000001dee9e97824 */ /* 0x000fe200078e02ff */
[----:B------:R-:W3:Y:S01]  /*8390*/  LDG.E.U16 R174, desc[UR4][R174.64] ;  /* 0x00000004aeae7981 */ /* 0x000ee2000c1e1500 */
[-C--:B------:R-:W-:Y:S02]  /*83a0*/  IADD3 R10, P1, R151, R120.reuse, RZ ;  /* 0x00000078970a7210 */ /* 0x080fe40007f3e0ff */
[-C--:B------:R-:W-:Y:S01]  /*83b0*/  IADD3 R20, P0, R187, R120.reuse, RZ ;  /* 0x00000078bb147210 */ /* 0x080fe20007f1e0ff */
[----:B------:R-:W-:Y:S01]  /*83c0*/  IMAD R231, R231, 0x1e6, RZ ;  /* 0x000001e6e7e77824 */ /* 0x000fe200078e02ff */
[-C--:B------:R-:W-:Y:S01]  /*83d0*/  LEA.HI.X.SX32 R11, R21, R121.reuse, 0x1, P1 ;  /* 0x00000079150b7211 */ /* 0x080fe200008f0eff */
[C---:B------:R-:W-:Y:S01]  /*83e0*/  IMAD R17, R30.reuse, 0xdf, RZ ;  /* 0x000000df1e117824 */ /* 0x040fe200078e02ff */
[-C--:B------:R-:W-:Y:S01]  /*83f0*/  IADD3 R18, P2, R195, R120.reuse, RZ ;  /* 0x00000078c3127210 */ /* 0x080fe20007f5e0ff */
[----:B------:R-:W3:Y:S01]  /*8400*/  LDG.E.U16 R12, desc[UR4][R12.64] ;  /* 0x000000040c0c7981 */ /* 0x000ee2000c1e1500 */
[----:B------:R-:W-:Y:S01]  /*8410*/  IMAD R199, R199, 0x1ec, RZ ;  /* 0x000001ecc7c77824 */ /* 0x000fe200078e02ff */
[----:B------:R-:W5:Y:S02]  /*8420*/  LDC R41, c[0x0][0x248] ;  /* 0x00009200ff297b82 */ /* 0x000f640000000800 */
[----:B------:R-:W3:Y:S01]  /*8430*/  LDG.E.U16 R10, desc[UR4][R10.64] ;  /* 0x000000040a0a7981 */ /* 0x000ee2000c1e1500 */
[-C--:B------:R-:W-:Y:S01]  /*8440*/  LEA.HI.X.SX32 R21, R17, R121.reuse, 0x1, P0 ;  /* 0x0000007911157211 */ /* 0x080fe200000f0eff */
[C---:B------:R-:W-:Y:S01]  /*8450*/  IMAD R17, R30.reuse, 0xe7, RZ ;  /* 0x000000e71e117824 */ /* 0x040fe200078e02ff */
[----:B------:R-:W-:Y:S01]  /*8460*/  IADD3 R16, P0, R235, R120, RZ ;  /* 0x00000078eb107210 */ /* 0x000fe20007f1e0ff */
[C---:B------:R-:W-:Y:S01]  /*8470*/  IMAD R29, R30.reuse, 0xf3, RZ ;  /* 0x000000f31e1d7824 */ /* 0x040fe200078e02ff */
[-C--:B------:R-:W-:Y:S01]  /*8480*/  LEA.HI.X.SX32 R19, R19, R121.reuse, 0x1, P2 ;  /* 0x0000007913137211 */ /* 0x080fe200010f0eff */
[----:B------:R1:W3:Y:S01]  /*8490*/  LDG.E.U16 R13, desc[UR4][R20.64] ;  /* 0x00000004140d7981 */ /* 0x0002e2000c1e1500 */
[----:B------:R-:W-:Y:S01]  /*84a0*/  IMAD R243, R243, 0x1ee, RZ ;  /* 0x000001eef3f37824 */ /* 0x000fe200078e02ff */
[C---:B------:R-:W-:Y:S01]  /*84b0*/  LEA R31, R30.reuse, -R30, 0x8 ;  /* 0x8000001e1e1f7211 */ /* 0x040fe200078e40ff */
[----:B------:R-:W-:Y:S01]  /*84c0*/  IMAD R241, R241, 0x1f6, RZ ;  /* 0x000001f6f1f17824 */ /* 0x000fe200078e02ff */
[----:B------:R1:W3:Y:S01]  /*84d0*/  LDG.E.U16 R11, desc[UR4][R14.64] ;  /* 0x000000040e0b7981 */ /* 0x0002e2000c1e1500 */
[----:B------:R-:W-:Y:S01]  /*84e0*/  LEA.HI.X.SX32 R17, R17, R121, 0x1, P0 ;  /* 0x0000007911117211 */ /* 0x000fe200000f0eff */
[----:B0-----:R-:W-:Y:S01]  /*84f0*/  IMAD R205, R205, 0x1fc, RZ ;  /* 0x000001fccdcd7824 */ /* 0x001fe200078e02ff */
[-C--:B------:R-:W-:Y:S01]  /*8500*/  IADD3 R22, P0, R229, R120.reuse, RZ ;  /* 0x00000078e5167210 */ /* 0x080fe20007f1e0ff */
[----:B-1----:R-:W-:Y:S01]  /*8510*/  IMAD R239, R239, 0x1fe, RZ ;  /* 0x000001feefef7824 */ /* 0x002fe200078e02ff */
[----:B------:R-:W0:Y:S01]  /*8520*/  LDC R36, c[0x0][0x248] ;  /* 0x00009200ff247b82 */ /* 0x000e220000000800 */
[C---:B------:R-:W-:Y:S01]  /*8530*/  IMAD R21, R30.reuse, 0xef, RZ ;  /* 0x000000ef1e157824 */ /* 0x040fe200078e02ff */
[----:B------:R-:W3:Y:S01]  /*8540*/  LDG.E.U16 R136, desc[UR4][R136.64] ;  /* 0x0000000488887981 */ /* 0x000ee2000c1e1500 */
[----:B------:R-:W-:Y:S01]  /*8550*/  IMAD R15, R30, 0xe3, RZ ;  /* 0x000000e31e0f7824 */ /* 0x000fe200078e02ff */
[----:B------:R-:W-:-:S02]  /*8560*/  IADD3 R14, P1, R225, R120, RZ ;  /* 0x00000078e10e7210 */ /* 0x000fc40007f3e0ff */
[----:B------:R-:W3:Y:S01]  /*8570*/  LDG.E.U16 R16, desc[UR4][R16.64] ;  /* 0x0000000410107981 */ /* 0x000ee2000c1e1500 */
[----:B------:R-:W-:Y:S01]  /*8580*/  IMAD R45, R33, 0x206, RZ ;  /* 0x00000206212d7824 */ /* 0x000fe200078e02ff */
[----:B------:R-:W1:Y:S01]  /*8590*/  LDC R40, c[0x0][0x248] ;  /* 0x00009200ff287b82 */ /* 0x000e620000000800 */
[-C--:B------:R-:W-:Y:S01]  /*85a0*/  LEA.HI.X.SX32 R15, R15, R121.reuse, 0x1, P1 ;  /* 0x000000790f0f7211 */ /* 0x080fe200008f0eff */
[----:B--2---:R-:W-:Y:S01]  /*85b0*/  IMAD R49, R34, 0x208, RZ ;  /* 0x0000020822317824 */ /* 0x004fe200078e02ff */
[----:B------:R-:W-:Y:S01]  /*85c0*/  LEA.HI.X.SX32 R23, R23, R121, 0x1, P0 ;  /* 0x0000007917177211 */ /* 0x000fe200000f0eff */
[----:B------:R-:W-:Y:S01]  /*85d0*/  IMAD R35, R35, 0x20a, RZ ;  /* 0x0000020a23237824 */ /* 0x000fe200078e02ff */
[----:B------:R-:W2:Y:S01]  /*85e0*/  LDG.E.U16 R134, desc[UR4][R134.64] ;  /* 0x0000000486867981 */ /* 0x000ea2000c1e1500 */
[-C--:B------:R-:W-:Y:S01]  /*85f0*/  IADD3 R20, P2, R231, R120.reuse, RZ ;  /* 0x00000078e7147210 */ /* 0x080fe20007f5e0ff */
[----:B-----5:R-:W-:Y:S01]  /*8600*/  IMAD R41, R41, 0x10d, RZ ;  /* 0x0000010d29297824 */ /* 0x020fe200078e02ff */
[----:B------:R-:W5:Y:S01]  /*8610*/  LDC R100, c[0x0][0x248] ;  /* 0x00009200ff647b82 */ /* 0x000f620000000800 */
[----:B------:R-:W2:Y:S01]  /*8620*/  LDG.E.U16 R14, desc[UR4][R14.64] ;  /* 0x000000040e0e7981 */ /* 0x000ea2000c1e1500 */
[----:B------:R-:W-:-:S03]  /*8630*/  IADD3 R24, P0, R233, R120, RZ ;  /* 0x00000078e9187210 */ /* 0x000fc60007f1e0ff */
[----:B------:R-:W2:Y:S01]  /*8640*/  LDG.E.U16 R17, desc[UR4][R22.64] ;  /* 0x0000000416117981 */ /* 0x000ea2000c1e1500 */
[----:B------:R-:W-:Y:S02]  /*8650*/  IMAD R33, R30, 0x103, RZ ;  /* 0x000001031e217824 */ /* 0x000fe400078e02ff */
[----:B------:R-:W-:Y:S01]  /*8660*/  IMAD R70, R70, 0x25a, RZ ;  /* 0x0000025a46467824 */ /* 0x000fe200078e02ff */
[----:B------:R-:W5:Y:S01]  /*8670*/  LDC R101, c[0x0][0x248] ;  /* 0x00009200ff657b82 */ /* 0x000f620000000800 */
[----:B------:R-:W-:Y:S01]  /*8680*/  IMAD R72, R72, 0x12d, RZ ;  /* 0x0000012d48487824 */ /* 0x000fe200078e02ff */
[----:B------:R0:W2:Y:S01]  /*8690*/  LDG.E.U16 R15, desc[UR4][R18.64] ;  /* 0x00000004120f7981 */ /* 0x0000a2000c1e1500 */
[----:B------:R-:W-:-:S03]  /*86a0*/  IMAD R73, R73, 0x27c, RZ ;  /* 0x0000027c49497824 */ /* 0x000fc600078e02ff */
[----:B------:R-:W2:Y:S02]  /*86b0*/  LDG.E.U16 R246, desc[UR4][R246.64] ;  /* 0x00000004f6f67981 */ /* 0x000ea4000c1e1500 */
[----:B------:R-:W5:Y:S02]  /*86c0*/  LDC R96, c[0x0][0x248] ;  /* 0x00009200ff607b82 */ /* 0x000f640000000800 */
[----:B------:R-:W2:Y:S01]  /*86d0*/  LDG.E.U16 R244, desc[UR4][R244.64] ;  /* 0x00000004f4f47981 */ /* 0x000ea2000c1e1500 */
[----:B0-----:R-:W-:-:S05]  /*86e0*/  IADD3 R18, P1, R197, R120, RZ ;  /* 0x00000078c5127210 */ /* 0x001fca0007f3e0ff */
[----:B------:R-:W0:Y:S01]  /*86f0*/  LDC R114, c[0x0][0x248] ;  /* 0x00009200ff727b82 */ /* 0x000e220000000800 */
[----:B------:R-:W-:-:S07]  /*8700*/  LEA.HI.X.SX32 R19, R25, R121, 0x1, P1 ;  /* 0x0000007919137211 */ /* 0x000fce00008f0eff */
[----:B------:R-:W0:Y:S01]  /*8710*/  LDC R116, c[0x0][0x248] ;  /* 0x00009200ff747b82 */ /* 0x000e220000000800 */
[-C--:B------:R-:W-:Y:S01]  /*8720*/  IADD3 R22, P1, R199, R120.reuse, RZ ;  /* 0x00000078c7167210 */ /* 0x080fe20007f3e0ff */
[----:B------:R-:W2:Y:S01]  /*8730*/  LDG.E.U16 R18, desc[UR4][R18.64] ;  /* 0x0000000412127981 */ /* 0x000ea2000c1e1500 */
[-C--:B------:R-:W-:Y:S02]  /*8740*/  LEA.HI.X.SX32 R25, R21, R121.reuse, 0x1, P0 ;  /* 0x0000007915197211 */ /* 0x080fe400000f0eff */
[-C--:B------:R-:W-:Y:S01]  /*8750*/  LEA.HI.X.SX32 R21, R29, R121.reuse, 0x1, P2 ;  /* 0x000000791d157211 */ /* 0x080fe200010f0eff */
[----:B------:R-:W-:Y:S01]  /*8760*/  IMAD R249, R249, 0x184, RZ ;  /* 0x00000184f9f97824 */ /* 0x000fe200078e02ff */
[----:B------:R-:W-:Y:S01]  /*8770*/  LEA.HI.X.SX32 R23, R26, R121, 0x1, P1 ;  /* 0x000000791a177211 */ /* 0x000fe200008f0eff */
[----:B------:R-:W-:Y:S01]  /*8780*/  IMAD R29, R30, 0xf7, RZ ;  /* 0x000000f71e1d7824 */ /* 0x000fe200078e02ff */
[----:B------:R-:W0:Y:S01]  /*8790*/  LDC R105, c[0x0][0x248] ;  /* 0x00009200ff697b82 */ /* 0x000e220000000800 */
[----:B------:R-:W2:Y:S01]  /*87a0*/  LDG.E.U16 R20, desc[UR4][R20.64] ;  /* 0x0000000414147981 */ /* 0x000ea2000c1e1500 */
[----:B------:R-:W-:-:S03]  /*87b0*/  IADD3 R28, P1, R241, R120, RZ ;  /* 0x00000078f11c7210 */ /* 0x000fc60007f3e0ff */
[----:B------:R1:W2:Y:S03]  /*87c0*/  LDG.E.U16 R19, desc[UR4][R24.64] ;  /* 0x0000000418137981 */ /* 0x0002a6000c1e1500 */
[----:B------:R-:W0:Y:S01]  /*87d0*/  LDC R104, c[0x0][0x248] ;  /* 0x00009200ff687b82 */ /* 0x000e220000000800 */
[----:B------:R-:W2:Y:S04]  /*87e0*/  LDG.E.U16 R142, desc[UR4][R142.64] ;  /* 0x000000048e8e7981 */ /* 0x000ea8000c1e1500 */
[----:B------:R5:W2:Y:S01]  /*87f0*/  LDG.E.U16 R21, desc[UR4][R22.64] ;  /* 0x0000000416157981 */ /* 0x000aa2000c1e1500 */
[----:B-1----:R-:W-:Y:S01]  /*8800*/  IMAD R25, R30, 0xfb, RZ ;  /* 0x000000fb1e197824 */ /* 0x002fe200078e02ff */
[-C--:B------:R-:W-:Y:S01]  /*8810*/  IADD3 R24, P2, R205, R120.reuse, RZ ;  /* 0x00000078cd187210 */ /* 0x080fe20007f5e0ff */
[----:B------:R-:W1:Y:S01]  /*8820*/  LDC R109, c[0x0][0x248] ;  /* 0x00009200ff6d7b82 */ /* 0x000e620000000800 */
[----:B------:R-:W2:Y:S04]  /*8830*/  LDG.E.U16 R138, desc[UR4][R138.64] ;  /* 0x000000048a8a7981 */ /* 0x000ea8000c1e1500 */
[----:B------:R-:W2:Y:S01]  /*8840*/  LDG.E.U16 R144, desc[UR4][R144.64] ;  /* 0x0000000490907981 */ /* 0x000ea2000c1e1500 */
[----:B-----5:R-:W-:-:S02]  /*8850*/  IADD3 R22, P0, R243, R120, RZ ;  /* 0x00000078f3167210 */ /* 0x020fc40007f1e0ff */
[----:B------:R-:W5:Y:S01]  /*8860*/  LDC R108, c[0x0][0x248] ;  /* 0x00009200ff6c7b82 */ /* 0x000f620000000800 */
[----:B------:R-:W2:Y:S01]  /*8870*/  LDG.E.U16 R154, desc[UR4][R154.64] ;  /* 0x000000049a9a7981 */ /* 0x000ea2000c1e1500 */
[-C--:B------:R-:W-:Y:S02]  /*8880*/  LEA.HI.X.SX32 R23, R29, R121.reuse, 0x1, P0 ;  /* 0x000000791d177211 */ /* 0x080fe400000f0eff */
[-C--:B------:R-:W-:Y:S01]  /*8890*/  IADD3 R26, P0, R239, R120.reuse, RZ ;  /* 0x00000078ef1a7210 */ /* 0x080fe20007f1e0ff */
[----:B------:R-:W2:Y:S01]  /*88a0*/  LDG.E.U16 R152, desc[UR4][R152.64] ;  /* 0x0000000498987981 */ /* 0x000ea2000c1e1500 */
[-C--:B------:R-:W-:Y:S02]  /*88b0*/  LEA.HI.X.SX32 R29, R25, R121.reuse, 0x1, P1 ;  /* 0x00000079191d7211 */ /* 0x080fe400008f0eff */
[-C--:B------:R-:W-:Y:S01]  /*88c0*/  LEA.HI.X.SX32 R25, R27, R121.reuse, 0x1, P2 ;  /* 0x000000791b197211 */ /* 0x080fe200010f0eff */
[----:B------:R-:W2:Y:S01]  /*88d0*/  LDG.E.U16 R22, desc[UR4][R22.64] ;  /* 0x0000000416167981 */ /* 0x000ea2000c1e1500 */
[----:B------:R-:W-:Y:S01]  /*88e0*/  LEA.HI.X.SX32 R27, R31, R121, 0x1, P0 ;  /* 0x000000791f1b7211 */ /* 0x000fe200000f0eff */
[----:B------:R-:W5:Y:S02]  /*88f0*/  LDC R106, c[0x0][0x248] ;  /* 0x00009200ff6a7b82 */ /* 0x000f640000000800 */
[----:B------:R-:W2:Y:S04]  /*8900*/  LDG.E.U16 R24, desc[UR4][R24.64] ;  /* 0x0000000418187981 */ /* 0x000ea8000c1e1500 */
[----:B------:R-:W2:Y:S02]  /*8910*/  LDG.E.U16 R146, desc[UR4][R146.64] ;  /* 0x0000000492927981 */ /* 0x000ea4000c1e1500 */
[----:B------:R-:W0:Y:S02]  /*8920*/  LDC R31, c[0x0][0x248] ;  /* 0x00009200ff1f7b82 */ /* 0x000e240000000800 */
[----:B------:R1:W2:Y:S04]  /*8930*/  LDG.E.U16 R23, desc[UR4][R28.64] ;  /* 0x000000041c177981 */ /* 0x0002a8000c1e1500 */
[----:B------:R1:W2:Y:S01]  /*8940*/  LDG.E.U16 R25, desc[UR4][R26.64] ;  /* 0x000000041a197981 */ /* 0x0002a2000c1e1500 */
[----:B------:R-:W-:Y:S01]  /*8950*/  IADD3 R34, P1, R49, R120, RZ ;  /* 0x0000007831227210 */ /* 0x000fe20007f3e0ff */
[----:B------:R-:W5:Y:S02]  /*8960*/  LDC R112, c[0x0][0x248] ;  /* 0x00009200ff707b82 */ /* 0x000f640000000800 */
[----:B------:R-:W2:Y:S01]  /*8970*/  LDG.E.U16 R160, desc[UR4][R160.64] ;  /* 0x00000004a0a07981 */ /* 0x000ea2000c1e1500 */
[----:B-1----:R-:W-:-:S03]  /*8980*/  IMAD R29, R30, 0x105, RZ ;  /* 0x000001051e1d7824 */ /* 0x002fc600078e02ff */
[----:B------:R-:W2:Y:S01]  /*8990*/  LDG.E.U16 R158, desc[UR4][R158.64] ;  /* 0x000000049e9e7981 */ /* 0x000ea2000c1e1500 */
[-C--:B------:R-:W-:Y:S01]  /*89a0*/  IADD3 R26, P0, R45, R120.reuse, RZ ;  /* 0x000000782d1a7210 */ /* 0x080fe20007f1e0ff */
[----:B------:R-:W-:Y:S01]  /*89b0*/  IMAD R45, R32, 0x20e, RZ ;  /* 0x0000020e202d7824 */ /* 0x000fe200078e02ff */
[-C--:B------:R-:W-:Y:S01]  /*89c0*/  IADD3 R28, P2, R35, R120.reuse, RZ ;  /* 0x00000078231c7210 */ /* 0x080fe20007f5e0ff */
[----:B------:R-:W1:Y:S01]  /*89d0*/  LDC R49, c[0x0][0x248] ;  /* 0x00009200ff317b82 */ /* 0x000e620000000800 */
[-C--:B------:R-:W-:Y:S01]  /*89e0*/  LEA.HI.X.SX32 R27, R33, R121.reuse, 0x1, P0 ;  /* 0x00000079211b7211 */ /* 0x080fe200000f0eff */
[C---:B------:R-:W-:Y:S01]  /*89f0*/  IMAD R33, R30.reuse, 0x107, RZ ;  /* 0x000001071e217824 */ /* 0x040fe200078e02ff */
[-C--:B------:R-:W-:Y:S01]  /*8a00*/  IADD3 R32, P0, R45, R120.reuse, RZ ;  /* 0x000000782d207210 */ /* 0x080fe20007f1e0ff */
[----:B------:R-:W2:Y:S01]  /*8a10*/  LDG.E.U16 R162, desc[UR4][R162.64] ;  /* 0x00000004a2a27981 */ /* 0x000ea2000c1e1500 */
[-C--:B------:R-:W-:Y:S02]  /*8a20*/  LEA.HI.X.SX32 R35, R125, R121.reuse, 0x1, P1 ;  /* 0x000000797d237211 */ /* 0x080fe400008f0eff */
[-C--:B------:R-:W-:Y:S01]  /*8a30*/  LEA.HI.X.SX32 R29, R29, R121.reuse, 0x1, P2 ;  /* 0x000000791d1d7211 */ /* 0x080fe200010f0eff */
[----:B------:R-:W-:Y:S01]  /*8a40*/  IMAD R45, R39, 0x216, RZ ;  /* 0x00000216272d7824 */ /* 0x000fe200078e02ff */
[----:B------:R-:W-:Y:S01]  /*8a50*/  LEA.HI.X.SX32 R33, R33, R121, 0x1, P0 ;  /* 0x0000007921217211 */ /* 0x000fe200000f0eff */
[----:B------:R-:W2:Y:S01]  /*8a60*/  LDG.E.U16 R26, desc[UR4][R26.64] ;  /* 0x000000041a1a7981 */ /* 0x000ea2000c1e1500 */
[----:B------:R-:W5:Y:S03]  /*8a70*/  LDC R39, c[0x0][0x248] ;  /* 0x00009200ff277b82 */ /* 0x000f660000000800 */
[----:B------:R-:W2:Y:S04]  /*8a80*/  LDG.E.U16 R28, desc[UR4][R28.64] ;  /* 0x000000041c1c7981 */ /* 0x000ea8000c1e1500 */
[----:B------:R-:W2:Y:S01]  /*8a90*/  LDG.E.U16 R156, desc[UR4][R156.64] ;  /* 0x000000049c9c7981 */ /* 0x000ea2000c1e1500 */
[----:B------:R-:W5:Y:S03]  /*8aa0*/  LDC R125, c[0x0][0x248] ;  /* 0x00009200ff7d7b82 */ /* 0x000f660000000800 */
[----:B------:R0:W2:Y:S04]  /*8ab0*/  LDG.E.U16 R27, desc[UR4][R34.64] ;  /* 0x00000004221b7981 */ /* 0x0000a8000c1e1500 */
[----:B------:R0:W2:Y:S01]  /*8ac0*/  LDG.E.U16 R29, desc[UR4][R32.64] ;  /* 0x00000004201d7981 */ /* 0x0000a2000c1e1500 */
[----:B-1----:R-:W-:Y:S01]  /*8ad0*/  IMAD R49, R49, 0x21e, RZ ;  /* 0x0000021e31317824 */ /* 0x002fe200078e02ff */
[----:B------:R-:W1:Y:S02]  /*8ae0*/  LDC R110, c[0x0][0x248] ;  /* 0x00009200ff6e7b82 */ /* 0x000e640000000800 */
[----:B------:R-:W2:Y:S01]  /*8af0*/  LDG.E.U16 R168, desc[UR4][R168.64] ;  /* 0x00000004a8a87981 */ /* 0x000ea2000c1e1500 */
[----:B0-----:R-:W-:Y:S01]  /*8b00*/  IMAD R35, R30, 0x10b, RZ ;  /* 0x0000010b1e237824 */ /* 0x001fe200078e02ff */
[----:B------:R-:W-:-:S02]  /*8b10*/  IADD3 R30, P0, R45, R120, RZ ;  /* 0x000000782d1e7210 */ /* 0x000fc40007f1e0ff */
[----:B------:R-:W2:Y:S01]  /*8b20*/  LDG.E.U16 R172, desc[UR4][R172.64] ;  /* 0x00000004acac7981 */ /* 0x000ea2000c1e1500 */
[----:B------:R-:W-:Y:S01]  /*8b30*/  IMAD R33, R31, 0x21a, RZ ;  /* 0x0000021a1f217824 */ /* 0x000fe200078e02ff */
[-C--:B------:R-:W-:Y:S01]  /*8b40*/  LEA.HI.X.SX32 R31, R35, R121.reuse, 0x1, P0 ;  /* 0x00000079231f7211 */ /* 0x080fe200000f0eff */
[----:B------:R-:W0:Y:S01]  /*8b50*/  LDC R113, c[0x0][0x248] ;  /* 0x00009200ff717b82 */ /* 0x000e220000000800 */
[----:B------:R-:W2:Y:S02]  /*8b60*/  LDG.E.U16 R176, desc[UR4][R176.64] ;  /* 0x00000004b0b07981 */ /* 0x000ea4000c1e1500 */
[-C--:B------:R-:W-:Y:S01]  /*8b70*/  IADD3 R32, P0, R33, R120.reuse, RZ ;  /* 0x0000007821207210 */ /* 0x080fe20007f1e0ff */
[----:B------:R-:W-:Y:S01]  /*8b80*/  IMAD R45, R36, 0x21c, RZ ;  /* 0x0000021c242d7824 */ /* 0x000fe200078e02ff */
[----:B------:R-:W2:Y:S02]  /*8b90*/  LDG.E.U16 R30, desc[UR4][R30.64] ;  /* 0x000000041e1e7981 */ /* 0x000ea4000c1e1500 */
[----:B------:R-:W-:Y:S01]  /*8ba0*/  LEA.HI.X.SX32 R33, R41, R121, 0x1, P0 ;  /* 0x0000007929217211 */ /* 0x000fe200000f0eff */
[----:B-----5:R-:W-:Y:S01]  /*8bb0*/  IMAD R125, R125, 0x134, RZ ;  /* 0x000001347d7d7824 */ /* 0x020fe200078e02ff */
[----:B------:R-:W5:Y:S01]  /*8bc0*/  LDC R41, c[0x0][0x248] ;  /* 0x00009200ff297b82 */ /* 0x000f620000000800 */
[-C--:B------:R-:W-:Y:S01]  /*8bd0*/  IADD3 R34, P2, R45, R120.reuse, RZ ;  /* 0x000000782d227210 */ /* 0x080fe20007f5e0ff */
[----:B------:R-:W2:Y:S01]  /*8be0*/  LDG.E.U16 R170, desc[UR4][R170.64] ;  /* 0x00000004aaaa7981 */ /* 0x000ea2000c1e1500 */
[----:B------:R-:W-:-:S02]  /*8bf0*/  IADD3 R36, P1, R57, R120, RZ ;  /* 0x0000007839247210 */ /* 0x000fc40007f3e0ff */
[-C--:B------:R-:W-:Y:S01]  /*8c00*/  LEA.HI.X.SX32 R35, R38, R121.reuse, 0x1, P2 ;  /* 0x0000007926237211 */ /* 0x080fe200010f0eff */
[----:B------:R-:W2:Y:S01]  /*8c10*/  LDG.E.U16 R32, desc[UR4][R32.64] ;  /* 0x0000000420207981 */ /* 0x000ea2000c1e1500 */
[----:B------:R-:W-:Y:S01]  /*8c20*/  LEA.HI.X.SX32 R37, R37, R121, 0x1, P1 ;  /* 0x0000007925257211 */ /* 0x000fe200008f0eff */
[----:B------:R-:W-:Y:S01]  /*8c30*/  IMAD R38, R39, 0x22a, RZ ;  /* 0x0000022a27267824 */ /* 0x000fe200078e02ff */
[----:B------:R-:W4:Y:S01]  /*8c40*/  LDC R45, c[0x0][0x248] ;  /* 0x00009200ff2d7b82 */ /* 0x000f220000000800 */
[----:B------:R-:W2:Y:S04]  /*8c50*/  LDG.E.U16 R178, desc[UR4][R178.64] ;  /* 0x00000004b2b27981 */ /* 0x000ea8000c1e1500 */
[----:B------:R-:W2:Y:S03]  /*8c60*/  LDG.E.U16 R31, desc[UR4][R36.64] ;  /* 0x00000004241f7981 */ /* 0x000ea6000c1e1500 */
[----:B------:R-:W1:Y:S01]  /*8c70*/  LDC R57, c[0x0][0x248] ;  /* 0x00009200ff397b82 */ /* 0x000e620000000800 */
[----:B------:R5:W2:Y:S04]  /*8c80*/  LDG.E.U16 R33, desc[UR4][R34.64] ;  /* 0x0000000422217981 */ /* 0x000aa8000c1e1500 */
[----:B------:R-:W2:Y:S01]  /*8c90*/  LDG.E.U16 R184, desc[UR4][R184.64] ;  /* 0x00000004b8b87981 */ /* 0x000ea2000c1e1500 */
[----:B-----5:R-:W-:-:S02]  /*8ca0*/  IMAD R39, R41, 0x115, RZ ;  /* 0x0000011529277824 */ /* 0x020fc400078e02ff */
[----:B------:R-:W5:Y:S01]  /*8cb0*/  LDC R124, c[0x0][0x248] ;  /* 0x00009200ff7c7b82 */ /* 0x000f620000000800 */
[----:B------:R-:W2:Y:S01]  /*8cc0*/  LDG.E.U16 R182, desc[UR4][R182.64] ;  /* 0x00000004b6b67981 */ /* 0x000ea2000c1e1500 */
[----:B------:R-:W-:Y:S01]  /*8cd0*/  IMAD R35, R40, 0x10f, RZ ;  /* 0x0000010f28237824 */ /* 0x000fe200078e02ff */
[-C--:B------:R-:W-:Y:S02]  /*8ce0*/  IADD3 R34, P0, R49, R120.reuse, RZ ;  /* 0x0000007831227210 */ /* 0x080fe40007f1e0ff */
[----:B------:R-:W2:Y:S01]  /*8cf0*/  LDG.E.U16 R180, desc[UR4][R180.64] ;  /* 0x00000004b4b47981 */ /* 0x000ea2000c1e1500 */
[-C--:B------:R-:W-:Y:S02]  /*8d00*/  IADD3 R36, P2, R56, R120.reuse, RZ ;  /* 0x0000007838247210 */ /* 0x080fe40007f5e0ff */
[-C--:B------:R-:W-:Y:S01]  /*8d10*/  LEA.HI.X.SX32 R35, R35, R121.reuse, 0x1, P0 ;  /* 0x0000007923237211 */ /* 0x080fe200000f0eff */
[----:B------:R-:W0:Y:S01]  /*8d20*/  LDC R49, c[0x0][0x248] ;  /* 0x00009200ff317b82 */ /* 0x000e220000000800 */
[----:B------:R-:W-:Y:S01]  /*8d30*/  IADD3 R38, P0, R38, R120, RZ ;  /* 0x0000007826267210 */ /* 0x000fe20007f1e0ff */
[----:B------:R-:W3:Y:S01]  /*8d40*/  LDG.E.U16 R216, desc[UR4][R216.64] ;  /* 0x00000004d8d87981 */ /* 0x000ee2000c1e1500 */
[----:B------:R-:W-:-:S02]  /*8d50*/  LEA.HI.X.SX32 R37, R215, R121, 0x1, P2 ;  /* 0x00000079d7257211 */ /* 0x000fc400010f0eff */
[-C--:B------:R-:W-:Y:S01]  /*8d60*/  LEA.HI.X.SX32 R39, R39, R121.reuse, 0x1, P0 ;  /* 0x0000007927277211 */ /* 0x080fe200000f0eff */
[----:B------:R-:W2:Y:S01]  /*8d70*/  LDG.E.U16 R34, desc[UR4][R34.64] ;  /* 0x0000000422227981 */ /* 0x000ea2000c1e1500 */
[----:B------:R-:W-:Y:S01]  /*8d80*/  IADD3 R40, P1, R54, R120, RZ ;  /* 0x0000007836287210 */ /* 0x000fe20007f3e0ff */
[----:B------:R-:W1:Y:S02]  /*8d90*/  LDC R56, c[0x0][0x248] ;  /* 0x00009200ff387b82 */ /* 0x000e640000000800 */
[----:B------:R-:W2:Y:S04]  /*8da0*/  LDG.E.U16 R36, desc[UR4][R36.64] ;  /* 0x0000000424247981 */ /* 0x000ea8000c1e1500 */
[----:B------:R-:W2:Y:S02]  /*8db0*/  LDG.E.U16 R190, desc[UR4][R190.64] ;  /* 0x00000004bebe7981 */ /* 0x000ea4000c1e1500 */
[----:B------:R-:W5:Y:S02]  /*8dc0*/  LDC R54, c[0x0][0x248] ;  /* 0x00009200ff367b82 */ /* 0x000f640000000800 */
[----:B------:R-:W2:Y:S04]  /*8dd0*/  LDG.E.U16 R208, desc[UR4][R208.64] ;  /* 0x00000004d0d07981 */ /* 0x000ea8000c1e1500 */
[----:B------:R4:W2:Y:S01]  /*8de0*/  LDG.E.U16 R37, desc[UR4][R38.64] ;  /* 0x0000000426257981 */ /* 0x0008a2000c1e1500 */
[----:B------:R-:W-:Y:S01]  /*8df0*/  LEA.HI.X.SX32 R41, R53, R121, 0x1, P1 ;  /* 0x0000007935297211 */ /* 0x000fe200008f0eff */
[----:B0-----:R-:W-:Y:S01]  /*8e00*/  IMAD R49, R49, 0x23c, RZ ;  /* 0x0000023c31317824 */ /* 0x001fe200078e02ff */
[----:B------:R-:W0:Y:S01]  /*8e10*/  LDC R53, c[0x0][0x248] ;  /* 0x00009200ff357b82 */ /* 0x000e220000000800 */
[----:B------:R-:W2:Y:S04]  /*8e20*/  LDG.E.U16 R210, desc[UR4][R210.64] ;  /* 0x00000004d2d27981 */ /* 0x000ea8000c1e1500 */
[----:B------:R1:W2:Y:S01]  /*8e30*/  LDG.E.U16 R35, desc[UR4][R40.64] ;  /* 0x0000000428237981 */ /* 0x0002a2000c1e1500 */
[----:B----4-:R-:W-:-:S02]  /*8e40*/  IMAD R38, R48, 0x22c, RZ ;  /* 0x0000022c30267824 */ /* 0x010fc400078e02ff */
[----:B------:R-:W4:Y:S01]  /*8e50*/  LDC R129, c[0x0][0x248] ;  /* 0x00009200ff817b82 */ /* 0x000f220000000800 */
[----:B------:R-:W2:Y:S02]  /*8e60*/  LDG.E.U16 R202, desc[UR4][R202.64] ;  /* 0x00000004caca7981 */ /* 0x000ea4000c1e1500 */
[-C--:B------:R-:W-:Y:S02]  /*8e70*/  IADD3 R38, P0, R38, R120.reuse, RZ ;  /* 0x0000007826267210 */ /* 0x080fe40007f1e0ff */
[----:B------:R-:W2:Y:S03]  /*8e80*/  LDG.E.U16 R200, desc[UR4][R200.64] ;  /* 0x00000004c8c87981 */ /* 0x000ea6000c1e1500 */
[----:B------:R-:W0:Y:S01]  /*8e90*/  LDC R48, c[0x0][0x248] ;  /* 0x00009200ff307b82 */ /* 0x000e220000000800 */
[----:B------:R-:W-:Y:S01]  /*8ea0*/  LEA.HI.X.SX32 R39, R42, R121, 0x1, P0 ;  /* 0x000000792a277211 */ /* 0x000fe200000f0eff */
[----:B------:R-:W2:Y:S01]  /*8eb0*/  LDG.E.U16 R206, desc[UR4][R206.64] ;  /* 0x00000004cece7981 */ /* 0x000ea2000c1e1500 */
[----:B------:R-:W-:Y:S01]  /*8ec0*/  IADD3 R42, P2, R46, R120, RZ ;  /* 0x000000782e2a7210 */ /* 0x000fe20007f5e0ff */
[----:B-1----:R-:W-:-:S02]  /*8ed0*/  IMAD R40, R44, 0x236, RZ ;  /* 0x000002362c287824 */ /* 0x002fc400078e02ff */
[----:B------:R-:W-:Y:S01]  /*8ee0*/  IMAD R41, R45, 0x11b, RZ ;  /* 0x0000011b2d297824 */ /* 0x000fe200078e02ff */
[----:B------:R-:W2:Y:S01]  /*8ef0*/  LDG.E.U16 R38, desc[UR4][R38.64] ;  /* 0x0000000426267981 */ /* 0x000ea2000c1e1500 */
[----:B------:R-:W1:Y:S01]  /*8f00*/  LDC R46, c[0x0][0x248] ;  /* 0x00009200ff2e7b82 */ /* 0x000e620000000800 */
[-C--:B------:R-:W-:Y:S02]  /*8f10*/  IADD3 R44, P1, R52, R120.reuse, RZ ;  /* 0x00000078342c7210 */ /* 0x080fe40007f3e0ff */
[----:B------:R-:W-:Y:S01]  /*8f20*/  IADD3 R40, P0, R40, R120, RZ ;  /* 0x0000007828287210 */ /* 0x000fe20007f1e0ff */
[----:B------:R-:W2:Y:S01]  /*8f30*/  LDG.E.U16 R192, desc[UR4][R192.64] ;  /* 0x00000004c0c07981 */ /* 0x000ea2000c1e1500 */
[-C--:B------:R-:W-:Y:S02]  /*8f40*/  LEA.HI.X.SX32 R45, R50, R121.reuse, 0x1, P1 ;  /* 0x00000079322d7211 */ /* 0x080fe400008f0eff */
[-C--:B------:R-:W-:Y:S01]  /*8f50*/  LEA.HI.X.SX32 R41, R41, R121.reuse, 0x1, P0 ;  /* 0x0000007929297211 */ /* 0x080fe200000f0eff */
[----:B------:R-:W4:Y:S01]  /*8f60*/  LDC R50, c[0x0][0x248] ;  /* 0x00009200ff327b82 */ /* 0x000f220000000800 */
[----:B------:R-:W-:Y:S01]  /*8f70*/  LEA.HI.X.SX32 R43, R43, R121, 0x1, P2 ;  /* 0x000000792b2b7211 */ /* 0x000fe200010f0eff */
[----:B-----5:R-:W-:Y:S01]  /*8f80*/  IMAD R54, R54, 0x23e, RZ ;  /* 0x0000023e36367824 */ /* 0x020fe200078e02ff */
[----:B------:R0:W5:Y:S04]  /*8f90*/  LDG.E.U16 R39, desc[UR4][R44.64] ;  /* 0x000000042c277981 */ /* 0x000168000c1e1500 */
[----:B------:R-:W5:Y:S01]  /*8fa0*/  LDG.E.U16 R40, desc[UR4][R40.64] ;  /* 0x0000000428287981 */ /* 0x000f62000c1e1500 */
[----:B------:R-:W4:Y:S01]  /*8fb0*/  LDC R52, c[0x0][0x248] ;  /* 0x00009200ff347b82 */ /* 0x000f220000000800 */
[----:B------:R-:W-:-:S02]  /*8fc0*/  IMAD R56, R56, 0x11f, RZ ;  /* 0x0000011f38387824 */ /* 0x000fc400078e02ff */
[----:B------:R-:W2:Y:S01]  /*8fd0*/  LDG.E.U16 R212, desc[UR4][R212.64] ;  /* 0x00000004d4d47981 */ /* 0x000ea2000c1e1500 */
[----:B0-----:R-:W-:Y:S02]  /*8fe0*/  IMAD R45, R48, 0x246, RZ ;  /* 0x00000246302d7824 */ /* 0x001fe400078e02ff */
[----:B------:R-:W-:Y:S02]  /*8ff0*/  IMAD R53, R53, 0x24a, RZ ;  /* 0x0000024a35357824 */ /* 0x000fe400078e02ff */
[----:B------:R-:W0:Y:S01]  /*9000*/  LDC R128, c[0x0][0x248] ;  /* 0x00009200ff807b82 */ /* 0x000e220000000800 */
[----:B------:R4:W5:Y:S01]  /*9010*/  LDG.E.U16 R41, desc[UR4][R42.64] ;  /* 0x000000042a297981 */ /* 0x000962000c1e1500 */
[-C--:B------:R-:W-:Y:S01]  /*9020*/  IADD3 R44, P2, R54, R120.reuse, RZ ;  /* 0x00000078362c7210 */ /* 0x080fe20007f5e0ff */
[----:B-1----:R-:W-:Y:S01]  /*9030*/  IMAD R54, R46, 0x123, RZ ;  /* 0x000001232e367824 */ /* 0x002fe200078e02ff */
[----:B------:R-:W-:Y:S01]  /*9040*/  IADD3 R48, P1, R49, R120, RZ ;  /* 0x0000007831307210 */ /* 0x000fe20007f3e0ff */
[----:B------:R-:W5:Y:S01]  /*9050*/  LDG.E.U16 R218, desc[UR4][R218.64] ;  /* 0x00000004dada7981 */ /* 0x000f62000c1e1500 */
[----:B----4-:R-:W-:-:S02]  /*9060*/  IMAD R50, R50, 0x248, RZ ;  /* 0x0000024832327824 */ /* 0x010fc400078e02ff */
[----:B------:R-:W1:Y:S01]  /*9070*/  LDC R137, c[0x0][0x248] ;  /* 0x00009200ff897b82 */ /* 0x000e620000000800 */
[----:B------:R-:W4:Y:S01]  /*9080*/  LDG.E.U16 R220, desc[UR4][R220.64] ;  /* 0x00000004dcdc7981 */ /* 0x000f22000c1e1500 */
[----:B------:R-:W-:-:S03]  /*9090*/  IADD3 R42, P0, R60, R120, RZ ;  /* 0x000000783c2a7210 */ /* 0x000fc60007f1e0ff */
[----:B------:R-:W5:Y:S01]  /*90a0*/  LDG.E.U16 R226, desc[UR4][R226.64] ;  /* 0x00000004e2e27981 */ /* 0x000f62000c1e1500 */
[-C--:B------:R-:W-:Y:S02]  /*90b0*/  LEA.HI.X.SX32 R43, R59, R121.reuse, 0x1, P0 ;  /* 0x000000793b2b7211 */ /* 0x080fe400000f0eff */
[----:B------:R-:W-:Y:S01]  /*90c0*/  IADD3 R46, P0, R45, R120, RZ ;  /* 0x000000782d2e7210 */ /* 0x000fe20007f1e0ff */
[----:B------:R-:W-:Y:S01]  /*90d0*/  IMAD R57, R57, 0x24c, RZ ;  /* 0x0000024c39397824 */ /* 0x000fe200078e02ff */
[-C--:B------:R-:W-:Y:S01]  /*90e0*/  LEA.HI.X.SX32 R49, R47, R121.reuse, 0x1, P1 ;  /* 0x000000792f317211 */ /* 0x080fe200008f0eff */
[----:B------:R-:W5:Y:S01]  /*90f0*/  LDG.E.U16 R42, desc[UR4][R42.64] ;  /* 0x000000042a2a7981 */ /* 0x000f62000c1e1500 */
[-C--:B------:R-:W-:Y:S01]  /*9100*/  LEA.HI.X.SX32 R45, R56, R121.reuse, 0x1, P2 ;  /* 0x00000079382d7211 */ /* 0x080fe200010f0eff */
[----:B------:R-:W0:Y:S01]  /*9110*/  LDC R59, c[0x0][0x248] ;  /* 0x00009200ff3b7b82 */ /* 0x000e220000000800 */
[----:B------:R-:W-:-:S03]  /*9120*/  LEA.HI.X.SX32 R47, R54, R121, 0x1, P0 ;  /* 0x00000079362f7211 */ /* 0x000fc600000f0eff */
[----:B------:R-:W5:Y:S04]  /*9130*/  LDG.E.U16 R44, desc[UR4][R44.64] ;  /* 0x000000042c2c7981 */ /* 0x000f68000c1e1500 */
[----:B------:R-:W1:Y:S01]  /*9140*/  LDC R56, c[0x0][0x248] ;  /* 0x00009200ff387b82 */ /* 0x000e620000000800 */
[----:B------:R0:W5:Y:S04]  /*9150*/  LDG.E.U16 R43, desc[UR4][R48.64] ;  /* 0x00000004302b7981 */ /* 0x000168000c1e1500 */
[----:B------:R0:W5:Y:S03]  /*9160*/  LDG.E.U16 R45, desc[UR4][R46.64] ;  /* 0x000000042e2d7981 */ /* 0x000166000c1e1500 */
[----:B------:R-:W1:Y:S01]  /*9170*/  LDC R54, c[0x0][0x248] ;  /* 0x00009200ff367b82 */ /* 0x000e620000000800 */
[----:B0-----:R-:W-:Y:S01]  /*9180*/  IMAD R49, R52, 0x125, RZ ;  /* 0x0000012534317824 */ /* 0x001fe200078e02ff */
[----:B------:R-:W-:-:S02]  /*9190*/  IADD3 R52, P1, R53, R120, RZ ;  /* 0x0000007835347210 */ /* 0x000fc40007f3e0ff */
[----:B------:R-:W-:-:S04]  /*91a0*/  IADD3 R46, P0, R50, R120, RZ ;  /* 0x00000078322e7210 */ /* 0x000fc80007f1e0ff */
[----:B------:R-:W0:Y:S01]  /*91b0*/  LDC R60, c[0x0][0x248] ;  /* 0x00009200ff3c7b82 */ /* 0x000e220000000800 */
[-C--:B------:R-:W-:Y:S02]  /*91c0*/  IADD3 R48, P2, R57, R120.reuse, RZ ;  /* 0x0000007839307210 */ /* 0x080fe40007f5e0ff */
[-C--:B------:R-:W-:Y:S02]  /*91d0*/  LEA.HI.X.SX32 R47, R223, R121.reuse, 0x1, P0 ;  /* 0x00000079df2f7211 */ /* 0x080fe400000f0eff */
[----:B------:R-:W-:Y:S02]  /*91e0*/  IADD3 R50, P0, R61, R120, RZ ;  /* 0x000000783d327210 */ /* 0x000fe40007f1e0ff */
[-C--:B------:R-:W-:Y:S01]  /*91f0*/  LEA.HI.X.SX32 R53, R49, R121.reuse, 0x1, P1 ;  /* 0x0000007931357211 */ /* 0x080fe200008f0eff */
[----:B-1----:R-:W-:Y:S01]  /*9200*/  IMAD R56, R56, 0x256, RZ ;  /* 0x0000025638387824 */ /* 0x002fe200078e02ff */
[-C--:B------:R-:W-:Y:S01]  /*9210*/  LEA.HI.X.SX32 R49, R51, R121.reuse, 0x1, P2 ;  /* 0x0000007933317211 */ /* 0x080fe200010f0eff */
[----:B------:R-:W1:Y:S01]  /*9220*/  LDC R61, c[0x0][0x248] ;  /* 0x00009200ff3d7b82 */ /* 0x000e620000000800 */
[----:B------:R-:W-:Y:S01]  /*9230*/  LEA.HI.X.SX32 R51, R64, R121, 0x1, P0 ;  /* 0x0000007940337211 */ /* 0x000fe200000f0eff */
[----:B------:R-:W5:Y:S01]  /*9240*/  LDG.E.U16 R46, desc[UR4][R46.64] ;  /* 0x000000042e2e7981 */ /* 0x000f62000c1e1500 */
[----:B------:R-:W-:-:S03]  /*9250*/  IMAD R54, R54, 0x258, RZ ;  /* 0x0000025836367824 */ /* 0x000fc600078e02ff */
[----:B------:R-:W5:Y:S02]  /*9260*/  LDG.E.U16 R48, desc[UR4][R48.64] ;  /* 0x0000000430307981 */ /* 0x000f64000c1e1500 */
[----:B------:R-:W0:Y:S02]  /*9270*/  LDC R64, c[0x0][0x248] ;  /* 0x00009200ff407b82 */ /* 0x000e240000000800 */
[----:B------:R-:W5:Y:S04]  /*9280*/  LDG.E.U16 R47, desc[UR4][R52.64] ;  /* 0x00000004342f7981 */ /* 0x000f68000c1e1500 */
[----:B------:R1:W5:Y:S01]  /*9290*/  LDG.E.U16 R49, desc[UR4][R50.64] ;  /* 0x0000000432317981 */ /* 0x000362000c1e1500 */
[----:B------:R-:W-:Y:S01]  /*92a0*/  IMAD R59, R59, 0x25e, RZ ;  /* 0x0000025e3b3b7824 */ /* 0x000fe200078e02ff */
[----:B------:R-:W3:Y:S01]  /*92b0*/  LDC R135, c[0x0][0x248] ;  /* 0x00009200ff877b82 */ /* 0x000ee20000000800 */
[----:B-1----:R-:W-:-:S07]  /*92c0*/  IADD3 R50, P0, R56, R120, RZ ;  /* 0x0000007838327210 */ /* 0x002fce0007f1e0ff */
[----:B------:R-:W1:Y:S01]  /*92d0*/  LDC R139, c[0x0][0x248] ;  /* 0x00009200ff8b7b82 */ /* 0x000e620000000800 */
[-C--:B------:R-:W-:Y:S02]  /*92e0*/  IADD3 R56, P1, R54, R120.reuse, RZ ;  /* 0x0000007836387210 */ /* 0x080fe40007f3e0ff */
[----:B------:R-:W-:-:S05]  /*92f0*/  IADD3 R54, P2, R69, R120, RZ ;  /* 0x0000007845367210 */ /* 0x000fca0007f5e0ff */
[----:B------:R-:W1:Y:S01]  /*9300*/  LDC R69, c[0x0][0x248] ;  /* 0x00009200ff457b82 */ /* 0x000e620000000800 */
[-C--:B------:R-:W-:Y:S02]  /*9310*/  LEA.HI.X.SX32 R51, R66, R121.reuse, 0x1, P0 ;  /* 0x0000007942337211 */ /* 0x080fe400000f0eff */
[----:B------:R-:W-:Y:S02]  /*9320*/  IADD3 R52, P0, R70, R120, RZ ;  /* 0x0000007846347210 */ /* 0x000fe40007f1e0ff */
[-C--:B------:R-:W-:Y:S01]  /*9330*/  LEA.HI.X.SX32 R57, R55, R121.reuse, 0x1, P1 ;  /* 0x0000007937397211 */ /* 0x080fe200008f0eff */
[----:B------:R-:W-:Y:S01]  /*9340*/  IMAD R61, R61, 0x266, RZ ;  /* 0x000002663d3d7824 */ /* 0x000fe200078e02ff */
[-C--:B------:R-:W-:Y:S01]  /*9350*/  LEA.HI.X.SX32 R53, R72, R121.reuse, 0x1, P0 ;  /* 0x0000007948357211 */ /* 0x080fe200000f0eff */
[----:B------:R-:W3:Y:S01]  /*9360*/  LDC R66, c[0x0][0x248] ;  /* 0x00009200ff427b82 */ /* 0x000ee20000000800 */
[----:B------:R-:W-:Y:S01]  /*9370*/  LEA.HI.X.SX32 R55, R58, R121, 0x1, P2 ;  /* 0x000000793a377211 */ /* 0x000fe200010f0eff */
[----:B0-----:R-:W-:Y:S01]  /*9380*/  IMAD R64, R64, 0x268, RZ ;  /* 0x0000026840407824 */ /* 0x001fe200078e02ff */
[----:B------:R-:W5:Y:S04]  /*9390*/  LDG.E.U16 R50, desc[UR4][R50.64] ;  /* 0x0000000432327981 */ /* 0x000f68000c1e1500 */
[----:B------:R-:W5:Y:S01]  /*93a0*/  LDG.E.U16 R52, desc[UR4][R52.64] ;  /* 0x0000000434347981 */ /* 0x000f62000c1e1500 */
[----:B------:R-:W0:Y:S03]  /*93b0*/  LDC R72, c[0x0][0x248] ;  /* 0x00009200ff487b82 */ /* 0x000e260000000800 */
[----:B------:R1:W5:Y:S02]  /*93c0*/  LDG.E.U16 R51, desc[UR4][R56.64] ;  /* 0x0000000438337981 */ /* 0x000364000c1e1500 */
[----:B-1----:R-:W-:-:S02]  /*93d0*/  IMAD R69, R69, 0x135, RZ ;  /* 0x0000013545457824 */ /* 0x002fc400078e02ff */
[----:B------:R1:W5:Y:S01]  /*93e0*/  LDG.E.U16 R53, desc[UR4][R54.64] ;  /* 0x0000000436357981 */ /* 0x000362000c1e1500 */
[----:B------:R-:W2:Y:S01]  /*93f0*/  LDC R70, c[0x0][0x248] ;  /* 0x00009200ff467b82 */ /* 0x000ea20000000800 */
[----:B------:R-:W-:Y:S01]  /*9400*/  IMAD R57, R60, 0x133, RZ ;  /* 0x000001333c397824 */ /* 0x000fe200078e02ff */
[----:B------:R-:W-:-:S06]  /*9410*/  IADD3 R60, P1, R61, R120, RZ ;  /* 0x000000783d3c7210 */ /* 0x000fcc0007f3e0ff */
[----:B------:R-:W4:Y:S01]  /*9420*/  LDC R143, c[0x0][0x248] ;  /* 0x00009200ff8f7b82 */ /* 0x000f220000000800 */
[-C--:B-1----:R-:W-:Y:S02]  /*9430*/  IADD3 R54, P0, R59, R120.reuse, RZ ;  /* 0x000000783b367210 */ /* 0x082fe40007f1e0ff */
[-C--:B------:R-:W-:Y:S02]  /*9440*/  IADD3 R56, P2, R64, R120.reuse, RZ ;  /* 0x0000007840387210 */ /* 0x080fe40007f5e0ff */
[-C--:B------:R-:W-:Y:S02]  /*9450*/  LEA.HI.X.SX32 R55, R65, R121.reuse, 0x1, P0 ;  /* 0x0000007941377211 */ /* 0x080fe400000f0eff */
[----:B------:R-:W-:Y:S01]  /*9460*/  IADD3 R58, P0, R68, R120, RZ ;  /* 0x00000078443a7210 */ /* 0x000fe20007f1e0ff */
[----:B------:R-:W1:Y:S01]  /*9470*/  LDC R145, c[0x0][0x248] ;  /* 0x00009200ff917b82 */ /* 0x000e620000000800 */
[-C--:B------:R-:W-:Y:S01]  /*9480*/  LEA.HI.X.SX32 R61, R57, R121.reuse, 0x1, P1 ;  /* 0x00000079393d7211 */ /* 0x080fe200008f0eff */
[----:B0-----:R-:W-:Y:S01]  /*9490*/  IMAD R72, R72, 0x26e, RZ ;  /* 0x0000026e48487824 */ /* 0x001fe200078e02ff */
[-C--:B------:R-:W-:Y:S01]  /*94a0*/  LEA.HI.X.SX32 R57, R125, R121.reuse, 0x1, P2 ;  /* 0x000000797d397211 */ /* 0x080fe200010f0eff */
[----:B------:R-:W5:Y:S01]  /*94b0*/  LDG.E.U16 R54, desc[UR4][R54.64] ;  /* 0x0000000436367981 */ /* 0x000f62000c1e1500 */
[----:B------:R-:W-:-:S03]  /*94c0*/  LEA.HI.X.SX32 R59, R69, R121, 0x1, P0 ;  /* 0x00000079453b7211 */ /* 0x000fc600000f0eff */
[----:B------:R-:W0:Y:S01]  /*94d0*/  LDC R69, c[0x0][0x248] ;  /* 0x00009200ff457b82 */ /* 0x000e220000000800 */
[----:B------:R-:W5:Y:S01]  /*94e0*/  LDG.E.U16 R56, desc[UR4][R56.64] ;  /* 0x0000000438387981 */ /* 0x000f62000c1e1500 */
[----:B------:R-:W-:Y:S01]  /*94f0*/  IADD3 R64, P1, R72, R120, RZ ;  /* 0x0000007848407210 */ /* 0x000fe20007f3e0ff */
[----:B------:R-:W-:Y:S02]  /*9500*/  IMAD R65, R79, 0x278, RZ ;  /* 0x000002784f417824 */ /* 0x000fe400078e02ff */
[----:B------:R3:W5:Y:S03]  /*9510*/  LDG.E.U16 R55, desc[UR4][R60.64] ;  /* 0x000000043c377981 */ /* 0x000766000c1e1500 */
[----:B------:R-:W1:Y:S01]  /*9520*/  LDC R72, c[0x0][0x248] ;  /* 0x00009200ff487b82 */ /* 0x000e620000000800 */
[----:B------:R3:W5:Y:S01]  /*9530*/  LDG.E.U16 R57, desc[UR4][R58.64] ;  /* 0x000000043a397981 */ /* 0x000762000c1e1500 */
[----:B------:R-:W-:-:S02]  /*9540*/  IMAD R68, R80, 0x13b, RZ ;  /* 0x0000013b50447824 */ /* 0x000fc400078e02ff */
[----:B---3--:R-:W-:-:S04]  /*9550*/  IMAD R60, R78, 0x276, RZ ;  /* 0x000002764e3c7824 */ /* 0x008fc800078e02ff */
[----:B------:R-:W3:Y:S01]  /*9560*/  LDC R79, c[0x0][0x248] ;  /* 0x00009200ff4f7b82 */ /* 0x000ee20000000800 */
[----:B------:R-:W-:-:S07]  /*9570*/  IMAD R58, R66, 0x26c, RZ ;  /* 0x0000026c423a7824 */ /* 0x000fce00078e02ff */
[----:B------:R-:W1:Y:S01]  /*9580*/  LDC R66, c[0x0][0x248] ;  /* 0x00009200ff427b82 */ /* 0x000e620000000800 */
[----:B------:R-:W-:Y:S01]  /*9590*/  IADD3 R58, P0, R58, R120, RZ ;  /* 0x000000783a3a7210 */ /* 0x000fe20007f1e0ff */
[----:B------:R-:W-:-:S03]  /*95a0*/  IMAD R61, R74, 0x137, RZ ;  /* 0x000001374a3d7824 */ /* 0x000fc600078e02ff */
[----:B------:R-:W-:-:S03]  /*95b0*/  LEA.HI.X.SX32 R59, R62, R121, 0x1, P0 ;  /* 0x000000793e3b7211 */ /* 0x000fc600000f0eff */
[----:B------:R-:W3:Y:S01]  /*95c0*/  LDC R74, c[0x0][0x248] ;  /* 0x00009200ff4a7b82 */ /* 0x000ee20000000800 */
[-C--:B------:R-:W-:Y:S01]  /*95d0*/  IADD3 R60, P0, R60, R120.reuse, RZ ;  /* 0x000000783c3c7210 */ /* 0x080fe20007f1e0ff */
[----:B0-----:R-:W-:Y:S01]  /*95e0*/  IMAD R69, R69, 0x27a, RZ ;  /* 0x0000027a45457824 */ /* 0x001fe200078e02ff */
[----:B------:R-:W-:Y:S01]  /*95f0*/  IADD3 R62, P2, R65, R120, RZ ;  /* 0x00000078413e7210 */ /* 0x000fe20007f5e0ff */
[----:B------:R-:W5:Y:S01]  /*9600*/  LDG.E.U16 R58, desc[UR4][R58.64] ;  /* 0x000000043a3a7981 */ /* 0x000f62000c1e1500 */
[----:B------:R-:W-:-:S03]  /*9610*/  LEA.HI.X.SX32 R65, R61, R121, 0x1, P1 ;  /* 0x000000793d417211 */ /* 0x000fc600008f0eff */
[----:B------:R-:W0:Y:S01]  /*9620*/  LDC R80, c[0x0][0x248] ;  /* 0x00009200ff507b82 */ /* 0x000e220000000800 */
[-C--:B------:R-:W-:Y:S02]  /*9630*/  LEA.HI.X.SX32 R61, R68, R121.reuse, 0x1, P0 ;  /* 0x00000079443d7211 */ /* 0x080fe400000f0eff */
[----:B------:R-:W-:-:S03]  /*9640*/  LEA.HI.X.SX32 R63, R63, R121, 0x1, P2 ;  /* 0x000000793f3f7211 */ /* 0x000fc600010f0eff */
[----:B------:R-:W5:Y:S02]  /*9650*/  LDG.E.U16 R60, desc[UR4][R60.64] ;  /* 0x000000043c3c7981 */ /* 0x000f64000c1e1500 */
[----:B------:R-:W0:Y:S02]  /*9660*/  LDC R125, c[0x0][0x248] ;  /* 0x00009200ff7d7b82 */ /* 0x000e240000000800 */
[----:B------:R1:W5:Y:S04]  /*9670*/  LDG.E.U16 R59, desc[UR4][R64.64] ;  /* 0x00000004403b7981 */ /* 0x000368000c1e1500 */
[----:B------:R2:W5:Y:S02]  /*9680*/  LDG.E.U16 R61, desc[UR4][R62.64] ;  /* 0x000000043e3d7981 */ /* 0x000564000c1e1500 */
[----:B------:R-:W4:Y:S01]  /*9690*/  LDC R78, c[0x0][0x248] ;  /* 0x00009200ff4e7b82 */ /* 0x000f220000000800 */
[----:B-1----:R-:W-:-:S02]  /*96a0*/  IMAD R64, R66, 0x27e, RZ ;  /* 0x0000027e42407824 */ /* 0x002fc400078e02ff */
[----:B------:R-:W-:-:S05]  /*96b0*/  IMAD R66, R81, 0x286, RZ ;  /* 0x0000028651427824 */ /* 0x000fca00078e02ff */
[----:B------:R-:W1:Y:S01]  /*96c0*/  LDC R155, c[0x0][0x248] ;  /* 0x00009200ff9b7b82 */ /* 0x000e620000000800 */
[----:B--2---:R-:W-:Y:S01]  /*96d0*/  IMAD R63, R70, 0x13d, RZ ;  /* 0x0000013d463f7824 */ /* 0x004fe200078e02ff */
[-C--:B------:R-:W-:Y:S01]  /*96e0*/  IADD3 R62, P0, R69, R120.reuse, RZ ;  /* 0x00000078453e7210 */ /* 0x080fe20007f1e0ff */
[----:B------:R-:W-:Y:S01]  /*96f0*/  IMAD R65, R76, 0x13f, RZ ;  /* 0x0000013f4c417824 */ /* 0x000fe200078e02ff */
[-C--:B------:R-:W-:Y:S01]  /*9700*/  IADD3 R68, P1, R73, R120.reuse, RZ ;  /* 0x0000007849447210 */ /* 0x080fe20007f3e0ff */
[----:B------:R-:W-:Y:S01]  /*9710*/  IMAD R70, R72, 0x143, RZ ;  /* 0x0000014348467824 */ /* 0x000fe200078e02ff */
[-C--:B------:R-:W-:Y:S02]  /*9720*/  IADD3 R64, P2, R64, R120.reuse, RZ ;  /* 0x0000007840407210 */ /* 0x080fe40007f5e0ff */
[----:B------:R-:W-:Y:S01]  /*9730*/  LEA.HI.X.SX32 R63, R63, R121, 0x1, P0 ;  /* 0x000000793f3f7211 */ /* 0x000fe200000f0eff */
[----:B------:R-:W2:Y:S01]  /*9740*/  LDC R81, c[0x0][0x248] ;  /* 0x00009200ff517b82 */ /* 0x000ea20000000800 */
[----:B------:R-:W-:-:S02]  /*9750*/  IADD3 R66, P0, R66, R120, RZ ;  /* 0x0000007842427210 */ /* 0x000fc40007f1e0ff */
[-C--:B------:R-:W-:Y:S01]  /*9760*/  LEA.HI.X.SX32 R69, R67, R121.reuse, 0x1, P1 ;  /* 0x0000007943457211 */ /* 0x080fe200008f0eff */
[----:B---3--:R-:W-:Y:S01]  /*9770*/  IMAD R74, R74, 0x288, RZ ;  /* 0x000002884a4a7824 */ /* 0x008fe200078e02ff */
[-C--:B------:R-:W-:Y:S01]  /*9780*/  LEA.HI.X.SX32 R65, R65, R121.reuse, 0x1, P2 ;  /* 0x0000007941417211 */ /* 0x080fe200010f0eff */
[----:B------:R-:W3:Y:S01]  /*9790*/  LDG.E.U16 R62, desc[UR4][R62.64] ;  /* 0x000000043e3e7981 */ /* 0x000ee2000c1e1500 */
[----:B------:R-:W-:Y:S01]  /*97a0*/  LEA.HI.X.SX32 R67, R70, R121, 0x1, P0 ;  /* 0x0000007946437211 */ /* 0x000fe200000f0eff */
[----:B------:R-:W1:Y:S01]  /*97b0*/  LDC R76, c[0x0][0x248] ;  /* 0x00009200ff4c7b82 */ /* 0x000e620000000800 */
[----:B------:R-:W-:Y:S01]  /*97c0*/  IMAD R72, R79, 0x28a, RZ ;  /* 0x0000028a4f487824 */ /* 0x000fe200078e02ff */
[----:B------:R-:W3:Y:S01]  /*97d0*/  LDG.E.U16 R64, desc[UR4][R64.64] ;  /* 0x0000000440407981 */ /* 0x000ee2000c1e1500 */
[----:B0-----:R-:W-:Y:S02]  /*97e0*/  IMAD R125, R125, 0x144, RZ ;  /* 0x000001447d7d7824 */ /* 0x001fe400078e02ff */
[----:B------:R-:W-:Y:S01]  /*97f0*/  IMAD R70, R85, 0x28e, RZ ;  /* 0x0000028e55467824 */ /* 0x000fe200078e02ff */
[----:B------:R0:W3:Y:S01]  /*9800*/  LDG.E.U16 R63, desc[UR4][R68.64] ;  /* 0x00000004443f7981 */ /* 0x0000e2000c1e1500 */
[----:B------:R-:W-:Y:S01]  /*9810*/  IADD3 R72, P1, R72, R120, RZ ;  /* 0x0000007848487210 */ /* 0x000fe20007f3e0ff */
[----:B------:R-:W1:Y:S02]  /*9820*/  LDC R79, c[0x0][0x248] ;  /* 0x00009200ff4f7b82 */ /* 0x000e640000000800 */
[----:B------:R4:W3:Y:S01]  /*9830*/  LDG.E.U16 R65, desc[UR4][R66.64] ;  /* 0x0000000442417981 */ /* 0x0008e2000c1e1500 */
[----:B0-----:R-:W-:-:S05]  /*9840*/  IMAD R68, R80, 0x28c, RZ ;  /* 0x0000028c50447824 */ /* 0x001fca00078e02ff */
[----:B------:R-:W0:Y:S01]  /*9850*/  LDC R85, c[0x0][0x248] ;  /* 0x00009200ff557b82 */ /* 0x000e220000000800 */
[----:B------:R-:W-:Y:S01]  /*9860*/  IMAD R69, R84, 0x145, RZ ;  /* 0x0000014554457824 */ /* 0x000fe200078e02ff */
[-C--:B----4-:R-:W-:Y:S01]  /*9870*/  IADD3 R66, P0, R74, R120.reuse, RZ ;  /* 0x000000784a427210 */ /* 0x090fe20007f1e0ff */
[----:B------:R-:W-:Y:S01]  /*9880*/  IMAD R74, R89, 0x147, RZ ;  /* 0x00000147594a7824 */ /* 0x000fe200078e02ff */
[-C--:B------:R-:W-:Y:S02]  /*9890*/  IADD3 R68, P2, R68, R120.reuse, RZ ;  /* 0x0000007844447210 */ /* 0x080fe40007f5e0ff */
[-C--:B------:R-:W-:Y:S02]  /*98a0*/  LEA.HI.X.SX32 R67, R125, R121.reuse, 0x1, P0 ;  /* 0x000000797d437211 */ /* 0x080fe400000f0eff */
[----:B------:R-:W4:Y:S01]  /*98b0*/  LDC R80, c[0x0][0x248] ;  /* 0x00009200ff507b82 */ /* 0x000f220000000800 */
[----:B------:R-:W-:Y:S02]  /*98c0*/  IADD3 R70, P0, R70, R120, RZ ;  /* 0x0000007846467210 */ /* 0x000fe40007f1e0ff */
[-C--:B------:R-:W-:Y:S01]  /*98d0*/  LEA.HI.X.SX32 R73, R69, R121.reuse, 0x1, P1 ;  /* 0x0000007945497211 */ /* 0x080fe200008f0eff */
[----:B------:R-:W-:Y:S01]  /*98e0*/  IMAD R78, R78, 0x296, RZ ;  /* 0x000002964e4e7824 */ /* 0x000fe200078e02ff */
[-C--:B------:R-:W-:Y:S01]  /*98f0*/  LEA.HI.X.SX32 R69, R71, R121.reuse, 0x1, P2 ;  /* 0x0000007947457211 */ /* 0x080fe200010f0eff */
[----:B------:R-:W3:Y:S01]  /*9900*/  LDG.E.U16 R66, desc[UR4][R66.64] ;  /* 0x0000000442427981 */ /* 0x000ee2000c1e1500 */
[----:B------:R-:W-:Y:S01]  /*9910*/  LEA.HI.X.SX32 R71, R74, R121, 0x1, P0 ;  /* 0x000000794a477211 */ /* 0x000fe200000f0eff */
[----:B------:R-:W0:Y:S02]  /*9920*/  LDC R84, c[0x0][0x248] ;  /* 0x00009200ff547b82 */ /* 0x000e240000000800 */
[----:B------:R-:W3:Y:S01]  /*9930*/  LDG.E.U16 R68, desc[UR4][R68.64] ;  /* 0x0000000444447981 */ /* 0x000ee2000c1e1500 */
[----:B------:R-:W-:-:S03]  /*9940*/  IMAD R74, R86, 0x29c, RZ ;  /* 0x0000029c564a7824 */ /* 0x000fc600078e02ff */
[----:B------:R2:W3:Y:S02]  /*9950*/  LDG.E.U16 R67, desc[UR4][R72.64] ;  /* 0x0000000448437981 */ /* 0x0004e4000c1e1500 */
[----:B------:R-:W4:Y:S02]  /*9960*/  LDC R89, c[0x0][0x248] ;  /* 0x00009200ff597b82 */ /* 0x000f240000000800 */
[----:B------:R1:W3:Y:S06]  /*9970*/  LDG.E.U16 R69, desc[UR4][R70.64] ;  /* 0x0000000446457981 */ /* 0x0002ec000c1e1500 */
[----:B------:R-:W0:Y:S01]  /*9980*/  LDC R125, c[0x0][0x248] ;  /* 0x00009200ff7d7b82 */ /* 0x000e220000000800 */
[----:B--2---:R-:W-:-:S02]  /*9990*/  IMAD R72, R88, 0x29a, RZ ;  /* 0x0000029a58487824 */ /* 0x004fc400078e02ff */
[----:B-1----:R-:W-:Y:S01]  /*99a0*/  IMAD R71, R81, 0x14b, RZ ;  /* 0x0000014b51477824 */ /* 0x002fe200078e02ff */
[----:B------:R-:W-:-:S04]  /*99b0*/  IADD3 R70, P0, R78, R120, RZ ;  /* 0x000000784e467210 */ /* 0x000fc80007f1e0ff */
[----:B------:R-:W1:Y:S01]  /*99c0*/  LDC R81, c[0x0][0x248] ;  /* 0x00009200ff517b82 */ /* 0x000e620000000800 */
[----:B------:R-:W-:Y:S01]  /*99d0*/  IMAD R73, R92, 0x14d, RZ ;  /* 0x0000014d5c497824 */ /* 0x000fe200078e02ff */
[-C--:B------:R-:W-:Y:S01]  /*99e0*/  LEA.HI.X.SX32 R71, R71, R121.reuse, 0x1, P0 ;  /* 0x0000007947477211 */ /* 0x080fe200000f0eff */
[----:B------:R-:W-:Y:S01]  /*99f0*/  IMAD R76, R76, 0x298, RZ ;  /* 0x000002984c4c7824 */ /* 0x000fe200078e02ff */
[-C--:B------:R-:W-:Y:S02]  /*9a00*/  IADD3 R72, P0, R72, R120.reuse, RZ ;  /* 0x0000007848487210 */ /* 0x080fe40007f1e0ff */
[-C--:B------:R-:W-:Y:S01]  /*9a10*/  IADD3 R74, P2, R74, R120.reuse, RZ ;  /* 0x000000784a4a7210 */ /* 0x080fe20007f5e0ff */
[----:B------:R-:W2:Y:S01]  /*9a20*/  LDG.E.U16 R70, desc[UR4][R70.64] ;  /* 0x0000000446467981 */ /* 0x000ea2000c1e1500 */
[----:B------:R-:W-:Y:S01]  /*9a30*/  LEA.HI.X.SX32 R73, R73, R121, 0x1, P0 ;  /* 0x0000007949497211 */ /* 0x000fe200000f0eff */
[----:B------:R-:W1:Y:S01]  /*9a40*/  LDC R86, c[0x0][0x248] ;  /* 0x00009200ff567b82 */ /* 0x000e620000000800 */
[----:B------:R-:W-:-:S02]  /*9a50*/  IADD3 R76, P1, R76, R120, RZ ;  /* 0x000000784c4c7210 */ /* 0x000fc40007f3e0ff */
[-C--:B------:R-:W-:Y:S01]  /*9a60*/  LEA.HI.X.SX32 R75, R75, R121.reuse, 0x1, P2 ;  /* 0x000000794b4b7211 */ /* 0x080fe200010f0eff */
[----:B------:R-:W2:Y:S01]  /*9a70*/  LDG.E.U16 R72, desc[UR4][R72.64] ;  /* 0x0000000448487981 */ /* 0x000ea2000c1e1500 */
[----:B------:R-:W-:Y:S01]  /*9a80*/  LEA.HI.X.SX32 R77, R77, R121, 0x1, P1 ;  /* 0x000000794d4d7211 */ /* 0x000fe200008f0eff */
[----:B------:R-:W-:Y:S02]  /*9a90*/  IMAD R78, R90, 0x2aa, RZ ;  /* 0x000002aa5a4e7824 */ /* 0x000fe400078e02ff */
[----:B0-----:R-:W-:Y:S01]  /*9aa0*/  IMAD R125, R125, 0x154, RZ ;  /* 0x000001547d7d7824 */ /* 0x001fe200078e02ff */
[----:B------:R-:W0:Y:S01]  /*9ab0*/  LDC R88, c[0x0][0x248] ;  /* 0x00009200ff587b82 */ /* 0x000e220000000800 */
[----:B------:R4:W2:Y:S04]  /*9ac0*/  LDG.E.U16 R71, desc[UR4][R76.64] ;  /* 0x000000044c477981 */ /* 0x0008a8000c1e1500 */
[----:B------:R1:W2:Y:S03]  /*9ad0*/  LDG.E.U16 R73, desc[UR4][R74.64] ;  /* 0x000000044a497981 */ /* 0x0002a6000c1e1500 */
[----:B------:R-:W0:Y:S01]  /*9ae0*/  LDC R90, c[0x0][0x248] ;  /* 0x00009200ff5a7b82 */ /* 0x000e220000000800 */
[----:B----4-:R-:W-:-:S02]  /*9af0*/  IMAD R76, R84, 0x2a8, RZ ;  /* 0x000002a8544c7824 */ /* 0x010fc400078e02ff */
[----:B-1----:R-:W-:-:S05]  /*9b00*/  IMAD R74, R79, 0x29e, RZ ;  /* 0x0000029e4f4a7824 */ /* 0x002fca00078e02ff */
[----:B------:R-:W1:Y:S01]  /*9b10*/  LDC R92, c[0x0][0x248] ;  /* 0x00009200ff5c7b82 */ /* 0x000e620000000800 */
[----:B------:R-:W-:Y:S02]  /*9b20*/  IMAD R75, R80, 0x14f, RZ ;  /* 0x0000014f504b7824 */ /* 0x000fe400078e02ff */
[----:B------:R-:W-:Y:S01]  /*9b30*/  IMAD R80, R85, 0x2a6, RZ ;  /* 0x000002a655507824 */ /* 0x000fe200078e02ff */
[-C--:B------:R-:W-:Y:S01]  /*9b40*/  IADD3 R74, P0, R74, R120.reuse, RZ ;  /* 0x000000784a4a7210 */ /* 0x080fe20007f1e0ff */
[----:B------:R-:W-:Y:S01]  /*9b50*/  IMAD R77, R89, 0x153, RZ ;  /* 0x00000153594d7824 */ /* 0x000fe200078e02ff */
[-C--:B------:R-:W-:Y:S01]  /*9b60*/  IADD3 R76, P2, R76, R120.reuse, RZ ;  /* 0x000000784c4c7210 */ /* 0x080fe20007f5e0ff */
[----:B------:R-:W-:Y:S01]  /*9b70*/  IMAD R79, R81, 0x155, RZ ;  /* 0x00000155514f7824 */ /* 0x000fe200078e02ff */
[----:B------:R-:W-:Y:S01]  /*9b80*/  IADD3 R80, P1, R80, R120, RZ ;  /* 0x0000007850507210 */ /* 0x000fe20007f3e0ff */
[----:B------:R-:W4:Y:S01]  /*9b90*/  LDC R89, c[0x0][0x248] ;  /* 0x00009200ff597b82 */ /* 0x000f220000000800 */
[----:B------:R-:W-:-:S02]  /*9ba0*/  LEA.HI.X.SX32 R75, R75, R121, 0x1, P0 ;  /* 0x000000794b4b7211 */ /* 0x000fc400000f0eff */
[----:B------:R-:W-:Y:S02]  /*9bb0*/  IADD3 R78, P0, R78, R120, RZ ;  /* 0x000000784e4e7210 */ /* 0x000fe40007f1e0ff */
[-C--:B------:R-:W-:Y:S01]  /*9bc0*/  LEA.HI.X.SX32 R81, R77, R121.reuse, 0x1, P1 ;  /* 0x000000794d517211 */ /* 0x080fe200008f0eff */
[----:B------:R-:W2:Y:S01]  /*9bd0*/  LDG.E.U16 R74, desc[UR4][R74.64] ;  /* 0x000000044a4a7981 */ /* 0x000ea2000c1e1500 */
[-C--:B------:R-:W-:Y:S01]  /*9be0*/  LEA.HI.X.SX32 R77, R125, R121.reuse, 0x1, P2 ;  /* 0x000000797d4d7211 */ /* 0x080fe200010f0eff */
[----:B------:R-:W5:Y:S01]  /*9bf0*/  LDC R153, c[0x0][0x248] ;  /* 0x00009200ff997b82 */ /* 0x000f620000000800 */
[----:B------:R-:W-:-:S03]  /*9c00*/  LEA.HI.X.SX32 R79, R79, R121, 0x1, P0 ;  /* 0x000000794f4f7211 */ /* 0x000fc600000f0eff */
[----:B------:R-:W2:Y:S01]  /*9c10*/  LDG.E.U16 R76, desc[UR4][R76.64] ;  /* 0x000000044c4c7981 */ /* 0x000ea2000c1e1500 */
[----:B------:R-:W-:-:S03]  /*9c20*/  IMAD R84, R93, 0x2ae, RZ ;  /* 0x000002ae5d547824 */ /* 0x000fc600078e02ff */
[----:B------:R0:W2:Y:S01]  /*9c30*/  LDG.E.U16 R75, desc[UR4][R80.64] ;  /* 0x00000004504b7981 */ /* 0x0000a2000c1e1500 */
[----:B------:R-:W-:Y:S01]  /*9c40*/  IMAD R85, R99, 0x2b8, RZ ;  /* 0x000002b863557824 */ /* 0x000fe200078e02ff */
[----:B------:R-:W4:Y:S02]  /*9c50*/  LDC R93, c[0x0][0x248] ;  /* 0x00009200ff5d7b82 */ /* 0x000f240000000800 */
[----:B------:R0:W2:Y:S02]  /*9c60*/  LDG.E.U16 R77, desc[UR4][R78.64] ;  /* 0x000000044e4d7981 */ /* 0x0000a4000c1e1500 */
[----:B0-----:R-:W-:Y:S01]  /*9c70*/  IMAD R80, R97, 0x2b6, RZ ;  /* 0x000002b661507824 */ /* 0x001fe200078e02ff */
[----:B------:R-:W-:Y:S01]  /*9c80*/  IADD3 R84, P1, R84, R120, RZ ;  /* 0x0000007854547210 */ /* 0x000fe20007f3e0ff */
[----:B------:R-:W-:Y:S02]  /*9c90*/  IMAD R81, R94, 0x157, RZ ;  /* 0x000001575e517824 */ /* 0x000fe400078e02ff */
[----:B------:R-:W0:Y:S01]  /*9ca0*/  LDC R99, c[0x0][0x248] ;  /* 0x00009200ff637b82 */ /* 0x000e220000000800 */
[----:B------:R-:W-:-:S05]  /*9cb0*/  IMAD R78, R86, 0x2ac, RZ ;  /* 0x000002ac564e7824 */ /* 0x000fca00078e02ff */
[-C--:B------:R-:W-:Y:S01]  /*9cc0*/  IADD3 R78, P0, R78, R120.reuse, RZ ;  /* 0x000000784e4e7210 */ /* 0x080fe20007f1e0ff */
[----:B------:R-:W-:Y:S01]  /*9cd0*/  IMAD R86, R100, 0x15b, RZ ;  /* 0x0000015b64567824 */ /* 0x000fe200078e02ff */
[----:B------:R-:W0:Y:S02]  /*9ce0*/  LDC R94, c[0x0][0x248] ;  /* 0x00009200ff5e7b82 */ /* 0x000e240000000800 */
[-C--:B------:R-:W-:Y:S02]  /*9cf0*/  LEA.HI.X.SX32 R79, R82, R121.reuse, 0x1, P0 ;  /* 0x00000079524f7211 */ /* 0x080fe400000f0eff */
[-C--:B------:R-:W-:Y:S02]  /*9d00*/  IADD3 R80, P0, R80, R120.reuse, RZ ;  /* 0x0000007850507210 */ /* 0x080fe40007f1e0ff */
[----:B------:R-:W-:Y:S01]  /*9d10*/  IADD3 R82, P2, R85, R120, RZ ;  /* 0x0000007855527210 */ /* 0x000fe20007f5e0ff */
[----:B------:R-:W2:Y:S01]  /*9d20*/  LDG.E.U16 R78, desc[UR4][R78.64] ;  /* 0x000000044e4e7981 */ /* 0x000ea2000c1e1500 */
[-C--:B------:R-:W-:Y:S01]  /*9d30*/  LEA.HI.X.SX32 R85, R81, R121.reuse, 0x1, P1 ;  /* 0x0000007951557211 */ /* 0x080fe200008f0eff */
[----:B------:R-:W0:Y:S01]  /*9d40*/  LDC R100, c[0x0][0x248] ;  /* 0x00009200ff647b82 */ /* 0x000e220000000800 */
[----:B------:R-:W-:-:S02]  /*9d50*/  LEA.HI.X.SX32 R81, R86, R121, 0x1, P0 ;  /* 0x0000007956517211 */ /* 0x000fc400000f0eff */
[----:B------:R-:W-:-:S03]  /*9d60*/  LEA.HI.X.SX32 R83, R83, R121, 0x1, P2 ;  /* 0x0000007953537211 */ /* 0x000fc600010f0eff */
[----:B------:R-:W2:Y:S02]  /*9d70*/  LDG.E.U16 R80, desc[UR4][R80.64] ;  /* 0x0000000450507981 */ /* 0x000ea4000c1e1500 */
[----:B------:R-:W0:Y:S02]  /*9d80*/  LDC R125, c[0x0][0x248] ;  /* 0x00009200ff7d7b82 */ /* 0x000e240000000800 */
[----:B------:R1:W2:Y:S04]  /*9d90*/  LDG.E.U16 R79, desc[UR4][R84.64] ;  /* 0x00000004544f7981 */ /* 0x0002a8000c1e1500 */
[----:B------:R4:W2:Y:S01]  /*9da0*/  LDG.E.U16 R81, desc[UR4][R82.64] ;  /* 0x0000000452517981 */ /* 0x0008a2000c1e1500 */
[----:B------:R-:W-:Y:S01]  /*9db0*/  IMAD R86, R101, 0x2c6, RZ ;  /* 0x000002c665567824 */ /* 0x000fe200078e02ff */
[----:B------:R-:W5:Y:S01]  /*9dc0*/  LDC R97, c[0x0][0x248] ;  /* 0x00009200ff617b82 */ /* 0x000f620000000800 */
[----:B-1----:R-:W-:-:S02]  /*9dd0*/  IMAD R84, R92, 0x2be, RZ ;  /* 0x000002be5c547824 */ /* 0x002fc400078e02ff */
[----:B----4-:R-:W-:-:S05]  /*9de0*/  IMAD R82, R88, 0x2ba, RZ ;  /* 0x000002ba58527824 */ /* 0x010fca00078e02ff */
        /* <DEDUP_REMOVED lines=14> */
[----:B------:R-:W3:Y:S01]  /*9ed0*/  LDC R147, c[0x0][0x248] ;  /* 0x00009200ff937b82 */ /* 0x000ee20000000800 */
[----:B------:R-:W-:-:S03]  /*9ee0*/  LEA.HI.X.SX32 R87, R90, R121, 0x1, P0 ;  /* 0x000000795a577211 */ /* 0x000fc600000f0eff */
[----:B------:R-:W2:Y:S01]  /*9ef0*/  LDG.E.U16 R84, desc[UR4][R84.64] ;  /* 0x0000000454547981 */ /* 0x000ea2000c1e1500 */
[----:B0-----:R-:W-:Y:S02]  /*9f00*/  IMAD R92, R99, 0x2ca, RZ ;  /* 0x000002ca635c7824 */ /* 0x001fe400078e02ff */
[----:B------:R-:W-:Y:S01]  /*9f10*/  IMAD R125, R125, 0x164, RZ ;  /* 0x000001647d7d7824 */ /* 0x000fe200078e02ff */
[----:B------:R0:W2:Y:S01]  /*9f20*/  LDG.E.U16 R83, desc[UR4][R88.64] ;  /* 0x0000000458537981 */ /* 0x0000a2000c1e1500 */
[----:B------:R-:W-:Y:S01]  /*9f30*/  IMAD R90, R105, 0x2ce, RZ ;  /* 0x000002ce695a7824 */ /* 0x000fe200078e02ff */
[----:B------:R-:W3:Y:S02]  /*9f40*/  LDC R161, c[0x0][0x248] ;  /* 0x00009200ffa17b82 */ /* 0x000ee40000000800 */
[----:B------:R0:W2:Y:S02]  /*9f50*/  LDG.E.U16 R85, desc[UR4][R86.64] ;  /* 0x0000000456557981 */ /* 0x0000a4000c1e1500 */
[----:B0-----:R-:W-:Y:S01]  /*9f60*/  IMAD R88, R100, 0x2cc, RZ ;  /* 0x000002cc64587824 */ /* 0x001fe200078e02ff */
[----:B------:R-:W-:Y:S01]  /*9f70*/  IADD3 R92, P1, R92, R120, RZ ;  /* 0x000000785c5c7210 */ /* 0x000fe20007f3e0ff */
[----:B------:R-:W-:-:S02]  /*9f80*/  IMAD R89, R104, 0x165, RZ ;  /* 0x0000016568597824 */ /* 0x000fc400078e02ff */
[----:B------:R-:W0:Y:S01]  /*9f90*/  LDC R99, c[0x0][0x248] ;  /* 0x00009200ff637b82 */ /* 0x000e220000000800 */
[----:B------:R-:W-:Y:S01]  /*9fa0*/  IMAD R86, R94, 0x2c8, RZ ;  /* 0x000002c85e567824 */ /* 0x000fe200078e02ff */
[----:B------:R-:W-:-:S04]  /*9fb0*/  IADD3 R88, P2, R88, R120, RZ ;  /* 0x0000007858587210 */ /* 0x000fc80007f5e0ff */
[-C--:B------:R-:W-:Y:S01]  /*9fc0*/  IADD3 R86, P0, R86, R120.reuse, RZ ;  /* 0x0000007856567210 */ /* 0x080fe20007f1e0ff */
[----:B------:R-:W-:Y:S01]  /*9fd0*/  IMAD R94, R109, 0x167, RZ ;  /* 0x000001676d5e7824 */ /* 0x000fe200078e02ff */
[-C--:B------:R-:W-:Y:S01]  /*9fe0*/  LEA.HI.X.SX32 R93, R89, R121.reuse, 0x1, P1 ;  /* 0x00000079595d7211 */ /* 0x080fe200008f0eff */
[----:B------:R-:W0:Y:S01]  /*9ff0*/  LDC R100, c[0x0][0x248] ;  /* 0x00009200ff647b82 */ /* 0x000e220000000800 */
[-C--:B------:R-:W-:Y:S02]  /*a000*/  LEA.HI.X.SX32 R87, R125, R121.reuse, 0x1, P0 ;  /* 0x000000797d577211 */ /* 0x080fe400000f0eff */
[----:B------:R-:W-:Y:S02]  /*a010*/  IADD3 R90, P0, R90, R120, RZ ;  /* 0x000000785a5a7210 */ /* 0x000fe40007f1e0ff */
[-C--:B------:R-:W-:Y:S01]  /*a020*/  LEA.HI.X.SX32 R89, R91, R121.reuse, 0x1, P2 ;  /* 0x000000795b597211 */ /* 0x080fe200010f0eff */
[----:B------:R-:W2:Y:S01]  /*a030*/  LDG.E.U16 R86, desc[UR4][R86.64] ;  /* 0x0000000456567981 */ /* 0x000ea2000c1e1500 */
[----:B------:R-:W-:Y:S01]  /*a040*/  LEA.HI.X.SX32 R91, R94, R121, 0x1, P0 ;  /* 0x000000795e5b7211 */ /* 0x000fe200000f0eff */
[----:B------:R-:W0:Y:S02]  /*a050*/  LDC R105, c[0x0][0x248] ;  /* 0x00009200ff697b82 */ /* 0x000e240000000800 */
[----:B------:R-:W2:Y:S01]  /*a060*/  LDG.E.U16 R88, desc[UR4][R88.64] ;  /* 0x0000000458587981 */ /* 0x000ea2000c1e1500 */
[----:B------:R-:W-:-:S05]  /*a070*/  IMAD R94, R106, 0x2dc, RZ ;  /* 0x000002dc6a5e7824 */ /* 0x000fca00078e02ff */
[----:B------:R-:W0:Y:S01]  /*a080*/  LDC R104, c[0x0][0x248] ;  /* 0x00009200ff687b82 */ /* 0x000e220000000800 */
[----:B------:R-:W2:Y:S04]  /*a090*/  LDG.E.U16 R87, desc[UR4][R92.64] ;  /* 0x000000045c577981 */ /* 0x000ea8000c1e1500 */
[----:B------:R4:W2:Y:S03]  /*a0a0*/  LDG.E.U16 R89, desc[UR4][R90.64] ;  /* 0x000000045a597981 */ /* 0x0008a6000c1e1500 */
[----:B------:R-:W0:Y:S01]  /*a0b0*/  LDC R109, c[0x0][0x248] ;  /* 0x00009200ff6d7b82 */ /* 0x000e220000000800 */
[----:B----4-:R-:W-:-:S07]  /*a0c0*/  IMAD R90, R96, 0x2d6, RZ ;  /* 0x000002d6605a7824 */ /* 0x010fce00078e02ff */
[----:B------:R-:W4:Y:S01]  /*a0d0*/  LDC R125, c[0x0][0x248] ;  /* 0x00009200ff7d7b82 */ /* 0x000f220000000800 */
[----:B-1----:R-:W-:Y:S02]  /*a0e0*/  IMAD R91, R101, 0x16b, RZ ;  /* 0x0000016b655b7824 */ /* 0x002fe400078e02ff */
[----:B-----5:R-:W-:Y:S01]  /*a0f0*/  IMAD R96, R97, 0x2d8, RZ ;  /* 0x000002d861607824 */ /* 0x020fe200078e02ff */
[----:B------:R-:W-:Y:S01]  /*a100*/  IADD3 R90, P0, R90, R120, RZ ;  /* 0x000000785a5a7210 */ /* 0x000fe20007f1e0ff */
[----:B------:R-:W-:-:S03]  /*a110*/  IMAD R92, R108, 0x2da, RZ ;  /* 0x000002da6c5c7824 */ /* 0x000fc600078e02ff */
[----:B------:R-:W1:Y:S01]  /*a120*/  LDC R101, c[0x0][0x248] ;  /* 0x00009200ff657b82 */ /* 0x000e620000000800 */
[-C--:B------:R-:W-:Y:S01]  /*a130*/  LEA.HI.X.SX32 R91, R91, R121.reuse, 0x1, P0 ;  /* 0x000000795b5b7211 */ /* 0x080fe200000f0eff */
[----:B------:R-:W-:Y:S01]  /*a140*/  IMAD R93, R112, 0x16d, RZ ;  /* 0x0000016d705d7824 */ /* 0x000fe200078e02ff */
[-C--:B------:R-:W-:Y:S02]  /*a150*/  IADD3 R96, P1, R96, R120.reuse, RZ ;  /* 0x0000007860607210 */ /* 0x080fe40007f3e0ff */
[-C--:B------:R-:W-:Y:S01]  /*a160*/  IADD3 R92, P0, R92, R120.reuse, RZ ;  /* 0x000000785c5c7210 */ /* 0x080fe20007f1e0ff */
[----:B------:R-:W5:Y:S01]  /*a170*/  LDG.E.U16 R90, desc[UR4][R90.64] ;  /* 0x000000045a5a7981 */ /* 0x000f62000c1e1500 */
[----:B------:R-:W-:Y:S01]  /*a180*/  IADD3 R94, P2, R94, R120, RZ ;  /* 0x000000785e5e7210 */ /* 0x000fe20007f5e0ff */
[----:B------:R-:W3:Y:S01]  /*a190*/  LDC R106, c[0x0][0x248] ;  /* 0x00009200ff6a7b82 */ /* 0x000ee20000000800 */
[-C--:B------:R-:W-:Y:S02]  /*a1a0*/  LEA.HI.X.SX32 R97, R95, R121.reuse, 0x1, P1 ;  /* 0x000000795f617211 */ /* 0x080fe400008f0eff */
[----:B------:R-:W-:-:S02]  /*a1b0*/  LEA.HI.X.SX32 R93, R93, R121, 0x1, P0 ;  /* 0x000000795d5d7211 */ /* 0x000fc400000f0eff */
[----:B------:R-:W-:-:S03]  /*a1c0*/  LEA.HI.X.SX32 R95, R98, R121, 0x1, P2 ;  /* 0x00000079625f7211 */ /* 0x000fc600010f0eff */
[----:B------:R-:W5:Y:S01]  /*a1d0*/  LDG.E.U16 R92, desc[UR4][R92.64] ;  /* 0x000000045c5c7981 */ /* 0x000f62000c1e1500 */
[----:B------:R-:W-:Y:S01]  /*a1e0*/  IMAD R98, R110, 0x2ea, RZ ;  /* 0x000002ea6e627824 */ /* 0x000fe200078e02ff */
[----:B------:R-:W3:Y:S02]  /*a1f0*/  LDC R108, c[0x0][0x248] ;  /* 0x00009200ff6c7b82 */ /* 0x000ee40000000800 */
[----:B------:R0:W5:Y:S04]  /*a200*/  LDG.E.U16 R91, desc[UR4][R96.64] ;  /* 0x00000004605b7981 */ /* 0x000168000c1e1500 */
[----:B------:R0:W5:Y:S01]  /*a210*/  LDG.E.U16 R93, desc[UR4][R94.64] ;  /* 0x000000045e5d7981 */ /* 0x000162000c1e1500 */
[----:B----4-:R-:W-:Y:S01]  /*a220*/  IMAD R125, R125, 0x174, RZ ;  /* 0x000001747d7d7824 */ /* 0x010fe200078e02ff */
[----:B------:R-:W4:Y:S01]  /*a230*/  LDC R110, c[0x0][0x248] ;  /* 0x00009200ff6e7b82 */ /* 0x000f220000000800 */
[----:B0-----:R-:W-:-:S02]  /*a240*/  IMAD R96, R104, 0x2e8, RZ ;  /* 0x000002e868607824 */ /* 0x001fc400078e02ff */
[----:B------:R-:W-:-:S05]  /*a250*/  IMAD R94, R99, 0x2de, RZ ;  /* 0x000002de635e7824 */ /* 0x000fca00078e02ff */
[----:B------:R-:W0:Y:S01]  /*a260*/  LDC R112, c[0x0][0x248] ;  /* 0x00009200ff707b82 */ /* 0x000e220000000800 */
[----:B------:R-:W-:Y:S02]  /*a270*/  IMAD R95, R100, 0x16f, RZ ;  /* 0x0000016f645f7824 */ /* 0x000fe400078e02ff */
[----:B------:R-:W-:Y:S01]  /*a280*/  IMAD R100, R105, 0x2e6, RZ ;  /* 0x000002e669647824 */ /* 0x000fe200078e02ff */
[-C--:B------:R-:W-:Y:S01]  /*a290*/  IADD3 R94, P0, R94, R120.reuse, RZ ;  /* 0x000000785e5e7210 */ /* 0x080fe20007f1e0ff */
[----:B------:R-:W-:Y:S01]  /*a2a0*/  IMAD R97, R109, 0x173, RZ ;  /* 0x000001736d617824 */ /* 0x000fe200078e02ff */
[-C--:B------:R-:W-:Y:S01]  /*a2b0*/  IADD3 R96, P2, R96, R120.reuse, RZ ;  /* 0x0000007860607210 */ /* 0x080fe20007f5e0ff */
[----:B-1----:R-:W-:Y:S01]  /*a2c0*/  IMAD R99, R101, 0x175, RZ ;  /* 0x0000017565637824 */ /* 0x002fe200078e02ff */
[----:B------:R-:W-:Y:S01]  /*a2d0*/  IADD3 R100, P1, R100, R120, RZ ;  /* 0x0000007864647210 */ /* 0x000fe20007f3e0ff */
[----:B------:R-:W1:Y:S01]  /*a2e0*/  LDC R109, c[0x0][0x248] ;  /* 0x00009200ff6d7b82 */ /* 0x000e620000000800 */
[----:B------:R-:W-:-:S02]  /*a2f0*/  LEA.HI.X.SX32 R95, R95, R121, 0x1, P0 ;  /* 0x000000795f5f7211 */ /* 0x000fc400000f0eff */
[----:B------:R-:W-:Y:S02]  /*a300*/  IADD3 R98, P0, R98, R120, RZ ;  /* 0x0000007862627210 */ /* 0x000fe40007f1e0ff */
[-C--:B------:R-:W-:Y:S01]  /*a310*/  LEA.HI.X.SX32 R101, R97, R121.reuse, 0x1, P1 ;  /* 0x0000007961657211 */ /* 0x080fe200008f0eff */
[----:B------:R-:W5:Y:S01]  /*a320*/  LDG.E.U16 R94, desc[UR4][R94.64] ;  /* 0x000000045e5e7981 */ /* 0x000f62000c1e1500 */
[-C--:B------:R-:W-:Y:S01]  /*a330*/  LEA.HI.X.SX32 R97, R125, R121.reuse, 0x1, P2 ;  /* 0x000000797d617211 */ /* 0x080fe200010f0eff */
[----:B------:R-:W2:Y:S01]  /*a340*/  LDC R159, c[0x0][0x248] ;  /* 0x00009200ff9f7b82 */ /* 0x000ea20000000800 */
[----:B------:R-:W-:-:S03]  /*a350*/  LEA.HI.X.SX32 R99, R99, R121, 0x1, P0 ;  /* 0x0000007963637211 */ /* 0x000fc600000f0eff */
[----:B------:R-:W5:Y:S01]  /*a360*/  LDG.E.U16 R96, desc[UR4][R96.64] ;  /* 0x0000000460607981 */ /* 0x000f62000c1e1500 */
[----:B------:R-:W-:-:S03]  /*a370*/  IMAD R104, R113, 0x2ee, RZ ;  /* 0x000002ee71687824 */ /* 0x000fc600078e02ff */
[----:B------:R3:W5:Y:S01]  /*a380*/  LDG.E.U16 R95, desc[UR4][R100.64] ;  /* 0x00000004645f7981 */ /* 0x000762000c1e1500 */
[----:B------:R-:W-:Y:S01]  /*a390*/  IMAD R105, R119, 0x2f8, RZ ;  /* 0x000002f877697824 */ /* 0x000fe200078e02ff */
[----:B------:R-:W4:Y:S02]  /*a3a0*/  LDC R113, c[0x0][0x248] ;  /* 0x00009200ff717b82 */ /* 0x000f240000000800 */
[----:B------:R3:W5:Y:S02]  /*a3b0*/  LDG.E.U16 R97, desc[UR4][R98.64] ;  /* 0x0000000462617981 */ /* 0x000764000c1e1500 */
[----:B---3--:R-:W-:Y:S01]  /*a3c0*/  IMAD R100, R117, 0x2f6, RZ ;  /* 0x000002f675647824 */ /* 0x008fe200078e02ff */
[----:B------:R-:W-:Y:S01]  /*a3d0*/  IADD3 R104, P1, R104, R120, RZ ;  /* 0x0000007868687210 */ /* 0x000fe20007f3e0ff */
[----:B------:R-:W-:Y:S02]  /*a3e0*/  IMAD R101, R114, 0x177, RZ ;  /* 0x0000017772657824 */ /* 0x000fe400078e02ff */
[----:B------:R-:W3:Y:S01]  /*a3f0*/  LDC R119, c[0x0][0x248] ;  /* 0x00009200ff777b82 */ /* 0x000ee20000000800 */
[----:B------:R-:W-:-:S05]  /*a400*/  IMAD R98, R106, 0x2ec, RZ ;  /* 0x000002ec6a627824 */ /* 0x000fca00078e02ff */
[-C--:B------:R-:W-:Y:S01]  /*a410*/  IADD3 R98, P0, R98, R120.reuse, RZ ;  /* 0x0000007862627210 */ /* 0x080fe20007f1e0ff */
[----:B------:R-:W-:Y:S01]  /*a420*/  IMAD R106, R122, 0x17b, RZ ;  /* 0x0000017b7a6a7824 */ /* 0x000fe200078e02ff */
[----:B------:R-:W3:Y:S02]  /*a430*/  LDC R114, c[0x0][0x248] ;  /* 0x00009200ff727b82 */ /* 0x000ee40000000800 */
[-C--:B------:R-:W-:Y:S02]  /*a440*/  LEA.HI.X.SX32 R99, R102, R121.reuse, 0x1, P0 ;  /* 0x0000007966637211 */ /* 0x080fe400000f0eff */
[-C--:B------:R-:W-:Y:S02]  /*a450*/  IADD3 R100, P0, R100, R120.reuse, RZ ;  /* 0x0000007864647210 */ /* 0x080fe40007f1e0ff */
[----:B------:R-:W-:Y:S01]  /*a460*/  IADD3 R102, P2, R105, R120, RZ ;  /* 0x0000007869667210 */ /* 0x000fe20007f5e0ff */
[----:B------:R-:W5:Y:S01]  /*a470*/  LDG.E.U16 R98, desc[UR4][R98.64] ;  /* 0x0000000462627981 */ /* 0x000f62000c1e1500 */
[-C--:B------:R-:W-:Y:S01]  /*a480*/  LEA.HI.X.SX32 R105, R101, R121.reuse, 0x1, P1 ;  /* 0x0000007965697211 */ /* 0x080fe200008f0eff */
[----:B------:R-:W3:Y:S01]  /*a490*/  LDC R122, c[0x0][0x248] ;  /* 0x00009200ff7a7b82 */ /* 0x000ee20000000800 */
[----:B------:R-:W-:-:S02]  /*a4a0*/  LEA.HI.X.SX32 R101, R106, R121, 0x1, P0 ;  /* 0x000000796a657211 */ /* 0x000fc400000f0eff */
[----:B------:R-:W-:-:S03]  /*a4b0*/  LEA.HI.X.SX32 R103, R103, R121, 0x1, P2 ;  /* 0x0000007967677211 */ /* 0x000fc600010f0eff */
[----:B------:R-:W5:Y:S02]  /*a4c0*/  LDG.E.U16 R100, desc[UR4][R100.64] ;  /* 0x0000000464647981 */ /* 0x000f64000c1e1500 */
[----:B------:R-:W3:Y:S02]  /*a4d0*/  LDC R125, c[0x0][0x248] ;  /* 0x00009200ff7d7b82 */ /* 0x000ee40000000800 */
[----:B------:R0:W5:Y:S04]  /*a4e0*/  LDG.E.U16 R99, desc[UR4][R104.64] ;  /* 0x0000000468637981 */ /* 0x000168000c1e1500 */
[----:B------:R1:W5:Y:S01]  /*a4f0*/  LDG.E.U16 R101, desc[UR4][R102.64] ;  /* 0x0000000466657981 */ /* 0x000362000c1e1500 */
[----:B------:R-:W-:Y:S01]  /*a500*/  IMAD R106, R123, 0x306, RZ ;  /* 0x000003067b6a7824 */ /* 0x000fe200078e02ff */
[----:B------:R-:W3:Y:S01]  /*a510*/  LDC R117, c[0x0][0x248] ;  /* 0x00009200ff757b82 */ /* 0x000ee20000000800 */
[----:B0-----:R-:W-:-:S02]  /*a520*/  IMAD R104, R112, 0x2fe, RZ ;  /* 0x000002fe70687824 */ /* 0x001fc400078e02ff */
[----:B-1----:R-:W-:-:S05]  /*a530*/  IMAD R102, R108, 0x2fa, RZ ;  /* 0x000002fa6c667824 */ /* 0x002fca00078e02ff */
[----:B------:R-:W0:Y:S01]  /*a540*/  LDC R123, c[0x0][0x248] ;  /* 0x00009200ff7b7b82 */ /* 0x000e220000000800 */
[----:B------:R-:W-:Y:S02]  /*a550*/  IMAD R103, R109, 0x17d, RZ ;  /* 0x0000017d6d677824 */ /* 0x000fe400078e02ff */
[----:B----4-:R-:W-:Y:S01]  /*a560*/  IMAD R108, R110, 0x2fc, RZ ;  /* 0x000002fc6e6c7824 */ /* 0x010fe200078e02ff */
[-C--:B------:R-:W-:Y:S01]  /*a570*/  IADD3 R102, P0, R102, R120.reuse, RZ ;  /* 0x0000007866667210 */ /* 0x080fe20007f1e0ff */
[----:B------:R-:W-:Y:S01]  /*a580*/  IMAD R105, R116, 0x17f, RZ ;  /* 0x0000017f74697824 */ /* 0x000fe200078e02ff */
[-C--:B------:R-:W-:Y:S01]  /*a590*/  IADD3 R104, P2, R104, R120.reuse, RZ ;  /* 0x0000007868687210 */ /* 0x080fe20007f5e0ff */
[----:B------:R-:W-:Y:S01]  /*a5a0*/  IMAD R110, R113, 0x183, RZ ;  /* 0x00000183716e7824 */ /* 0x000fe200078e02ff */
[----:B------:R-:W-:Y:S01]  /*a5b0*/  IADD3 R108, P1, R108, R120, RZ ;  /* 0x000000786c6c7210 */ /* 0x000fe20007f3e0ff */
[----:B------:R-:W1:Y:S01]  /*a5c0*/  LDC R116, c[0x0][0x248] ;  /* 0x00009200ff747b82 */ /* 0x000e620000000800 */
[----:B------:R-:W-:-:S02]  /*a5d0*/  LEA.HI.X.SX32 R103, R103, R121, 0x1, P0 ;  /* 0x0000007967677211 */ /* 0x000fc400000f0eff */
[----:B------:R-:W-:Y:S02]  /*a5e0*/  IADD3 R106, P0, R106, R120, RZ ;  /* 0x000000786a6a7210 */ /* 0x000fe40007f1e0ff */
[-C--:B------:R-:W-:Y:S01]  /*a5f0*/  LEA.HI.X.SX32 R109, R107, R121.reuse, 0x1, P1 ;  /* 0x000000796b6d7211 */ /* 0x080fe200008f0eff */
[----:B------:R-:W4:Y:S01]  /*a600*/  LDG.E.U16 R102, desc[UR4][R102.64] ;  /* 0x0000000466667981 */ /* 0x000f22000c1e1500 */
[-C--:B------:R-:W-:Y:S01]  /*a610*/  LEA.HI.X.SX32 R105, R105, R121.reuse, 0x1, P2 ;  /* 0x0000007969697211 */ /* 0x080fe200010f0eff */
[----:B------:R-:W2:Y:S01]  /*a620*/  LDC R163, c[0x0][0x248] ;  /* 0x00009200ffa37b82 */ /* 0x000ea20000000800 */
[----:B------:R-:W-:-:S03]  /*a630*/  LEA.HI.X.SX32 R107, R110, R121, 0x1, P0 ;  /* 0x000000796e6b7211 */ /* 0x000fc600000f0eff */
[----:B------:R-:W4:Y:S01]  /*a640*/  LDG.E.U16 R104, desc[UR4][R104.64] ;  /* 0x0000000468687981 */ /* 0x000f22000c1e1500 */
[----:B---3--:R-:W-:-:S03]  /*a650*/  IMAD R112, R119, 0x30a, RZ ;  /* 0x0000030a77707824 */ /* 0x008fc600078e02ff */
[----:B------:R3:W4:Y:S01]  /*a660*/  LDG.E.U16 R103, desc[UR4][R108.64] ;  /* 0x000000046c677981 */ /* 0x000722000c1e1500 */
[----:B------:R-:W-:Y:S01]  /*a670*/  IMAD R110, R125, 0x30e, RZ ;  /* 0x0000030e7d6e7824 */ /* 0x000fe200078e02ff */
[----:B------:R-:W2:Y:S02]  /*a680*/  LDC R167, c[0x0][0x248] ;  /* 0x00009200ffa77b82 */ /* 0x000ea40000000800 */
[----:B------:R3:W4:Y:S02]  /*a690*/  LDG.E.U16 R105, desc[UR4][R106.64] ;  /* 0x000000046a697981 */ /* 0x000724000c1e1500 */
[----:B---3--:R-:W-:Y:S01]  /*a6a0*/  IMAD R108, R122, 0x30c, RZ ;  /* 0x0000030c7a6c7824 */ /* 0x008fe200078e02ff */
[-C--:B------:R-:W-:Y:S01]  /*a6b0*/  IADD3 R112, P1, R112, R120.reuse, RZ ;  /* 0x0000007870707210 */ /* 0x080fe20007f3e0ff */
[----:B------:R-:W-:Y:S02]  /*a6c0*/  IMAD R109, R124, 0x185, RZ ;  /* 0x000001857c6d7824 */ /* 0x000fe400078e02ff */
[----:B------:R-:W3:Y:S01]  /*a6d0*/  LDC R119, c[0x0][0x248] ;  /* 0x00009200ff777b82 */ /* 0x000ee20000000800 */
[----:B------:R-:W-:Y:S01]  /*a6e0*/  IMAD R106, R114, 0x308, RZ ;  /* 0x00000308726a7824 */ /* 0x000fe200078e02ff */
[----:B------:R-:W-:-:S04]  /*a6f0*/  IADD3 R108, P2, R108, R120, RZ ;  /* 0x000000786c6c7210 */ /* 0x000fc80007f5e0ff */
[-C--:B------:R-:W-:Y:S01]  /*a700*/  IADD3 R106, P0, R106, R120.reuse, RZ ;  /* 0x000000786a6a7210 */ /* 0x080fe20007f1e0ff */
[----:B------:R-:W-:Y:S01]  /*a710*/  IMAD R114, R131, 0x187, RZ ;  /* 0x0000018783727824 */ /* 0x000fe200078e02ff */
[-C--:B------:R-:W-:Y:S01]  /*a720*/  LEA.HI.X.SX32 R113, R109, R121.reuse, 0x1, P1 ;  /* 0x000000796d717211 */ /* 0x080fe200008f0eff */
[----:B------:R-:W3:Y:S01]  /*a730*/  LDC R122, c[0x0][0x248] ;  /* 0x00009200ff7a7b82 */ /* 0x000ee20000000800 */
[-C--:B------:R-:W-:Y:S02]  /*a740*/  LEA.HI.X.SX32 R107, R249, R121.reuse, 0x1, P0 ;  /* 0x00000079f96b7211 */ /* 0x080fe400000f0eff */
[----:B------:R-:W-:Y:S02]  /*a750*/  IADD3 R110, P0, R110, R120, RZ ;  /* 0x000000786e6e7210 */ /* 0x000fe40007f1e0ff */
[-C--:B------:R-:W-:Y:S01]  /*a760*/  LEA.HI.X.SX32 R109, R111, R121.reuse, 0x1, P2 ;  /* 0x000000796f6d7211 */ /* 0x080fe200010f0eff */
[----:B------:R-:W4:Y:S01]  /*a770*/  LDG.E.U16 R106, desc[UR4][R106.64] ;  /* 0x000000046a6a7981 */ /* 0x000f22000c1e1500 */
[----:B------:R-:W-:Y:S01]  /*a780*/  LEA.HI.X.SX32 R111, R114, R121, 0x1, P0 ;  /* 0x00000079726f7211 */ /* 0x000fe200000f0eff */
[----:B------:R-:W3:Y:S02]  /*a790*/  LDC R125, c[0x0][0x248] ;  /* 0x00009200ff7d7b82 */ /* 0x000ee40000000800 */
[----:B------:R-:W4:Y:S01]  /*a7a0*/  LDG.E.U16 R108, desc[UR4][R108.64] ;  /* 0x000000046c6c7981 */ /* 0x000f22000c1e1500 */
[----:B------:R-:W-:-:S05]  /*a7b0*/  IMAD R114, R128, 0x31c, RZ ;  /* 0x0000031c80727824 */ /* 0x000fca00078e02ff */
[----:B------:R-:W3:Y:S01]  /*a7c0*/  LDC R124, c[0x0][0x248] ;  /* 0x00009200ff7c7b82 */ /* 0x000ee20000000800 */
[----:B------:R-:W4:Y:S04]  /*a7d0*/  LDG.E.U16 R107, desc[UR4][R112.64] ;  /* 0x00000004706b7981 */ /* 0x000f28000c1e1500 */
[----:B------:R1:W4:Y:S03]  /*a7e0*/  LDG.E.U16 R109, desc[UR4][R110.64] ;  /* 0x000000046e6d7981 */ /* 0x000326000c1e1500 */
[----:B------:R-:W3:Y:S01]  /*a7f0*/  LDC R249, c[0x0][0x248] ;  /* 0x00009200fff97b82 */ /* 0x000ee20000000800 */
[----:B-1----:R-:W-:-:S07]  /*a800*/  IMAD R110, R116, 0x316, RZ ;  /* 0x00000316746e7824 */ /* 0x002fce00078e02ff */
[----:B------:R-:W1:Y:S01]  /*a810*/  LDC R131, c[0x0][0x248] ;  /* 0x00009200ff837b82 */ /* 0x000e620000000800 */
[----:B0-----:R-:W-:Y:S02]  /*a820*/  IMAD R111, R123, 0x18b, RZ ;  /* 0x0000018b7b6f7824 */ /* 0x001fe400078e02ff */
[----:B------:R-:W-:Y:S01]  /*a830*/  IMAD R116, R117, 0x318, RZ ;  /* 0x0000031875747824 */ /* 0x000fe200078e02ff */
[----:B------:R-:W-:Y:S01]  /*a840*/  IADD3 R110, P0, R110, R120, RZ ;  /* 0x000000786e6e7210 */ /* 0x000fe20007f1e0ff */
[----:B------:R-:W-:-:S03]  /*a850*/  IMAD R112, R129, 0x31a, RZ ;  /* 0x0000031a81707824 */ /* 0x000fc600078e02ff */
[----:B------:R-:W0:Y:S01]  /*a860*/  LDC R123, c[0x0][0x248] ;  /* 0x00009200ff7b7b82 */ /* 0x000e220000000800 */
[-C--:B------:R-:W-:Y:S01]  /*a870*/  LEA.HI.X.SX32 R111, R111, R121.reuse, 0x1, P0 ;  /* 0x000000796f6f7211 */ /* 0x080fe200000f0eff */
[----:B------:R-:W-:Y:S01]  /*a880*/  IMAD R113, R130, 0x18d, RZ ;  /* 0x0000018d82717824 */ /* 0x000fe200078e02ff */
[-C--:B------:R-:W-:Y:S02]  /*a890*/  IADD3 R116, P1, R116, R120.reuse, RZ ;  /* 0x0000007874747210 */ /* 0x080fe40007f3e0ff */
[-C--:B------:R-:W-:Y:S01]  /*a8a0*/  IADD3 R112, P0, R112, R120.reuse, RZ ;  /* 0x0000007870707210 */ /* 0x080fe20007f1e0ff */
[----:B------:R-:W4:Y:S01]  /*a8b0*/  LDG.E.U16 R110, desc[UR4][R110.64] ;  /* 0x000000046e6e7981 */ /* 0x000f22000c1e1500 */
[----:B------:R-:W-:Y:S01]  /*a8c0*/  IADD3 R114, P2, R114, R120, RZ ;  /* 0x0000007872727210 */ /* 0x000fe20007f5e0ff */
[----:B------:R-:W2:Y:S01]  /*a8d0*/  LDC R130, c[0x0][0x248] ;  /* 0x00009200ff827b82 */ /* 0x000ea20000000800 */
[-C--:B------:R-:W-:Y:S02]  /*a8e0*/  LEA.HI.X.SX32 R117, R115, R121.reuse, 0x1, P1 ;  /* 0x0000007973757211 */ /* 0x080fe400008f0eff */
[----:B------:R-:W-:-:S02]  /*a8f0*/  LEA.HI.X.SX32 R113, R113, R121, 0x1, P0 ;  /* 0x0000007971717211 */ /* 0x000fc400000f0eff */
[----:B------:R-:W-:-:S03]  /*a900*/  LEA.HI.X.SX32 R115, R118, R121, 0x1, P2 ;  /* 0x0000007976737211 */ /* 0x000fc600010f0eff */
[----:B------:R-:W4:Y:S01]  /*a910*/  LDG.E.U16 R112, desc[UR4][R112.64] ;  /* 0x0000000470707981 */ /* 0x000f22000c1e1500 */
[----:B------:R-:W-:Y:S01]  /*a920*/  IMAD R118, R137, 0x32a, RZ ;  /* 0x0000032a89767824 */ /* 0x000fe200078e02ff */
[----:B------:R-:W2:Y:S02]  /*a930*/  LDC R128, c[0x0][0x248] ;  /* 0x00009200ff807b82 */ /* 0x000ea40000000800 */
[----:B------:R3:W4:Y:S04]  /*a940*/  LDG.E.U16 R111, desc[UR4][R116.64] ;  /* 0x00000004746f7981 */ /* 0x000728000c1e1500 */
[----:B------:R1:W4:Y:S01]  /*a950*/  LDG.E.U16 R113, desc[UR4][R114.64] ;  /* 0x0000000472717981 */ /* 0x000322000c1e1500 */
[----:B---3--:R-:W-:Y:S01]  /*a960*/  IMAD R249, R249, 0x194, RZ ;  /* 0x00000194f9f97824 */ /* 0x008fe200078e02ff */
[----:B------:R-:W3:Y:S01]  /*a970*/  LDC R129, c[0x0][0x248] ;  /* 0x00009200ff817b82 */ /* 0x000ee20000000800 */
[----:B------:R-:W-:-:S02]  /*a980*/  IMAD R116, R124, 0x328, RZ ;  /* 0x000003287c747824 */ /* 0x000fc400078e02ff */
[----:B-1----:R-:W-:-:S05]  /*a990*/  IMAD R114, R119, 0x31e, RZ ;  /* 0x0000031e77727824 */ /* 0x002fca00078e02ff */
[----:B------:R-:W1:Y:S01]  /*a9a0*/  LDC R137, c[0x0][0x248] ;  /* 0x00009200ff897b82 */ /* 0x000e620000000800 */
[----:B------:R-:W-:Y:S02]  /*a9b0*/  IMAD R115, R122, 0x18f, RZ ;  /* 0x0000018f7a737824 */ /* 0x000fe400078e02ff */
[----:B------:R-:W-:Y:S01]  /*a9c0*/  IMAD R122, R125, 0x326, RZ ;  /* 0x000003267d7a7824 */ /* 0x000fe200078e02ff */
[-C--:B------:R-:W-:Y:S01]  /*a9d0*/  IADD3 R114, P0, R114, R120.reuse, RZ ;  /* 0x0000007872727210 */ /* 0x080fe20007f1e0ff */
[----:B------:R-:W-:Y:S01]  /*a9e0*/  IMAD R117, R135, 0x193, RZ ;  /* 0x0000019387757824 */ /* 0x000fe200078e02ff */
[-C--:B------:R-:W-:Y:S01]  /*a9f0*/  IADD3 R116, P2, R116, R120.reuse, RZ ;  /* 0x0000007874747210 */ /* 0x080fe20007f5e0ff */
[----:B0-----:R-:W-:Y:S01]  /*aa00*/  IMAD R119, R123, 0x195, RZ ;  /* 0x000001957b777824 */ /* 0x001fe200078e02ff */
[----:B------:R-:W-:Y:S01]  /*aa10*/  IADD3 R122, P1, R122, R120, RZ ;  /* 0x000000787a7a7210 */ /* 0x000fe20007f3e0ff */
[----:B------:R-:W0:Y:S01]  /*aa20*/  LDC R135, c[0x0][0x248] ;  /* 0x00009200ff877b82 */ /* 0x000e220000000800 */
[----:B------:R-:W-:-:S02]  /*aa30*/  LEA.HI.X.SX32 R115, R115, R121, 0x1, P0 ;  /* 0x0000007973737211 */ /* 0x000fc400000f0eff */
[-C--:B------:R-:W-:Y:S02]  /*aa40*/  IADD3 R118, P0, R118, R120.reuse, RZ ;  /* 0x0000007876767210 */ /* 0x080fe40007f1e0ff */
[-C--:B------:R-:W-:Y:S01]  /*aa50*/  LEA.HI.X.SX32 R123, R117, R121.reuse, 0x1, P1 ;  /* 0x00000079757b7211 */ /* 0x080fe200008f0eff */
[----:B------:R-:W-:Y:S01]  /*aa60*/  IMAD R124, R131, 0x32e, RZ ;  /* 0x0000032e837c7824 */ /* 0x000fe200078e02ff */
[-C--:B------:R-:W-:Y:S01]  /*aa70*/  LEA.HI.X.SX32 R117, R249, R121.reuse, 0x1, P2 ;  /* 0x00000079f9757211 */ /* 0x080fe200010f0eff */
[----:B------:R-:W4:Y:S01]  /*aa80*/  LDG.E.U16 R114, desc[UR4][R114.64] ;  /* 0x0000000472727981 */ /* 0x000f22000c1e1500 */
[----:B------:R-:W-:Y:S01]  /*aa90*/  LEA.HI.X.SX32 R119, R119, R121, 0x1, P0 ;  /* 0x0000007977777211 */ /* 0x000fe200000f0eff */
[----:B------:R-:W-:Y:S01]  /*aaa0*/  IMAD R125, R139, 0x197, RZ ;  /* 0x000001978b7d7824 */ /* 0x000fe200078e02ff */
[----:B------:R-:W-:Y:S01]  /*aab0*/  IADD3 R124, P1, R124, R120, RZ ;  /* 0x000000787c7c7210 */ /* 0x000fe20007f3e0ff */
[----:B------:R-:W4:Y:S01]  /*aac0*/  LDG.E.U16 R116, desc[UR4][R116.64] ;  /* 0x0000000474747981 */ /* 0x000f22000c1e1500 */
[----:B------:R-:W3:Y:S03]  /*aad0*/  LDC R139, c[0x0][0x248] ;  /* 0x00009200ff8b7b82 */ /* 0x000ee60000000800 */
[----:B------:R-:W4:Y:S05]  /*aae0*/  LDG.E.U16 R115, desc[UR4][R122.64] ;  /* 0x000000047a737981 */ /* 0x000f2a000c1e1500 */
[----:B------:R-:W3:Y:S01]  /*aaf0*/  LDC R249, c[0x0][0x248] ;  /* 0x00009200fff97b82 */ /* 0x000ee20000000800 */
[----:B------:R2:W4:Y:S07]  /*ab00*/  LDG.E.U16 R117, desc[UR4][R118.64] ;  /* 0x0000000476757981 */ /* 0x00052e000c1e1500 */
[----:B------:R-:W3:Y:S01]  /*ab10*/  LDC R157, c[0x0][0x248] ;  /* 0x00009200ff9d7b82 */ /* 0x000ee20000000800 */
[----:B--2---:R-:W-:-:S02]  /*ab20*/  IMAD R118, R130, 0x32c, RZ ;  /* 0x0000032c82767824 */ /* 0x004fc400078e02ff */
[----:B------:R-:W-:Y:S02]  /*ab30*/  IMAD R130, R143, 0x336, RZ ;  /* 0x000003368f827824 */ /* 0x000fe400078e02ff */
[----:B------:R-:W-:Y:S01]  /*ab40*/  IMAD R122, R145, 0x338, RZ ;  /* 0x00000338917a7824 */ /* 0x000fe200078e02ff */
[-C--:B------:R-:W-:Y:S02]  /*ab50*/  IADD3 R118, P0, R118, R120.reuse, RZ ;  /* 0x0000007876767210 */ /* 0x080fe40007f1e0ff */
[----:B------:R-:W2:Y:S01]  /*ab60*/  LDC R145, c[0x0][0x248] ;  /* 0x00009200ff917b82 */ /* 0x000ea20000000800 */
[----:B------:R-:W-:Y:S01]  /*ab70*/  IMAD R123, R155, 0x19b, RZ ;  /* 0x0000019b9b7b7824 */ /* 0x000fe200078e02ff */
[-C--:B------:R-:W-:Y:S02]  /*ab80*/  LEA.HI.X.SX32 R125, R125, R121.reuse, 0x1, P1 ;  /* 0x000000797d7d7211 */ /* 0x080fe400008f0eff */
[----:B------:R-:W-:Y:S02]  /*ab90*/  LEA.HI.X.SX32 R119, R126, R121, 0x1, P0 ;  /* 0x000000797e777211 */ /* 0x000fe400000f0eff */
[----:B------:R-:W-:-:S02]  /*aba0*/  IADD3 R130, P0, R130, R120, RZ ;  /* 0x0000007882827210 */ /* 0x000fc40007f1e0ff */
[----:B------:R-:W-:Y:S01]  /*abb0*/  IADD3 R122, P2, R122, R120, RZ ;  /* 0x000000787a7a7210 */ /* 0x000fe20007f5e0ff */
[----:B------:R-:W2:Y:S01]  /*abc0*/  LDC R143, c[0x0][0x248] ;  /* 0x00009200ff8f7b82 */ /* 0x000ea20000000800 */
[----:B------:R-:W4:Y:S01]  /*abd0*/  LDG.E.U16 R118, desc[UR4][R118.64] ;  /* 0x0000000476767981 */ /* 0x000f22000c1e1500 */
[-C--:B------:R-:W-:Y:S02]  /*abe0*/  LEA.HI.X.SX32 R131, R123, R121.reuse, 0x1, P0 ;  /* 0x000000797b837211 */ /* 0x080fe400000f0eff */
[----:B------:R-:W-:-:S03]  /*abf0*/  LEA.HI.X.SX32 R123, R127, R121, 0x1, P2 ;  /* 0x000000797f7b7211 */ /* 0x000fc600010f0eff */
[----:B------:R-:W4:Y:S01]  /*ac00*/  LDG.E.U16 R130, desc[UR4][R130.64] ;  /* 0x0000000482827981 */ /* 0x000f22000c1e1500 */
[----:B------:R-:W5:Y:S03]  /*ac10*/  LDC R155, c[0x0][0x248] ;  /* 0x00009200ff9b7b82 */ /* 0x000f660000000800 */
[----:B------:R0:W4:Y:S01]  /*ac20*/  LDG.E.U16 R119, desc[UR4][R124.64] ;  /* 0x000000047c777981 */ /* 0x000122000c1e1500 */
[----:B-1----:R-:W-:-:S04]  /*ac30*/  IMAD R126, R137, 0x33e, RZ ;  /* 0x0000033e897e7824 */ /* 0x002fc800078e02ff */
[----:B------:R-:W1:Y:S01]  /*ac40*/  LDC R169, c[0x0][0x248] ;  /* 0x00009200ffa97b82 */ /* 0x000e620000000800 */
[----:B------:R3:W4:Y:S01]  /*ac50*/  LDG.E.U16 R131, desc[UR4][R122.64] ;  /* 0x000000047a837981 */ /* 0x000722000c1e1500 */
[----:B0-----:R-:W-:-:S06]  /*ac60*/  IMAD R124, R135, 0x33c, RZ ;  /* 0x0000033c877c7824 */ /* 0x001fcc00078e02ff */
[----:B------:R-:W0:Y:S01]  /*ac70*/  LDC R175, c[0x0][0x248] ;  /* 0x00009200ffaf7b82 */ /* 0x000e220000000800 */
[-C--:B------:R-:W-:Y:S01]  /*ac80*/  IADD3 R124, P1, R124, R120.reuse, RZ ;  /* 0x000000787c7c7210 */ /* 0x080fe20007f3e0ff */
[----:B---3--:R-:W-:Y:S02]  /*ac90*/  IMAD R122, R128, 0x33a, RZ ;  /* 0x0000033a807a7824 */ /* 0x008fe400078e02ff */
[----:B------:R-:W-:Y:S01]  /*aca0*/  IMAD R123, R129, 0x19d, RZ ;  /* 0x0000019d817b7824 */ /* 0x000fe200078e02ff */
[-C--:B------:R-:W-:Y:S01]  /*acb0*/  LEA.HI.X.SX32 R125, R133, R121.reuse, 0x1, P1 ;  /* 0x00000079857d7211 */ /* 0x080fe200008f0eff */
[----:B------:R-:W-:Y:S01]  /*acc0*/  IMAD R128, R153, 0x346, RZ ;  /* 0x0000034699807824 */ /* 0x000fe200078e02ff */
[-C--:B------:R-:W-:Y:S01]  /*acd0*/  IADD3 R122, P0, R122, R120.reuse, RZ ;  /* 0x000000787a7a7210 */ /* 0x080fe20007f1e0ff */
[----:B------:R-:W3:Y:S01]  /*ace0*/  LDC R153, c[0x0][0x248] ;  /* 0x00009200ff997b82 */ /* 0x000ee20000000800 */
[----:B------:R-:W-:Y:S01]  /*acf0*/  IMAD R127, R147, 0x19f, RZ ;  /* 0x0000019f937f7824 */ /* 0x000fe200078e02ff */
[-C--:B------:R-:W-:Y:S01]  /*ad00*/  IADD3 R126, P2, R126, R120.reuse, RZ ;  /* 0x000000787e7e7210 */ /* 0x080fe20007f5e0ff */
[----:B------:R-:W-:Y:S01]  /*ad10*/  IMAD R129, R139, 0x1a3, RZ ;  /* 0x000001a38b817824 */ /* 0x000fe200078e02ff */
[----:B------:R-:W-:Y:S01]  /*ad20*/  LEA.HI.X.SX32 R123, R123, R121, 0x1, P0 ;  /* 0x000000797b7b7211 */ /* 0x000fe200000f0eff */
[----:B------:R2:W4:Y:S01]  /*ad30*/  LDG.E.U16 R135, desc[UR4][R124.64] ;  /* 0x000000047c877981 */ /* 0x000522000c1e1500 */
[----:B------:R-:W-:-:S02]  /*ad40*/  IADD3 R128, P0, R128, R120, RZ ;  /* 0x0000007880807210 */ /* 0x000fc40007f1e0ff */
[-C--:B------:R-:W-:Y:S01]  /*ad50*/  LEA.HI.X.SX32 R127, R127, R121.reuse, 0x1, P2 ;  /* 0x000000797f7f7211 */ /* 0x080fe200010f0eff */
[----:B------:R2:W4:Y:S01]  /*ad60*/  LDG.E.U16 R133, desc[UR4][R122.64] ;  /* 0x000000047a857981 */ /* 0x000522000c1e1500 */
[----:B------:R-:W-:Y:S01]  /*ad70*/  LEA.HI.X.SX32 R129, R129, R121, 0x1, P0 ;  /* 0x0000007981817211 */ /* 0x000fe200000f0eff */
[----:B------:R-:W0:Y:S01]  /*ad80*/  LDC R173, c[0x0][0x248] ;  /* 0x00009200ffad7b82 */ /* 0x000e220000000800 */
[----:B------:R-:W-:Y:S01]  /*ad90*/  IMAD R249, R249, 0x1a4, RZ ;  /* 0x000001a4f9f97824 */ /* 0x000fe200078e02ff */
[----:B------:R1:W4:Y:S01]  /*ada0*/  LDG.E.U16 R137, desc[UR4][R126.64] ;  /* 0x000000047e897981 */ /* 0x000322000c1e1500 */
[----:B--2---:R-:W-:Y:S02]  /*adb0*/  IMAD R124, R145, 0x34a, RZ ;  /* 0x0000034a917c7824 */ /* 0x004fe400078e02ff */
[----:B------:R-:W-:Y:S01]  /*adc0*/  IMAD R125, R161, 0x1a5, RZ ;  /* 0x000001a5a17d7824 */ /* 0x000fe200078e02ff */
[----:B------:R2:W4:Y:S01]  /*add0*/  LDG.E.U16 R139, desc[UR4][R128.64] ;  /* 0x00000004808b7981 */ /* 0x000522000c1e1500 */
[----:B------:R-:W-:Y:S01]  /*ade0*/  IMAD R122, R143, 0x348, RZ ;  /* 0x000003488f7a7824 */ /* 0x000fe200078e02ff */
[----:B------:R-:W-:Y:S01]  /*adf0*/  IADD3 R124, P1, R124, R120, RZ ;  /* 0x000000787c7c7210 */ /* 0x000fe20007f3e0ff */
[----:B------:R-:W0:Y:S01]  /*ae00*/  LDC R161, c[0x0][0x248] ;  /* 0x00009200ffa17b82 */ /* 0x000e220000000800 */
[----:B-1----:R-:W-:-:S02]  /*ae10*/  IMAD R126, R159, 0x34c, RZ ;  /* 0x0000034c9f7e7824 */ /* 0x002fc400078e02ff */
[-C--:B------:R-:W-:Y:S02]  /*ae20*/  LEA.HI.X.SX32 R125, R125, R121.reuse, 0x1, P1 ;  /* 0x000000797d7d7211 */ /* 0x080fe400008f0eff */
[-C--:B------:R-:W-:Y:S01]  /*ae30*/  IADD3 R122, P0, R122, R120.reuse, RZ ;  /* 0x000000787a7a7210 */ /* 0x080fe20007f1e0ff */
[----:B--2---:R-:W-:Y:S02]  /*ae40*/  IMAD R128, R163, 0x34e, RZ ;  /* 0x0000034ea3807824 */ /* 0x004fe400078e02ff */
[----:B------:R-:W1:Y:S01]  /*ae50*/  LDC R159, c[0x0][0x248] ;  /* 0x00009200ff9f7b82 */ /* 0x000e620000000800 */
[-C--:B------:R-:W-:Y:S01]  /*ae60*/  IADD3 R126, P2, R126, R120.reuse, RZ ;  /* 0x000000787e7e7210 */ /* 0x080fe20007f5e0ff */
[----:B------:R-:W-:Y:S01]  /*ae70*/  IMAD R129, R167, 0x1a7, RZ ;  /* 0x000001a7a7817824 */ /* 0x000fe200078e02ff */
[----:B------:R-:W-:Y:S01]  /*ae80*/  LEA.HI.X.SX32 R123, R249, R121, 0x1, P0 ;  /* 0x00000079f97b7211 */ /* 0x000fe200000f0eff */
[----:B------:R2:W4:Y:S01]  /*ae90*/  LDG.E.U16 R143, desc[UR4][R124.64] ;  /* 0x000000047c8f7981 */ /* 0x000522000c1e1500 */
[----:B------:R-:W-:-:S03]  /*aea0*/  IADD3 R128, P0, R128, R120, RZ ;  /* 0x0000007880807210 */ /* 0x000fc60007f1e0ff */
[----:B------:R-:W1:Y:S01]  /*aeb0*/  LDC R167, c[0x0][0x248] ;  /* 0x00009200ffa77b82 */ /* 0x000e620000000800 */
[-C--:B------:R-:W-:Y:S02]  /*aec0*/  LEA.HI.X.SX32 R127, R141, R121.reuse, 0x1, P2 ;  /* 0x000000798d7f7211 */ /* 0x080fe400010f0eff */
[----:B------:R3:W4:Y:S01]  /*aed0*/  LDG.E.U16 R141, desc[UR4][R122.64] ;  /* 0x000000047a8d7981 */ /* 0x000722000c1e1500 */
[----:B--2---:R-:W-:Y:S01]  /*aee0*/  IMAD R124, R157, 0x358, RZ ;  /* 0x000003589d7c7824 */ /* 0x004fe200078e02ff */
[----:B------:R-:W-:-:S03]  /*aef0*/  LEA.HI.X.SX32 R129, R129, R121, 0x1, P0 ;  /* 0x0000007981817211 */ /* 0x000fc600000f0eff */
[----:B------:R-:W2:Y:S01]  /*af00*/  LDC R157, c[0x0][0x248] ;  /* 0x00009200ff9d7b82 */ /* 0x000ea20000000800 */
[----:B------:R5:W4:Y:S01]  /*af10*/  LDG.E.U16 R145, desc[UR4][R126.64] ;  /* 0x000000047e917981 */ /* 0x000b22000c1e1500 */
[----:B---3--:R-:W-:-:S03]  /*af20*/  IMAD R122, R153, 0x356, RZ ;  /* 0x00000356997a7824 */ /* 0x008fc600078e02ff */
[----:B------:R0:W3:Y:S03]  /*af30*/  LDG.E.U16 R147, desc[UR4][R128.64] ;  /* 0x0000000480937981 */ /* 0x0000e6000c1e1500 */
[----:B------:R-:W2:Y:S01]  /*af40*/  LDC R177, c[0x0][0x248] ;  /* 0x00009200ffb17b82 */ /* 0x000ea20000000800 */
[----:B-----5:R-:W-:Y:S01]  /*af50*/  IMAD R123, R155, 0x1ab, RZ ;  /* 0x000001ab9b7b7824 */ /* 0x020fe200078e02ff */
[----:B------:R-:W-:Y:S01]  /*af60*/  IADD3 R122, P0, R122, R120, RZ ;  /* 0x000000787a7a7210 */ /* 0x000fe20007f1e0ff */
[----:B------:R-:W-:-:S05]  /*af70*/  IMAD R126, R169, 0x35a, RZ ;  /* 0x0000035aa97e7824 */ /* 0x000fca00078e02ff */
[----:B------:R-:W5:Y:S01]  /*af80*/  LDC R249, c[0x0][0x248] ;  /* 0x00009200fff97b82 */ /* 0x000f620000000800 */
[----:B0-----:R-:W-:-:S07]  /*af90*/  IMAD R128, R175, 0x35c, RZ ;  /* 0x0000035caf807824 */ /* 0x001fce00078e02ff */
[----:B------:R-:W0:Y:S01]  /*afa0*/  LDC R163, c[0x0][0x248] ;  /* 0x00009200ffa37b82 */ /* 0x000e220000000800 */
[----:B------:R-:W-:Y:S01]  /*afb0*/  IMAD R127, R173, 0x1ad, RZ ;  /* 0x000001adad7f7824 */ /* 0x000fe200078e02ff */
[----:B------:R-:W-:Y:S02]  /*afc0*/  IADD3 R124, P1, R124, R120, RZ ;  /* 0x000000787c7c7210 */ /* 0x000fe40007f3e0ff */
[----:B------:R-:W-:-:S04]  /*afd0*/  LEA.HI.X.SX32 R123, R123, R121, 0x1, P0 ;  /* 0x000000797b7b7211 */ /* 0x000fc800000f0eff */
[----:B------:R-:W0:Y:S01]  /*afe0*/  LDC R171, c[0x0][0x248] ;  /* 0x00009200ffab7b82 */ /* 0x000e220000000800 */
[-C--:B------:R-:W-:Y:S02]  /*aff0*/  IADD3 R126, P2, R126, R120.reuse, RZ ;  /* 0x000000787e7e7210 */ /* 0x080fe40007f5e0ff */
[----:B------:R-:W-:Y:S02]  /*b000*/  IADD3 R128, P0, R128, R120, RZ ;  /* 0x0000007880807210 */ /* 0x000fe40007f1e0ff */
[----:B------:R-:W-:-:S03]  /*b010*/  LEA.HI.X.SX32 R125, R149, R121, 0x1, P1 ;  /* 0x00000079957d7211 */ /* 0x000fc600008f0eff */
[----:B------:R-:W0:Y:S01]  /*b020*/  LDC R179, c[0x0][0x248] ;  /* 0x00009200ffb37b82 */ /* 0x000e220000000800 */
[-C--:B------:R-:W-:Y:S01]  /*b030*/  LEA.HI.X.SX32 R127, R127, R121.reuse, 0x1, P2 ;  /* 0x000000797f7f7211 */ /* 0x080fe200010f0eff */
[----:B------:R1:W3:Y:S01]  /*b040*/  LDG.E.U16 R149, desc[UR4][R122.64] ;  /* 0x000000047a957981 */ /* 0x0002e2000c1e1500 */
[----:B------:R-:W-:-:S03]  /*b050*/  LEA.HI.X.SX32 R129, R151, R121, 0x1, P0 ;  /* 0x0000007997817211 */ /* 0x000fc600000f0eff */
[----:B------:R2:W3:Y:S02]  /*b060*/  LDG.E.U16 R153, desc[UR4][R126.64] ;  /* 0x000000047e997981 */ /* 0x0004e4000c1e1500 */
[----:B------:R-:W0:Y:S02]  /*b070*/  LDC R175, c[0x0][0x248] ;  /* 0x00009200ffaf7b82 */ /* 0x000e240000000800 */
[----:B------:R2:W3:Y:S01]  /*b080*/  LDG.E.U16 R155, desc[UR4][R128.64] ;  /* 0x00000004809b7981 */ /* 0x0004e2000c1e1500 */
[----:B-1----:R-:W-:Y:S02]  /*b090*/  IMAD R122, R159, 0x35e, RZ ;  /* 0x0000035e9f7a7824 */ /* 0x002fe400078e02ff */
[----:B------:R-:W-:Y:S01]  /*b0a0*/  IMAD R123, R161, 0x1af, RZ ;  /* 0x000001afa17b7824 */ /* 0x000fe200078e02ff */
[----:B------:R0:W3:Y:S02]  /*b0b0*/  LDG.E.U16 R151, desc[UR4][R124.64] ;  /* 0x000000047c977981 */ /* 0x0000e4000c1e1500 */
[----:B------:R-:W1:Y:S01]  /*b0c0*/  LDC R169, c[0x0][0x248] ;  /* 0x00009200ffa97b82 */ /* 0x000e620000000800 */
[----:B--2---:R-:W-:Y:S01]  /*b0d0*/  IMAD R126, R167, 0x368, RZ ;  /* 0x00000368a77e7824 */ /* 0x004fe200078e02ff */
[----:B------:R-:W-:Y:S01]  /*b0e0*/  IADD3 R122, P0, R122, R120, RZ ;  /* 0x000000787a7a7210 */ /* 0x000fe20007f1e0ff */
[----:B------:R-:W-:-:S03]  /*b0f0*/  IMAD R128, R157, 0x36a, RZ ;  /* 0x0000036a9d807824 */ /* 0x000fc600078e02ff */
[-C--:B------:R-:W-:Y:S01]  /*b100*/  LEA.HI.X.SX32 R123, R123, R121.reuse, 0x1, P0 ;  /* 0x000000797b7b7211 */ /* 0x080fe200000f0eff */
[----:B-----5:R-:W-:Y:S01]  /*b110*/  IMAD R249, R249, 0x1b4, RZ ;  /* 0x000001b4f9f97824 */ /* 0x020fe200078e02ff */
[-C--:B------:R-:W-:Y:S01]  /*b120*/  IADD3 R126, P2, R126, R120.reuse, RZ ;  /* 0x000000787e7e7210 */ /* 0x080fe20007f5e0ff */
[----:B------:R-:W-:Y:S01]  /*b130*/  IMAD R129, R177, 0x1b5, RZ ;  /* 0x000001b5b1817824 */ /* 0x000fe200078e02ff */
[-C--:B------:R-:W-:Y:S01]  /*b140*/  IADD3 R128, P0, R128, R120.reuse, RZ ;  /* 0x0000007880807210 */ /* 0x080fe20007f1e0ff */
[----:B0-----:R-:W-:Y:S01]  /*b150*/  IMAD R124, R163, 0x366, RZ ;  /* 0x00000366a37c7824 */ /* 0x001fe200078e02ff */
[----:B------:R-:W0:Y:S01]  /*b160*/  LDC R185, c[0x0][0x248] ;  /* 0x00009200ffb97b82 */ /* 0x000e220000000800 */
[-C--:B------:R-:W-:Y:S01]  /*b170*/  LEA.HI.X.SX32 R127, R249, R121.reuse, 0x1, P2 ;  /* 0x00000079f97f7211 */ /* 0x080fe200010f0eff */
[----:B------:R-:W-:Y:S01]  /*b180*/  IMAD R125, R171, 0x1b3, RZ ;  /* 0x000001b3ab7d7824 */ /* 0x000fe200078e02ff */
[----:B------:R-:W-:Y:S01]  /*b190*/  LEA.HI.X.SX32 R129, R129, R121, 0x1, P0 ;  /* 0x0000007981817211 */ /* 0x000fe200000f0eff */
[----:B------:R-:W2:Y:S01]  /*b1a0*/  LDG.E.U16 R157, desc[UR4][R122.64] ;  /* 0x000000047a9d7981 */ /* 0x000ea2000c1e1500 */
[----:B------:R-:W-:-:S03]  /*b1b0*/  IADD3 R124, P1, R124, R120, RZ ;  /* 0x000000787c7c7210 */ /* 0x000fc60007f3e0ff */
[----:B------:R-:W5:Y:S01]  /*b1c0*/  LDC R183, c[0x0][0x248] ;  /* 0x00009200ffb77b82 */ /* 0x000f620000000800 */
[----:B------:R1:W2:Y:S01]  /*b1d0*/  LDG.E.U16 R161, desc[UR4][R126.64] ;  /* 0x000000047ea17981 */ /* 0x0002a2000c1e1500 */
[----:B------:R-:W-:-:S03]  /*b1e0*/  LEA.HI.X.SX32 R125, R125, R121, 0x1, P1 ;  /* 0x000000797d7d7211 */ /* 0x000fc600008f0eff */
[----:B------:R1:W2:Y:S03]  /*b1f0*/  LDG.E.U16 R163, desc[UR4][R128.64] ;  /* 0x0000000480a37981 */ /* 0x0002a6000c1e1500 */
[----:B------:R-:W5:Y:S01]  /*b200*/  LDC R181, c[0x0][0x248] ;  /* 0x00009200ffb57b82 */ /* 0x000f620000000800 */
[----:B------:R1:W2:Y:S02]  /*b210*/  LDG.E.U16 R159, desc[UR4][R124.64] ;  /* 0x000000047c9f7981 */ /* 0x0002a4000c1e1500 */
[----:B-1----:R-:W-:-:S05]  /*b220*/  IMAD R126, R179, 0x376, RZ ;  /* 0x00000376b37e7824 */ /* 0x002fca00078e02ff */
[----:B------:R-:W1:Y:S01]  /*b230*/  LDC R129, c[0x0][0x248] ;  /* 0x00009200ff817b82 */ /* 0x000e620000000800 */
[----:B------:R-:W-:-:S07]  /*b240*/  IMAD R124, R175, 0x36e, RZ ;  /* 0x0000036eaf7c7824 */ /* 0x000fce00078e02ff */
[----:B------:R-:W1:Y:S01]  /*b250*/  LDC R179, c[0x0][0x248] ;  /* 0x00009200ffb37b82 */ /* 0x000e620000000800 */
[----:B------:R-:W-:-:S07]  /*b260*/  IMAD R122, R169, 0x36c, RZ ;  /* 0x0000036ca97a7824 */ /* 0x000fce00078e02ff */
[----:B------:R-:W1:Y:S01]  /*b270*/  LDC R128, c[0x0][0x248] ;  /* 0x00009200ff807b82 */ /* 0x000e620000000800 */
[----:B------:R-:W-:-:S07]  /*b280*/  IADD3 R122, P0, R122, R120, RZ ;  /* 0x000000787a7a7210 */ /* 0x000fce0007f1e0ff */
[----:B------:R-:W1:Y:S01]  /*b290*/  LDC R175, c[0x0][0x248] ;  /* 0x00009200ffaf7b82 */ /* 0x000e620000000800 */
[----:B0-----:R-:W-:Y:S01]  /*b2a0*/  IMAD R127, R185, 0x1bb, RZ ;  /* 0x000001bbb97f7824 */ /* 0x001fe200078e02ff */
[----:B------:R-:W-:Y:S01]  /*b2b0*/  LEA.HI.X.SX32 R123, R165, R121, 0x1, P0 ;  /* 0x00000079a57b7211 */ /* 0x000fe200000f0eff */
[----:B-----5:R-:W-:-:S05]  /*b2c0*/  IMAD R125, R183, 0x1b7, RZ ;  /* 0x000001b7b77d7824 */ /* 0x020fca00078e02ff */
[----:B------:R-:W0:Y:S01]  /*b2d0*/  LDC R171, c[0x0][0x248] ;  /* 0x00009200ffab7b82 */ /* 0x000e220000000800 */
[----:B------:R1:W5:Y:S07]  /*b2e0*/  LDG.E.U16 R165, desc[UR4][R122.64] ;  /* 0x000000047aa57981 */ /* 0x00036e000c1e1500 */
[----:B------:R-:W0:Y:S08]  /*b2f0*/  LDC R177, c[0x0][0x248] ;  /* 0x00009200ffb17b82 */ /* 0x000e300000000800 */
[----:B------:R-:W0:Y:S01]  /*b300*/  LDC R185, c[0x0][0x248] ;  /* 0x00009200ffb97b82 */ /* 0x000e220000000800 */
[----:B-1----:R-:W-:Y:S01]  /*b310*/  IMAD R123, R129, 0x1c3, RZ ;  /* 0x000001c3817b7824 */ /* 0x002fe200078e02ff */
[----:B------:R-:W-:Y:S01]  /*b320*/  IADD3 R126, P2, R126, R120, RZ ;  /* 0x000000787e7e7210 */ /* 0x000fe20007f5e0ff */
[----:B------:R-:W-:-:S05]  /*b330*/  IMAD R129, R179, 0x1db, RZ ;  /* 0x000001dbb3817824 */ /* 0x000fca00078e02ff */
[----:B------:R-:W1:Y:S01]  /*b340*/  LDC R183, c[0x0][0x248] ;  /* 0x00009200ffb77b82 */ /* 0x000e620000000800 */
[----:B------:R-:W-:-:S07]  /*b350*/  IMAD R122, R128, 0x386, RZ ;  /* 0x00000386807a7824 */ /* 0x000fce00078e02ff */
[----:B------:R-:W1:Y:S01]  /*b360*/  LDC R217, c[0x0][0x248] ;  /* 0x00009200ffd97b82 */ /* 0x000e620000000800 */
[----:B------:R-:W-:Y:S01]  /*b370*/  IADD3 R124, P1, R124, R120, RZ ;  /* 0x000000787c7c7210 */ /* 0x000fe20007f3e0ff */
[----:B------:R-:W-:Y:S01]  /*b380*/  IMAD R128, R175, 0x3b6, RZ ;  /* 0x000003b6af807824 */ /* 0x000fe200078e02ff */
[----:B------:R-:W-:-:S05]  /*b390*/  LEA.HI.X.SX32 R127, R127, R121, 0x1, P2 ;  /* 0x000000797f7f7211 */ /* 0x000fca00010f0eff */
[----:B------:R-:W1:Y:S01]  /*b3a0*/  LDC R179, c[0x0][0x248] ;  /* 0x00009200ffb37b82 */ /* 0x000e620000000800 */
[----:B------:R-:W-:Y:S01]  /*b3b0*/  IADD3 R122, P0, R122, R120, RZ ;  /* 0x000000787a7a7210 */ /* 0x000fe20007f1e0ff */
[----:B------:R0:W5:Y:S06]  /*b3c0*/  LDG.E.U16 R169, desc[UR4][R126.64] ;  /* 0x000000047ea97981 */ /* 0x00016c000c1e1500 */
[----:B------:R-:W1:Y:S01]  /*b3d0*/  LDC R173, c[0x0][0x248] ;  /* 0x00009200ffad7b82 */ /* 0x000e620000000800 */
[-C--:B------:R-:W-:Y:S02]  /*b3e0*/  LEA.HI.X.SX32 R125, R125, R121.reuse, 0x1, P1 ;  /* 0x000000797d7d7211 */ /* 0x080fe400008f0eff */
[----:B------:R-:W-:Y:S01]  /*b3f0*/  LEA.HI.X.SX32 R123, R123, R121, 0x1, P0 ;  /* 0x000000797b7b7211 */ /* 0x000fe200000f0eff */
[----:B0-----:R-:W-:-:S04]  /*b400*/  IMAD R126, R181, 0x3a6, RZ ;  /* 0x000003a6b57e7824 */ /* 0x001fc800078e02ff */
[----:B------:R-:W0:Y:S01]  /*b410*/  LDC R191, c[0x0][0x248] ;  /* 0x00009200ffbf7b82 */ /* 0x000e220000000800 */
[-C--:B------:R-:W-:Y:S01]  /*b420*/  IADD3 R128, P2, R128, R120.reuse, RZ ;  /* 0x0000007880807210 */ /* 0x080fe20007f5e0ff */
[----:B------:R1:W5:Y:S01]  /*b430*/  LDG.E.U16 R167, desc[UR4][R124.64] ;  /* 0x000000047ca77981 */ /* 0x000362000c1e1500 */
[----:B------:R-:W-:Y:S01]  /*b440*/  IMAD R127, R177, 0x1d3, RZ ;  /* 0x000001d3b17f7824 */ /* 0x000fe200078e02ff */
[----:B------:R-:W-:-:S04]  /*b450*/  IADD3 R126, P0, R126, R120, RZ ;  /* 0x000000787e7e7210 */ /* 0x000fc80007f1e0ff */
[----:B------:R-:W0:Y:S01]  /*b460*/  LDC R209, c[0x0][0x248] ;  /* 0x00009200ffd17b82 */ /* 0x000e220000000800 */
[-C--:B------:R-:W-:Y:S01]  /*b470*/  LEA.HI.X.SX32 R129, R129, R121.reuse, 0x1, P2 ;  /* 0x0000007981817211 */ /* 0x080fe200010f0eff */
[----:B-1----:R-:W-:Y:S02]  /*b480*/  IMAD R125, R171, 0x1cb, RZ ;  /* 0x000001cbab7d7824 */ /* 0x002fe400078e02ff */
[----:B------:R1:W5:Y:S04]  /*b490*/  LDG.E.U16 R171, desc[UR4][R122.64] ;  /* 0x000000047aab7981 */ /* 0x000368000c1e1500 */
[----:B------:R-:W0:Y:S01]  /*b4a0*/  LDC R215, c[0x0][0x248] ;  /* 0x00009200ffd77b82 */ /* 0x000e220000000800 */
[----:B------:R-:W-:Y:S01]  /*b4b0*/  LEA.HI.X.SX32 R127, R127, R121, 0x1, P0 ;  /* 0x000000797f7f7211 */ /* 0x000fe200000f0eff */
[----:B------:R1:W5:Y:S06]  /*b4c0*/  LDG.E.U16 R177, desc[UR4][R128.64] ;  /* 0x0000000480b17981 */ /* 0x00036c000c1e1500 */
[----:B------:R-:W0:Y:S01]  /*b4d0*/  LDC R211, c[0x0][0x248] ;  /* 0x00009200ffd37b82 */ /* 0x000e220000000800 */
[----:B-1----:R-:W-:Y:S01]  /*b4e0*/  IMAD R122, R185, 0x3c6, RZ ;  /* 0x000003c6b97a7824 */ /* 0x002fe200078e02ff */
[----:B------:R-:W5:Y:S01]  /*b4f0*/  LDG.E.U16 R175, desc[UR4][R126.64] ;  /* 0x000000047eaf7981 */ /* 0x000f62000c1e1500 */
[----:B------:R-:W-:-:S05]  /*b500*/  IMAD R123, R183, 0x1e3, RZ ;  /* 0x000001e3b77b7824 */ /* 0x000fca00078e02ff */
[----:B------:R-:W1:Y:S01]  /*b510*/  LDC R249, c[0x0][0x248] ;  /* 0x00009200fff97b82 */ /* 0x000e620000000800 */
[----:B------:R-:W-:Y:S01]  /*b520*/  IADD3 R122, P0, R122, R120, RZ ;  /* 0x000000787a7a7210 */ /* 0x000fe20007f1e0ff */
[----:B------:R-:W-:-:S06]  /*b530*/  IMAD R128, R217, 0x3f6, RZ ;  /* 0x000003f6d9807824 */ /* 0x000fcc00078e02ff */
[----:B------:R-:W1:Y:S01]  /*b540*/  LDC R203, c[0x0][0x248] ;  /* 0x00009200ffcb7b82 */ /* 0x000e620000000800 */
[-C--:B------:R-:W-:Y:S01]  /*b550*/  LEA.HI.X.SX32 R123, R123, R121.reuse, 0x1, P0 ;  /* 0x000000797b7b7211 */ /* 0x080fe200000f0eff */
[----:B------:R-:W-:Y:S01]  /*b560*/  IMAD R129, R179, 0x1fb, RZ ;  /* 0x000001fbb3817824 */ /* 0x000fe200078e02ff */
[-C--:B------:R-:W-:Y:S01]  /*b570*/  IADD3 R128, P0, R128, R120.reuse, RZ ;  /* 0x0000007880807210 */ /* 0x080fe20007f1e0ff */
[----:B------:R-:W-:Y:S02]  /*b580*/  IMAD R124, R173, 0x396, RZ ;  /* 0x00000396ad7c7824 */ /* 0x000fe400078e02ff */
[----:B------:R0:W5:Y:S02]  /*b590*/  LDG.E.U16 R179, desc[UR4][R122.64] ;  /* 0x000000047ab37981 */ /* 0x000164000c1e1500 */
[----:B------:R-:W4:Y:S01]  /*b5a0*/  LDC R201, c[0x0][0x248] ;  /* 0x00009200ffc97b82 */ /* 0x000f220000000800 */
[----:B------:R-:W-:Y:S02]  /*b5b0*/  LEA.HI.X.SX32 R129, R129, R121, 0x1, P0 ;  /* 0x0000007981817211 */ /* 0x000fe400000f0eff */
[----:B------:R-:W-:-:S05]  /*b5c0*/  IADD3 R124, P1, R124, R120, RZ ;  /* 0x000000787c7c7210 */ /* 0x000fca0007f3e0ff */
[----:B------:R-:W4:Y:S01]  /*b5d0*/  LDC R207, c[0x0][0x248] ;  /* 0x00009200ffcf7b82 */ /* 0x000f220000000800 */
[----:B0-----:R-:W-:Y:S01]  /*b5e0*/  IMAD R122, R191, 0x378, RZ ;  /* 0x00000378bf7a7824 */ /* 0x001fe200078e02ff */
[-C--:B------:R-:W-:Y:S01]  /*b5f0*/  LEA.HI.X.SX32 R125, R125, R121.reuse, 0x1, P1 ;  /* 0x000000797d7d7211 */ /* 0x080fe200008f0eff */
[----:B------:R0:W5:Y:S01]  /*b600*/  LDG.E.U16 R185, desc[UR4][R128.64] ;  /* 0x0000000480b97981 */ /* 0x000162000c1e1500 */
[----:B------:R-:W-:Y:S02]  /*b610*/  IMAD R126, R209, 0x3e6, RZ ;  /* 0x000003e6d17e7824 */ /* 0x000fe400078e02ff */
[----:B------:R-:W-:Y:S01]  /*b620*/  IADD3 R122, P0, R122, R120, RZ ;  /* 0x000000787a7a7210 */ /* 0x000fe20007f1e0ff */
[----:B------:R1:W5:Y:S01]  /*b630*/  LDG.E.U16 R173, desc[UR4][R124.64] ;  /* 0x000000047cad7981 */ /* 0x000362000c1e1500 */
[----:B------:R-:W4:Y:S01]  /*b640*/  LDC R193, c[0x0][0x248] ;  /* 0x00009200ffc17b82 */ /* 0x000f220000000800 */
[----:B------:R-:W-:Y:S02]  /*b650*/  IMAD R127, R211, 0x1f3, RZ ;  /* 0x000001f3d37f7824 */ /* 0x000fe400078e02ff */
[----:B0-----:R-:W-:Y:S01]  /*b660*/  IMAD R128, R215, 0x388, RZ ;  /* 0x00000388d7807824 */ /* 0x001fe200078e02ff */
[----:B------:R-:W-:Y:S01]  /*b670*/  LEA.HI.X.SX32 R123, R189, R121, 0x1, P0 ;  /* 0x00000079bd7b7211 */ /* 0x000fe200000f0eff */
[----:B-1----:R-:W-:-:S03]  /*b680*/  IMAD R249, R249, 0x1c4, RZ ;  /* 0x000001c4f9f97824 */ /* 0x002fc600078e02ff */
[----:B------:R-:W0:Y:S01]  /*b690*/  LDC R213, c[0x0][0x248] ;  /* 0x00009200ffd57b82 */ /* 0x000e220000000800 */
[----:B------:R-:W-:Y:S01]  /*b6a0*/  IMAD R124, R203, 0x3d6, RZ ;  /* 0x000003d6cb7c7824 */ /* 0x000fe200078e02ff */
[-C--:B------:R-:W-:Y:S02]  /*b6b0*/  IADD3 R126, P2, R126, R120.reuse, RZ ;  /* 0x000000787e7e7210 */ /* 0x080fe40007f5e0ff */
[----:B------:R-:W-:-:S04]  /*b6c0*/  IADD3 R128, P0, R128, R120, RZ ;  /* 0x0000007880807210 */ /* 0x000fc80007f1e0ff */
[----:B------:R-:W1:Y:S01]  /*b6d0*/  LDC R203, c[0x0][0x248] ;  /* 0x00009200ffcb7b82 */ /* 0x000e620000000800 */
[-C--:B------:R-:W-:Y:S02]  /*b6e0*/  LEA.HI.X.SX32 R127, R127, R121.reuse, 0x1, P2 ;  /* 0x000000797f7f7211 */ /* 0x080fe400010f0eff */
[-C--:B------:R-:W-:Y:S01]  /*b6f0*/  LEA.HI.X.SX32 R129, R249, R121.reuse, 0x1, P0 ;  /* 0x00000079f9817211 */ /* 0x080fe200000f0eff */
[----:B----4-:R-:W-:Y:S01]  /*b700*/  IMAD R125, R201, 0x1eb, RZ ;  /* 0x000001ebc97d7824 */ /* 0x010fe200078e02ff */
[----:B------:R-:W-:Y:S01]  /*b710*/  IADD3 R124, P1, R124, R120, RZ ;  /* 0x000000787c7c7210 */ /* 0x000fe20007f3e0ff */
[----:B------:R4:W5:Y:S02]  /*b720*/  LDG.E.U16 R183, desc[UR4][R126.64] ;  /* 0x000000047eb77981 */ /* 0x000964000c1e1500 */
[----:B------:R-:W1:Y:S01]  /*b730*/  LDC R249, c[0x0][0x248] ;  /* 0x00009200fff97b82 */ /* 0x000e620000000800 */
[----:B------:R-:W-:-:S05]  /*b740*/  LEA.HI.X.SX32 R125, R125, R121, 0x1, P1 ;  /* 0x000000797d7d7211 */ /* 0x000fca00008f0eff */
[----:B------:R4:W5:Y:S02]  /*b750*/  LDG.E.U16 R181, desc[UR4][R124.64] ;  /* 0x000000047cb57981 */ /* 0x000964000c1e1500 */
[----:B----4-:R-:W-:Y:S01]  /*b760*/  IMAD R126, R207, 0x37c, RZ ;  /* 0x0000037ccf7e7824 */ /* 0x010fe200078e02ff */
[----:B------:R-:W4:Y:S04]  /*b770*/  LDC R201, c[0x0][0x248] ;  /* 0x00009200ffc97b82 */ /* 0x000f280000000800 */
[----:B------:R-:W-:Y:S01]  /*b780*/  IADD3 R126, P2, R126, R120, RZ ;  /* 0x000000787e7e7210 */ /* 0x000fe20007f5e0ff */
[----:B------:R-:W-:-:S03]  /*b790*/  IMAD R124, R193, 0x37a, RZ ;  /* 0x0000037ac17c7824 */ /* 0x000fc600078e02ff */
[----:B------:R-:W-:Y:S01]  /*b7a0*/  LEA.HI.X.SX32 R127, R187, R121, 0x1, P2 ;  /* 0x00000079bb7f7211 */ /* 0x000fe200010f0eff */
[----:B0-----:R-:W-:Y:S01]  /*b7b0*/  IMAD R125, R213, 0x1bd, RZ ;  /* 0x000001bdd57d7824 */ /* 0x001fe200078e02ff */
[----:B------:R-:W0:Y:S01]  /*b7c0*/  LDC R209, c[0x0][0x248] ;  /* 0x00009200ffd17b82 */ /* 0x000e220000000800 */
[----:B------:R-:W5:Y:S01]  /*b7d0*/  LDG.E.U16 R193, desc[UR4][R128.64] ;  /* 0x0000000480c17981 */ /* 0x000f62000c1e1500 */
[----:B------:R-:W-:-:S03]  /*b7e0*/  IADD3 R124, P1, R124, R120, RZ ;  /* 0x000000787c7c7210 */ /* 0x000fc60007f3e0ff */
[----:B------:R1:W5:Y:S01]  /*b7f0*/  LDG.E.U16 R191, desc[UR4][R126.64] ;  /* 0x000000047ebf7981 */ /* 0x000362000c1e1500 */
[----:B------:R-:W-:Y:S01]  /*b800*/  LEA.HI.X.SX32 R125, R125, R121, 0x1, P1 ;  /* 0x000000797d7d7211 */ /* 0x000fe200008f0eff */
[----:B-1----:R-:W-:Y:S01]  /*b810*/  IMAD R249, R249, 0x1d4, RZ ;  /* 0x000001d4f9f97824 */ /* 0x002fe200078e02ff */
[----:B------:R-:W1:Y:S01]  /*b820*/  LDC R207, c[0x0][0x248] ;  /* 0x00009200ffcf7b82 */ /* 0x000e620000000800 */
[----:B------:R0:W5:Y:S04]  /*b830*/  LDG.E.U16 R187, desc[UR4][R122.64] ;  /* 0x000000047abb7981 */ /* 0x000168000c1e1500 */
[----:B------:R3:W5:Y:S01]  /*b840*/  LDG.E.U16 R189, desc[UR4][R124.64] ;  /* 0x000000047cbd7981 */ /* 0x000762000c1e1500 */
[----:B------:R-:W-:Y:S02]  /*b850*/  IMAD R126, R203, 0x3a8, RZ ;  /* 0x000003a8cb7e7824 */ /* 0x000fe400078e02ff */
[----:B------:R-:W3:Y:S03]  /*b860*/  LDC R211, c[0x0][0x248] ;  /* 0x00009200ffd37b82 */ /* 0x000ee60000000800 */
[----:B------:R-:W-:-:S04]  /*b870*/  IADD3 R126, P1, R126, R120, RZ ;  /* 0x000000787e7e7210 */ /* 0x000fc80007f3e0ff */
[----:B------:R-:W-:Y:S01]  /*b880*/  LEA.HI.X.SX32 R127, R249, R121, 0x1, P1 ;  /* 0x00000079f97f7211 */ /* 0x000fe200008f0eff */
[----:B------:R-:W2:Y:S08]  /*b890*/  LDC R217, c[0x0][0x248] ;  /* 0x00009200ffd97b82 */ /* 0x000eb00000000800 */
[----:B------:R-:W2:Y:S01]  /*b8a0*/  LDC R249, c[0x0][0x248] ;  /* 0x00009200fff97b82 */ /* 0x000ea20000000800 */
[----:B----4-:R-:W-:-:S02]  /*b8b0*/  IMAD R128, R201, 0x398, RZ ;  /* 0x00000398c9807824 */ /* 0x010fc400078e02ff */
[----:B0-----:R-:W-:-:S03]  /*b8c0*/  IMAD R122, R209, 0x3c8, RZ ;  /* 0x000003c8d17a7824 */ /* 0x001fc600078e02ff */
[-C--:B------:R-:W-:Y:S01]  /*b8d0*/  IADD3 R128, P0, R128, R120.reuse, RZ ;  /* 0x0000007880807210 */ /* 0x080fe20007f1e0ff */
[----:B-1----:R-:W-:Y:S01]  /*b8e0*/  IMAD R123, R207, 0x3d8, RZ ;  /* 0x000003d8cf7b7824 */ /* 0x002fe200078e02ff */
[----:B------:R-:W0:Y:S02]  /*b8f0*/  LDC R215, c[0x0][0x248] ;  /* 0x00009200ffd77b82 */ /* 0x000e240000000800 */
[----:B------:R-:W-:Y:S01]  /*b900*/  LEA.HI.X.SX32 R129, R195, R121, 0x1, P0 ;  /* 0x00000079c3817211 */ /* 0x000fe200000f0eff */
[----:B---3--:R-:W-:Y:S01]  /*b910*/  IMAD R124, R211, 0x3b8, RZ ;  /* 0x000003b8d37c7824 */ /* 0x008fe200078e02ff */
[----:B------:R-:W-:-:S03]  /*b920*/  IADD3 R122, P2, R122, R120, RZ ;  /* 0x000000787a7a7210 */ /* 0x000fc60007f5e0ff */
[----:B------:R1:W3:Y:S01]  /*b930*/  LDG.E.U16 R195, desc[UR4][R128.64] ;  /* 0x0000000480c37981 */ /* 0x0002e2000c1e1500 */
[----:B------:R-:W4:Y:S01]  /*b940*/  LDC R219, c[0x0][0x248] ;  /* 0x00009200ffdb7b82 */ /* 0x000f220000000800 */
[-C--:B------:R-:W-:Y:S01]  /*b950*/  IADD3 R124, P0, R124, R120.reuse, RZ ;  /* 0x000000787c7c7210 */ /* 0x080fe20007f1e0ff */
[----:B--2---:R-:W-:Y:S01]  /*b960*/  IMAD R249, R249, 0x1e4, RZ ;  /* 0x000001e4f9f97824 */ /* 0x004fe200078e02ff */
[----:B-1----:R-:W-:-:S05]  /*b970*/  IADD3 R128, P1, R123, R120, RZ ;  /* 0x000000787b807210 */ /* 0x002fca0007f3e0ff */
[----:B------:R-:W1:Y:S01]  /*b980*/  LDC R213, c[0x0][0x248] ;  /* 0x00009200ffd57b82 */ /* 0x000e620000000800 */
[----:B------:R-:W-:-:S07]  /*b990*/  LEA.HI.X.SX32 R123, R249, R121, 0x1, P2 ;  /* 0x00000079f97b7211 */ /* 0x000fce00010f0eff */
[----:B------:R-:W2:Y:S01]  /*b9a0*/  LDC R249, c[0x0][0x248] ;  /* 0x00009200fff97b82 */ /* 0x000ea20000000800 */
[-C--:B------:R-:W-:Y:S01]  /*b9b0*/  LEA.HI.X.SX32 R125, R197, R121.reuse, 0x1, P0 ;  /* 0x00000079c57d7211 */ /* 0x080fe200000f0eff */
[----:B------:R-:W3:Y:S01]  /*b9c0*/  LDG.E.U16 R201, desc[UR4][R122.64] ;  /* 0x000000047ac97981 */ /* 0x000ee2000c1e1500 */
[----:B------:R-:W-:-:S03]  /*b9d0*/  LEA.HI.X.SX32 R129, R199, R121, 0x1, P1 ;  /* 0x00000079c7817211 */ /* 0x000fc600008f0eff */
[----:B------:R0:W3:Y:S02]  /*b9e0*/  LDG.E.U16 R199, desc[UR4][R124.64] ;  /* 0x000000047cc77981 */ /* 0x0000e4000c1e1500 */
[----:B------:R-:W1:Y:S02]  /*b9f0*/  LDC R211, c[0x0][0x248] ;  /* 0x00009200ffd37b82 */ /* 0x000e640000000800 */
[----:B------:R4:W3:Y:S04]  /*ba00*/  LDG.E.U16 R203, desc[UR4][R128.64] ;  /* 0x0000000480cb7981 */ /* 0x0008e8000c1e1500 */
[----:B------:R4:W3:Y:S01]  /*ba10*/  LDG.E.U16 R197, desc[UR4][R126.64] ;  /* 0x000000047ec57981 */ /* 0x0008e2000c1e1500 */
[----:B0-----:R-:W-:Y:S01]  /*ba20*/  IMAD R124, R217, 0x3f8, RZ ;  /* 0x000003f8d97c7824 */ /* 0x001fe200078e02ff */
[----:B------:R-:W0:Y:S04]  /*ba30*/  LDC R221, c[0x0][0x248] ;  /* 0x00009200ffdd7b82 */ /* 0x000e280000000800 */
[----:B------:R-:W-:Y:S01]  /*ba40*/  IADD3 R124, P2, R124, R120, RZ ;  /* 0x000000787c7c7210 */ /* 0x000fe20007f5e0ff */
[----:B------:R-:W-:-:S03]  /*ba50*/  IMAD R122, R215, 0x3e8, RZ ;  /* 0x000003e8d77a7824 */ /* 0x000fc600078e02ff */
[-C--:B------:R-:W-:Y:S01]  /*ba60*/  LEA.HI.X.SX32 R125, R205, R121.reuse, 0x1, P2 ;  /* 0x00000079cd7d7211 */ /* 0x080fe200010f0eff */
[----:B----4-:R-:W4:Y:S01]  /*ba70*/  LDC R128, c[0x0][0x248] ;  /* 0x00009200ff807b82 */ /* 0x010f220000000800 */
[----:B------:R-:W-:Y:S01]  /*ba80*/  IMAD R126, R219, 0x38a, RZ ;  /* 0x0000038adb7e7824 */ /* 0x000fe200078e02ff */
[----:B------:R-:W-:Y:S01]  /*ba90*/  IADD3 R122, P1, R122, R120, RZ ;  /* 0x000000787a7a7210 */ /* 0x000fe20007f3e0ff */
[----:B--2---:R-:W-:Y:S01]  /*baa0*/  IMAD R249, R249, 0x1f4, RZ ;  /* 0x000001f4f9f97824 */ /* 0x004fe200078e02ff */
[----:B------:R1:W2:Y:S04]  /*bab0*/  LDG.E.U16 R207, desc[UR4][R124.64] ;  /* 0x000000047ccf7981 */ /* 0x0002a8000c1e1500 */
[----:B------:R-:W4:Y:S01]  /*bac0*/  LDC R129, c[0x0][0x248] ;  /* 0x00009200ff817b82 */ /* 0x000f220000000800 */
[----:B------:R-:W-:Y:S01]  /*bad0*/  LEA.HI.X.SX32 R123, R249, R121, 0x1, P1 ;  /* 0x00000079f97b7211 */ /* 0x000fe200008f0eff */
[----:B-1----:R-:W-:-:S06]  /*bae0*/  IMAD R124, R213, 0x3aa, RZ ;  /* 0x000003aad57c7824 */ /* 0x002fcc00078e02ff */
[----:B------:R-:W1:Y:S01]  /*baf0*/  LDC R219, c[0x0][0x248] ;  /* 0x00009200ffdb7b82 */ /* 0x000e620000000800 */
[----:B------:R-:W-:-:S07]  /*bb00*/  IMAD R125, R211, 0x1d5, RZ ;  /* 0x000001d5d37d7824 */ /* 0x000fce00078e02ff */
[----:B------:R-:W1:Y:S01]  /*bb10*/  LDC R215, c[0x0][0x248] ;  /* 0x00009200ffd77b82 */ /* 0x000e620000000800 */
[-C--:B------:R-:W-:Y:S01]  /*bb20*/  IADD3 R124, P1, R124, R120.reuse, RZ ;  /* 0x000000787c7c7210 */ /* 0x080fe20007f3e0ff */
[----:B0-----:R-:W-:Y:S01]  /*bb30*/  IMAD R127, R221, 0x1c5, RZ ;  /* 0x000001c5dd7f7824 */ /* 0x001fe200078e02ff */
[----:B------:R-:W-:Y:S01]  /*bb40*/  IADD3 R126, P0, R126, R120, RZ ;  /* 0x000000787e7e7210 */ /* 0x000fe20007f1e0ff */
[----:B------:R4:W2:Y:S01]  /*bb50*/  LDG.E.U16 R205, desc[UR4][R122.64] ;  /* 0x000000047acd7981 */ /* 0x0008a2000c1e1500 */
[----:B------:R-:W-:-:S03]  /*bb60*/  LEA.HI.X.SX32 R125, R125, R121, 0x1, P1 ;  /* 0x000000797d7d7211 */ /* 0x000fc600008f0eff */
[----:B------:R-:W0:Y:S02]  /*bb70*/  LDC R217, c[0x0][0x248] ;  /* 0x00009200ffd97b82 */ /* 0x000e240000000800 */
[----:B------:R4:W2:Y:S01]  /*bb80*/  LDG.E.U16 R213, desc[UR4][R124.64] ;  /* 0x000000047cd57981 */ /* 0x0008a2000c1e1500 */
[----:B------:R-:W-:Y:S01]  /*bb90*/  LEA.HI.X.SX32 R127, R127, R121, 0x1, P0 ;  /* 0x000000797f7f7211 */ /* 0x000fe200000f0eff */
[----:B----4-:R-:W-:-:S04]  /*bba0*/  IMAD R122, R128, 0x39a, RZ ;  /* 0x0000039a807a7824 */ /* 0x010fc800078e02ff */
[----:B------:R-:W4:Y:S01]  /*bbb0*/  LDC R221, c[0x0][0x248] ;  /* 0x00009200ffdd7b82 */ /* 0x000f220000000800 */
[----:B------:R1:W2:Y:S07]  /*bbc0*/  LDG.E.U16 R209, desc[UR4][R126.64] ;  /* 0x000000047ed17981 */ /* 0x0002ae000c1e1500 */
[----:B------:R-:W4:Y:S01]  /*bbd0*/  LDC R125, c[0x0][0x248] ;  /* 0x00009200ff7d7b82 */ /* 0x000f220000000800 */
[----:B------:R-:W-:Y:S01]  /*bbe0*/  IMAD R123, R129, 0x1cd, RZ ;  /* 0x000001cd817b7824 */ /* 0x000fe200078e02ff */
[----:B------:R-:W-:Y:S01]  /*bbf0*/  IADD3 R122, P0, R122, R120, RZ ;  /* 0x000000787a7a7210 */ /* 0x000fe20007f1e0ff */
[----:B-1----:R-:W-:-:S02]  /*bc00*/  IMAD R126, R219, 0x3ba, RZ ;  /* 0x000003badb7e7824 */ /* 0x002fc400078e02ff */
[----:B------:R-:W-:Y:S01]  /*bc10*/  IMAD R127, R215, 0x1dd, RZ ;  /* 0x000001ddd77f7824 */ /* 0x000fe200078e02ff */
[-C--:B------:R-:W-:Y:S02]  /*bc20*/  LEA.HI.X.SX32 R123, R123, R121.reuse, 0x1, P0 ;  /* 0x000000797b7b7211 */ /* 0x080fe400000f0eff */
[----:B------:R-:W1:Y:S01]  /*bc30*/  LDC R247, c[0x0][0x248] ;  /* 0x00009200fff77b82 */ /* 0x000e620000000800 */
[----:B------:R-:W-:Y:S02]  /*bc40*/  IADD3 R126, P0, R126, R120, RZ ;  /* 0x000000787e7e7210 */ /* 0x000fe40007f1e0ff */
[----:B------:R0:W2:Y:S02]  /*bc50*/  LDG.E.U16 R211, desc[UR4][R122.64] ;  /* 0x000000047ad37981 */ /* 0x0000a4000c1e1500 */
[----:B------:R-:W-:-:S03]  /*bc60*/  LEA.HI.X.SX32 R127, R127, R121, 0x1, P0 ;  /* 0x000000797f7f7211 */ /* 0x000fc600000f0eff */
[----:B------:R-:W1:Y:S02]  /*bc70*/  LDC R227, c[0x0][0x248] ;  /* 0x00009200ffe37b82 */ /* 0x000e640000000800 */
[----:B------:R4:W2:Y:S01]  /*bc80*/  LDG.E.U16 R215, desc[UR4][R126.64] ;  /* 0x000000047ed77981 */ /* 0x0008a2000c1e1500 */
[----:B0-----:R-:W-:-:S05]  /*bc90*/  IMAD R128, R217, 0x3ca, RZ ;  /* 0x000003cad9807824 */ /* 0x001fca00078e02ff */
[----:B------:R-:W0:Y:S01]  /*bca0*/  LDC R123, c[0x0][0x248] ;  /* 0x00009200ff7b7b82 */ /* 0x000e220000000800 */
[----:B----4-:R-:W-:-:S07]  /*bcb0*/  IMAD R126, R125, 0x3ea, RZ ;  /* 0x000003ea7d7e7824 */ /* 0x010fce00078e02ff */
[----:B------:R-:W4:Y:S01]  /*bcc0*/  LDC R125, c[0x0][0x248] ;  /* 0x00009200ff7d7b82 */ /* 0x000f220000000800 */
[----:B------:R-:W-:Y:S01]  /*bcd0*/  IMAD R129, R221, 0x1e5, RZ ;  /* 0x000001e5dd817824 */ /* 0x000fe200078e02ff */
[----:B------:R-:W-:-:S06]  /*bce0*/  IADD3 R128, P2, R128, R120, RZ ;  /* 0x0000007880807210 */ /* 0x000fcc0007f5e0ff */
[----:B------:R-:W4:Y:S01]  /*bcf0*/  LDC R249, c[0x0][0x248] ;  /* 0x00009200fff97b82 */ /* 0x000f220000000800 */
[----:B-1----:R-:W-:Y:S01]  /*bd00*/  IMAD R122, R247, 0x37e, RZ ;  /* 0x0000037ef77a7824 */ /* 0x002fe200078e02ff */
[----:B------:R-:W-:-:S05]  /*bd10*/  LEA.HI.X.SX32 R129, R129, R121, 0x1, P2 ;  /* 0x0000007981817211 */ /* 0x000fca00010f0eff */
[----:B------:R1:W2:Y:S01]  /*bd20*/  LDG.E.U16 R217, desc[UR4][R128.64] ;  /* 0x0000000480d97981 */ /* 0x0002a2000c1e1500 */
[----:B------:R-:W5:Y:S08]  /*bd30*/  LDC R219, c[0x0][0x248] ;  /* 0x00009200ffdb7b82 */ /* 0x000f700000000800 */
[----:B------:R-:W5:Y:S01]  /*bd40*/  LDC R247, c[0x0][0x248] ;  /* 0x00009200fff77b82 */ /* 0x000f620000000800 */
[----:B-1----:R-:W-:-:S02]  /*bd50*/  IMAD R128, R227, 0x3da, RZ ;  /* 0x000003dae3807824 */ /* 0x002fc400078e02ff */
[----:B0-----:R-:W-:Y:S01]  /*bd60*/  IMAD R123, R123, 0x1ed, RZ ;  /* 0x000001ed7b7b7824 */ /* 0x001fe200078e02ff */
[-C--:B------:R-:W-:Y:S01]  /*bd70*/  IADD3 R126, P1, R126, R120.reuse, RZ ;  /* 0x000000787e7e7210 */ /* 0x080fe20007f3e0ff */
[----:B----4-:R-:W-:Y:S01]  /*bd80*/  IMAD R125, R125, 0x1f5, RZ ;  /* 0x000001f57d7d7824 */ /* 0x010fe200078e02ff */
[----:B------:R-:W-:Y:S02]  /*bd90*/  IADD3 R128, P0, R128, R120, RZ ;  /* 0x0000007880807210 */ /* 0x000fe40007f1e0ff */
[----:B------:R-:W0:Y:S01]  /*bda0*/  LDC R124, c[0x0][0x248] ;  /* 0x00009200ff7c7b82 */ /* 0x000e220000000800 */
[----:B------:R-:W-:Y:S01]  /*bdb0*/  IMAD R221, R249, 0x38c, RZ ;  /* 0x0000038cf9dd7824 */ /* 0x000fe200078e02ff */
[-C--:B------:R-:W-:Y:S02]  /*bdc0*/  LEA.HI.X.SX32 R129, R123, R121.reuse, 0x1, P0 ;  /* 0x000000797b817211 */ /* 0x080fe400000f0eff */
[----:B------:R-:W-:-:S04]  /*bdd0*/  LEA.HI.X.SX32 R127, R125, R121, 0x1, P1 ;  /* 0x000000797d7f7211 */ /* 0x000fc800008f0eff */
[----:B------:R-:W1:Y:S01]  /*bde0*/  LDC R223, c[0x0][0x248] ;  /* 0x00009200ffdf7b82 */ /* 0x000e620000000800 */
[----:B-----5:R-:W-:Y:S02]  /*bdf0*/  IMAD R123, R219, 0x1fd, RZ ;  /* 0x000001fddb7b7824 */ /* 0x020fe400078e02ff */
[----:B------:R4:W5:Y:S05]  /*be00*/  LDG.E.U16 R219, desc[UR4][R128.64] ;  /* 0x0000000480db7981 */ /* 0x00096a000c1e1500 */
[----:B------:R-:W3:Y:S01]  /*be10*/  LDC R245, c[0x0][0x248] ;  /* 0x00009200fff57b82 */ /* 0x000ee20000000800 */
[----:B----4-:R-:W-:Y:S02]  /*be20*/  IADD3 R128, P1, R221, R120, RZ ;  /* 0x00000078dd807210 */ /* 0x010fe40007f3e0ff */
[----:B------:R4:W5:Y:S01]  /*be30*/  LDG.E.U16 R221, desc[UR4][R126.64] ;  /* 0x000000047edd7981 */ /* 0x000962000c1e1500 */
[----:B0-----:R-:W-:-:S04]  /*be40*/  IMAD R124, R124, 0x3fa, RZ ;  /* 0x000003fa7c7c7824 */ /* 0x001fc800078e02ff */
[----:B------:R-:W0:Y:S01]  /*be50*/  LDC R249, c[0x0][0x248] ;  /* 0x00009200fff97b82 */ /* 0x000e220000000800 */
[----:B----4-:R-:W-:Y:S01]  /*be60*/  IMAD R126, R247, 0x3ac, RZ ;  /* 0x000003acf77e7824 */ /* 0x010fe200078e02ff */
[----:B------:R-:W-:-:S06]  /*be70*/  IADD3 R122, P0, R122, R120, RZ ;  /* 0x000000787a7a7210 */ /* 0x000fcc0007f1e0ff */
[----:B------:R-:W4:Y:S01]  /*be80*/  LDC R247, c[0x0][0x248] ;  /* 0x00009200fff77b82 */ /* 0x000f220000000800 */
[----:B------:R-:W-:Y:S01]  /*be90*/  IADD3 R124, P2, R124, R120, RZ ;  /* 0x000000787c7c7210 */ /* 0x000fe20007f5e0ff */
[----:B-1----:R-:W-:-:S03]  /*bea0*/  IMAD R223, R223, 0x1bf, RZ ;  /* 0x000001bfdfdf7824 */ /* 0x002fc600078e02ff */
[-C--:B------:R-:W-:Y:S02]  /*beb0*/  LEA.HI.X.SX32 R125, R123, R121.reuse, 0x1, P2 ;  /* 0x000000797b7d7211 */ /* 0x080fe400010f0eff */
[-C--:B------:R-:W-:Y:S01]  /*bec0*/  LEA.HI.X.SX32 R123, R223, R121.reuse, 0x1, P0 ;  /* 0x00000079df7b7211 */ /* 0x080fe200000f0eff */
[----:B------:R-:W1:Y:S02]  /*bed0*/  LDC R127, c[0x0][0x248] ;  /* 0x00009200ff7f7b82 */ /* 0x000e640000000800 */
[----:B------:R4:W5:Y:S01]  /*bee0*/  LDG.E.U16 R223, desc[UR4][R124.64] ;  /* 0x000000047cdf7981 */ /* 0x000962000c1e1500 */
[----:B------:R-:W-:-:S03]  /*bef0*/  LEA.HI.X.SX32 R129, R225, R121, 0x1, P1 ;  /* 0x00000079e1817211 */ /* 0x000fc600008f0eff */
[----:B------:R-:W5:Y:S04]  /*bf00*/  LDG.E.U16 R225, desc[UR4][R122.64] ;  /* 0x000000047ae17981 */ /* 0x000f68000c1e1500 */
[----:B------:R3:W5:Y:S01]  /*bf10*/  LDG.E.U16 R227, desc[UR4][R128.64] ;  /* 0x0000000480e37981 */ /* 0x000762000c1e1500 */
[----:B----4-:R-:W-:Y:S02]  /*bf20*/  IMAD R124, R247, 0x3bc, RZ ;  /* 0x000003bcf77c7824 */ /* 0x010fe400078e02ff */
[----:B------:R-:W4:Y:S01]  /*bf30*/  LDC R247, c[0x0][0x248] ;  /* 0x00009200fff77b82 */ /* 0x000f220000000800 */
[----:B---3--:R-:W-:Y:S01]  /*bf40*/  IMAD R128, R245, 0x39c, RZ ;  /* 0x0000039cf5807824 */ /* 0x008fe200078e02ff */
[----:B------:R-:W-:-:S04]  /*bf50*/  IADD3 R126, P1, R126, R120, RZ ;  /* 0x000000787e7e7210 */ /* 0x000fc80007f3e0ff */
[-C--:B------:R-:W-:Y:S01]  /*bf60*/  IADD3 R128, P0, R128, R120.reuse, RZ ;  /* 0x0000007880807210 */ /* 0x080fe20007f1e0ff */
[----:B-1----:R-:W-:Y:S01]  /*bf70*/  IMAD R122, R127, 0x3cc, RZ ;  /* 0x000003cc7f7a7824 */ /* 0x002fe200078e02ff */
[----:B------:R-:W1:Y:S02]  /*bf80*/  LDC R245, c[0x0][0x248] ;  /* 0x00009200fff57b82 */ /* 0x000e640000000800 */
[-C--:B------:R-:W-:Y:S02]  /*bf90*/  LEA.HI.X.SX32 R129, R235, R121.reuse, 0x1, P0 ;  /* 0x00000079eb817211 */ /* 0x080fe400000f0eff */
[-C--:B------:R-:W-:Y:S02]  /*bfa0*/  IADD3 R122, P3, R122, R120.reuse, RZ ;  /* 0x000000787a7a7210 */ /* 0x080fe40007f7e0ff */
[----:B------:R-:W-:Y:S02]  /*bfb0*/  LEA.HI.X.SX32 R127, R229, R121, 0x1, P1 ;  /* 0x00000079e57f7211 */ /* 0x000fe400008f0eff */
[----:B------:R3:W5:Y:S01]  /*bfc0*/  LDG.E.U16 R229, desc[UR4][R128.64] ;  /* 0x0000000480e57981 */ /* 0x000762000c1e1500 */
[----:B----4-:R-:W-:Y:S01]  /*bfd0*/  IMAD R123, R247, 0x20c, RZ ;  /* 0x0000020cf77b7824 */ /* 0x010fe200078e02ff */
[-C--:B------:R-:W-:Y:S01]  /*bfe0*/  IADD3 R124, P2, R124, R120.reuse, RZ ;  /* 0x000000787c7c7210 */ /* 0x080fe20007f5e0ff */
[----:B------:R-:W4:Y:S03]  /*bff0*/  LDC R247, c[0x0][0x248] ;  /* 0x00009200fff77b82 */ /* 0x000f260000000800 */
[----:B---3--:R-:W-:-:S02]  /*c000*/  IADD3 R128, P0, R123, R120, RZ ;  /* 0x000000787b807210 */ /* 0x008fc40007f1e0ff */
[-C--:B------:R-:W-:Y:S02]  /*c010*/  LEA.HI.X.SX32 R123, R231, R121.reuse, 0x1, P3 ;  /* 0x00000079e77b7211 */ /* 0x080fe400018f0eff */
[----:B------:R3:W5:Y:S01]  /*c020*/  LDG.E.U16 R231, desc[UR4][R126.64] ;  /* 0x000000047ee77981 */ /* 0x000762000c1e1500 */
[-C--:B------:R-:W-:Y:S02]  /*c030*/  LEA.HI.X.SX32 R129, R237, R121.reuse, 0x1, P0 ;  /* 0x00000079ed817211 */ /* 0x080fe400000f0eff */
[----:B------:R-:W-:Y:S01]  /*c040*/  LEA.HI.X.SX32 R125, R233, R121, 0x1, P2 ;  /* 0x00000079e97d7211 */ /* 0x000fe200010f0eff */
[----:B------:R-:W5:Y:S04]  /*c050*/  LDG.E.U16 R235, desc[UR4][R122.64] ;  /* 0x000000047aeb7981 */ /* 0x000f68000c1e1500 */
[----:B------:R0:W5:Y:S01]  /*c060*/  LDG.E.U16 R237, desc[UR4][R128.64] ;  /* 0x0000000480ed7981 */ /* 0x000162000c1e1500 */
[----:B---3--:R-:W3:Y:S03]  /*c070*/  LDC R127, c[0x0][0x248] ;  /* 0x00009200ff7f7b82 */ /* 0x008ee60000000800 */
[----:B------:R1:W5:Y:S05]  /*c080*/  LDG.E.U16 R233, desc[UR4][R124.64] ;  /* 0x000000047ce97981 */ /* 0x00036a000c1e1500 */
[----:B0-----:R-:W0:Y:S01]  /*c090*/  LDC R129, c[0x0][0x248] ;  /* 0x00009200ff817b82 */ /* 0x001e220000000800 */
[----:B-1----:R-:W-:-:S07]  /*c0a0*/  IMAD R122, R245, 0x3dc, RZ ;  /* 0x000003dcf57a7824 */ /* 0x002fce00078e02ff */
[----:B------:R-:W1:Y:S01]  /*c0b0*/  LDC R128, c[0x0][0x248] ;  /* 0x00009200ff807b82 */ /* 0x000e620000000800 */
[----:B------:R-:W-:Y:S01]  /*c0c0*/  IMAD R124, R249, 0x3ec, RZ ;  /* 0x000003ecf97c7824 */ /* 0x000fe200078e02ff */
[----:B------:R-:W-:Y:S01]  /*c0d0*/  IADD3 R122, P0, R122, R120, RZ ;  /* 0x000000787a7a7210 */ /* 0x000fe20007f1e0ff */
[----:B---3--:R-:W-:-:S05]  /*c0e0*/  IMAD R126, R127, 0x3fc, RZ ;  /* 0x000003fc7f7e7824 */ /* 0x008fca00078e02ff */
[----:B------:R-:W3:Y:S01]  /*c0f0*/  LDC R245, c[0x0][0x248] ;  /* 0x00009200fff57b82 */ /* 0x000ee20000000800 */
[-C--:B------:R-:W-:Y:S02]  /*c100*/  IADD3 R124, P1, R124, R120.reuse, RZ ;  /* 0x000000787c7c7210 */ /* 0x080fe40007f3e0ff */
[-C--:B------:R-:W-:Y:S02]  /*c110*/  LEA.HI.X.SX32 R123, R243, R121.reuse, 0x1, P0 ;  /* 0x00000079f37b7211 */ /* 0x080fe400000f0eff */
[----:B------:R-:W-:Y:S02]  /*c120*/  IADD3 R126, P2, R126, R120, RZ ;  /* 0x000000787e7e7210 */ /* 0x000fe40007f5e0ff */
[-C--:B------:R-:W-:Y:S01]  /*c130*/  LEA.HI.X.SX32 R125, R241, R121.reuse, 0x1, P1 ;  /* 0x00000079f17d7211 */ /* 0x080fe200008f0eff */
[----:B------:R-:W4:Y:S01]  /*c140*/  LDC R249, c[0x0][0x248] ;  /* 0x00009200fff97b82 */ /* 0x000f220000000800 */
[----:B------:R-:W-:Y:S02]  /*c150*/  LEA.HI.X.SX32 R127, R239, R121, 0x1, P2 ;  /* 0x00000079ef7f7211 */ /* 0x000fe400010f0eff */
[----:B------:R0:W5:Y:S04]  /*c160*/  LDG.E.U16 R239, desc[UR4][R122.64] ;  /* 0x000000047aef7981 */ /* 0x000168000c1e1500 */
[----:B------:R1:W5:Y:S04]  /*c170*/  LDG.E.U16 R241, desc[UR4][R124.64] ;  /* 0x000000047cf17981 */ /* 0x000368000c1e1500 */
[----:B------:R3:W5:Y:S01]  /*c180*/  LDG.E.U16 R243, desc[UR4][R126.64] ;  /* 0x000000047ef37981 */ /* 0x000762000c1e1500 */
[----:B0-----:R-:W-:-:S02]  /*c190*/  IMAD R122, R129, 0x38e, RZ ;  /* 0x0000038e817a7824 */ /* 0x001fc400078e02ff */
[----:B-1----:R-:W-:Y:S01]  /*c1a0*/  IMAD R123, R128, 0x1c7, RZ ;  /* 0x000001c7807b7824 */ /* 0x002fe200078e02ff */
[----:B------:R-:W0:Y:S02]  /*c1b0*/  LDC R129, c[0x0][0x248] ;  /* 0x00009200ff817b82 */ /* 0x000e240000000800 */
[----:B------:R-:W-:-:S06]  /*c1c0*/  IADD3 R122, P0, R122, R120, RZ ;  /* 0x000000787a7a7210 */ /* 0x000fcc0007f1e0ff */
[----:B------:R-:W1:Y:S01]  /*c1d0*/  LDC R124, c[0x0][0x248] ;  /* 0x00009200ff7c7b82 */ /* 0x000e620000000800 */
[----:B------:R-:W-:Y:S01]  /*c1e0*/  LEA.HI.X.SX32 R123, R123, R121, 0x1, P0 ;  /* 0x000000797b7b7211 */ /* 0x000fe200000f0eff */
[----:B---3--:R-:W-:-:S04]  /*c1f0*/  IMAD R127, R245, 0x1d7, RZ ;  /* 0x000001d7f57f7824 */ /* 0x008fc800078e02ff */
[----:B------:R3:W5:Y:S02]  /*c200*/  LDG.E.U16 R245, desc[UR4][R122.64] ;  /* 0x000000047af57981 */ /* 0x000764000c1e1500 */
[----:B------:R-:W2:Y:S08]  /*c210*/  LDC R128, c[0x0][0x248] ;  /* 0x00009200ff807b82 */ /* 0x000eb00000000800 */
[----:B---3--:R-:W3:Y:S01]  /*c220*/  LDC R123, c[0x0][0x248] ;  /* 0x00009200ff7b7b82 */ /* 0x008ee20000000800 */
[----:B----4-:R-:W-:-:S07]  /*c230*/  IMAD R126, R249, 0x3ae, RZ ;  /* 0x000003aef97e7824 */ /* 0x010fce00078e02ff */
[----:B------:R-:W4:Y:S01]  /*c240*/  LDC R122, c[0x0][0x248] ;  /* 0x00009200ff7a7b82 */ /* 0x000f220000000800 */
[----:B-1----:R-:W-:Y:S01]  /*c250*/  IMAD R124, R124, 0x39e, RZ ;  /* 0x0000039e7c7c7824 */ /* 0x002fe200078e02ff */
[----:B------:R-:W-:Y:S01]  /*c260*/  IADD3 R126, P2, R126, R120, RZ ;  /* 0x000000787e7e7210 */ /* 0x000fe20007f5e0ff */
[----:B------:R-:W-:-:S03]  /*c270*/  IMAD R125, R247, 0x1cf, RZ ;  /* 0x000001cff77d7824 */ /* 0x000fc600078e02ff */
[-C--:B------:R-:W-:Y:S02]  /*c280*/  IADD3 R124, P1, R124, R120.reuse, RZ ;  /* 0x000000787c7c7210 */ /* 0x080fe40007f3e0ff */
[-C--:B------:R-:W-:Y:S01]  /*c290*/  LEA.HI.X.SX32 R127, R127, R121.reuse, 0x1, P2 ;  /* 0x000000797f7f7211 */ /* 0x080fe200010f0eff */
[----:B--2---:R-:W-:Y:S01]  /*c2a0*/  IMAD R128, R128, 0x3be, RZ ;  /* 0x000003be80807824 */ /* 0x004fe200078e02ff */
[----:B------:R-:W-:Y:S01]  /*c2b0*/  LEA.HI.X.SX32 R125, R125, R121, 0x1, P1 ;  /* 0x000000797d7d7211 */ /* 0x000fe200008f0eff */
[----:B0-----:R-:W-:Y:S02]  /*c2c0*/  IMAD R129, R129, 0x1df, RZ ;  /* 0x000001df81817824 */ /* 0x001fe400078e02ff */
[----:B------:R3:W2:Y:S01]  /*c2d0*/  LDG.E.U16 R249, desc[UR4][R126.64] ;  /* 0x000000047ef97981 */ /* 0x0006a2000c1e1500 */
[----:B------:R-:W-:-:S03]  /*c2e0*/  IADD3 R128, P0, R128, R120, RZ ;  /* 0x0000007880807210 */ /* 0x000fc60007f1e0ff */
[----:B------:R4:W2:Y:S01]  /*c2f0*/  LDG.E.U16 R247, desc[UR4][R124.64] ;  /* 0x000000047cf77981 */ /* 0x0008a2000c1e1500 */
[----:B------:R-:W-:Y:S01]  /*c300*/  LEA.HI.X.SX32 R129, R129, R121, 0x1, P0 ;  /* 0x0000007981817211 */ /* 0x000fe200000f0eff */
[----:B---3--:R-:W-:-:S04]  /*c310*/  IMAD R126, R123, 0x3ce, RZ ;  /* 0x000003ce7b7e7824 */ /* 0x008fc800078e02ff */
[----:B------:R0:W3:Y:S01]  /*c320*/  LDG.E.U16 R128, desc[UR4][R128.64] ;  /* 0x0000000480807981 */ /* 0x0000e2000c1e1500 */
[----:B------:R-:W1:Y:S01]  /*c330*/  LDC R123, c[0x0][0x248] ;  /* 0x00009200ff7b7b82 */ /* 0x000e620000000800 */
[----:B----4-:R-:W-:Y:S01]  /*c340*/  IMAD R125, R122, 0x1e7, RZ ;  /* 0x000001e77a7d7824 */ /* 0x010fe200078e02ff */
[----:B------:R-:W-:-:S04]  /*c350*/  IADD3 R126, P0, R126, R120, RZ ;  /* 0x000000787e7e7210 */ /* 0x000fc80007f1e0ff */
[----:B------:R-:W-:Y:S02]  /*c360*/  LEA.HI.X.SX32 R127, R125, R121, 0x1, P0 ;  /* 0x000000797d7f7211 */ /* 0x000fe400000f0eff */
[----:B------:R-:W4:Y:S03]  /*c370*/  LDC R124, c[0x0][0x248] ;  /* 0x00009200ff7c7b82 */ /* 0x000f260000000800 */
[----:B------:R-:W3:Y:S05]  /*c380*/  LDG.E.U16 R126, desc[UR4][R126.64] ;  /* 0x000000047e7e7981 */ /* 0x000eea000c1e1500 */
[----:B------:R-:W0:Y:S01]  /*c390*/  LDC R122, c[0x0][0x248] ;  /* 0x00009200ff7a7b82 */ /* 0x000e220000000800 */
[----:B------:R-:W5:Y:S01]  /*c3a0*/  LDL R127, [R1+0xb88] ;  /* 0x000b8800017f7983 */ /* 0x000f620000100800 */
[----:B-1----:R-:W-:-:S06]  /*c3b0*/  IMAD R123, R123, 0x3fe, RZ ;  /* 0x000003fe7b7b7824 */ /* 0x002fcc00078e02ff */
[----:B------:R-:W1:Y:S01]  /*c3c0*/  LDC R125, c[0x0][0x248] ;  /* 0x00009200ff7d7b82 */ /* 0x000e620000000800 */
[----:B----4-:R-:W-:-:S07]  /*c3d0*/  IMAD R124, R124, 0x3de, RZ ;  /* 0x000003de7c7c7824 */ /* 0x010fce00078e02ff */
[----:B0-----:R-:W0:Y:S01]  /*c3e0*/  LDC R129, c[0x0][0x248] ;  /* 0x00009200ff817b82 */ /* 0x001e220000000800 */
[----:B------:R-:W-:Y:S01]  /*c3f0*/  IMAD R122, R122, 0x3ee, RZ ;  /* 0x000003ee7a7a7824 */ /* 0x000fe200078e02ff */
[----:B------:R-:W-:-:S04]  /*c400*/  IADD3 R124, P1, R124, R120, RZ ;  /* 0x000000787c7c7210 */ /* 0x000fc80007f3e0ff */
[-C--:B------:R-:W-:Y:S02]  /*c410*/  IADD3 R122, P2, R122, R120.reuse, RZ ;  /* 0x000000787a7a7210 */ /* 0x080fe40007f5e0ff */
[----:B------:R-:W-:Y:S02]  /*c420*/  IADD3 R120, P0, R123, R120, RZ ;  /* 0x000000787b787210 */ /* 0x000fe40007f1e0ff */
[----:B------:R-:W4:Y:S01]  /*c430*/  LDC R123, c[0x0][0x248] ;  /* 0x00009200ff7b7b82 */ /* 0x000f220000000800 */
[----:B-1----:R-:W-:Y:S01]  /*c440*/  IMAD R125, R125, 0x1ef, RZ ;  /* 0x000001ef7d7d7824 */ /* 0x002fe200078e02ff */
[----:B0-----:R-:W-:-:S04]  /*c450*/  LEA R129, R129, -R129, 0x9 ;  /* 0x8000008181817211 */ /* 0x001fc800078e48ff */
[----:B------:R-:W-:-:S05]  /*c460*/  LEA.HI.X.SX32 R125, R125, R121, 0x1, P1 ;  /* 0x000000797d7d7211 */ /* 0x000fca00008f0eff */
[----:B------:R-:W3:Y:S01]  /*c470*/  LDG.E.U16 R124, desc[UR4][R124.64] ;  /* 0x000000047c7c7981 */ /* 0x000ee2000c1e1500 */
[----:B----4-:R-:W-:-:S05]  /*c480*/  IMAD R123, R123, 0x1f7, RZ ;  /* 0x000001f77b7b7824 */ /* 0x010fca00078e02ff */
[-C--:B------:R-:W-:Y:S02]  /*c490*/  LEA.HI.X.SX32 R123, R123, R121.reuse, 0x1, P2 ;  /* 0x000000797b7b7211 */ /* 0x080fe400010f0eff */
[----:B------:R-:W-:-:S03]  /*c4a0*/  LEA.HI.X.SX32 R121, R129, R121, 0x1, P0 ;  /* 0x0000007981797211 */ /* 0x000fc600000f0eff */
[----:B------:R-:W4:Y:S04]  /*c4b0*/  LDG.E.U16 R122, desc[UR4][R122.64] ;  /* 0x000000047a7a7981 */ /* 0x000f28000c1e1500 */
[----:B------:R-:W4:Y:S04]  /*c4c0*/  LDG.E.U16 R120, desc[UR4][R120.64] ;  /* 0x0000000478787981 */ /* 0x000f28000c1e1500 */
[----:B------:R0:W-:Y:S04]  /*c4d0*/  STS.U16 [R4+0x2180], R220 ;  /* 0x002180dc04007388 */ /* 0x0001e80000000400 */
[----:B------:R5:W-:Y:S04]  /*c4e0*/  STS.U16 [R4+0x2580], R216 ;  /* 0x002580d804007388 */ /* 0x000be80000000400 */
[----:B0-----:R-:W2:Y:S04]  /*c4f0*/  LDL.LU R220, [R1+0x14] ;  /* 0x0000140001dc7983 */ /* 0x001ea80000300800 */
[----:B------:R-:W3:Y:S04]  /*c500*/  LDL.LU R121, [R1+0x10] ;  /* 0x0000100001797983 */ /* 0x000ee80000300800 */
[----:B------:R-:W4:Y:S04]  /*c510*/  LDL.LU R123, [R1+0xc] ;  /* 0x00000c00017b7983 */ /* 0x000f280000300800 */
[----:B------:R-:W4:Y:S04]  /*c520*/  LDL.LU R125, [R1+0x8] ;  /* 0x00000800017d7983 */ /* 0x000f280000300800 */
[----:B------:R-:W4:Y:S04]  /*c530*/  LDL.LU R129, [R1+0x4] ;  /* 0x0000040001817983 */ /* 0x000f280000300800 */
[----:B------:R0:W-:Y:S04]  /*c540*/  STS.U16 [R4+0x2980], R212 ;  /* 0x002980d404007388 */ /* 0x0001e80000000400 */
        /* <DEDUP_REMOVED lines=9> */
[----:B------:R1:W-:Y:S01]  /*c5e0*/  STS.U16 [R4+0x5180], R160 ;  /* 0x005180a004007388 */ /* 0x0003e20000000400 */
[----:B-----5:R-:W-:-:S03]  /*c5f0*/  MOV R216, R127 ;  /* 0x0000007f00d87202 */ /* 0x020fc60000000f00 */
[----:B------:R-:W5:Y:S04]  /*c600*/  LDL.LU R127, [R1] ;  /* 0x00000000017f7983 */ /* 0x000f680000300800 */
[----:B0-----:R-:W5:Y:S04]  /*c610*/  LDL.LU R212, [R1+0x18] ;  /* 0x0000180001d47983 */ /* 0x001f680000300800 */
[----:B-1----:R-:W5:Y:S04]  /*c620*/  LDL.LU R208, [R1+0x1c] ;  /* 0x00001c0001d07983 */ /* 0x002f680000300800 */
[----:B------:R-:W5:Y:S04]  /*c630*/  LDL.LU R204, [R1+0x20] ;  /* 0x0000200001cc7983 */ /* 0x000f680000300800 */
        /* <DEDUP_REMOVED lines=8> */
[----:B------:R0:W-:Y:S04]  /*c6c0*/  STS.U16 [R4+0x5580], R154 ;  /* 0x0055809a04007388 */ /* 0x0001e80000000400 */
[----:B------:R1:W-:Y:S04]  /*c6d0*/  STS.U16 [R4+0x5980], R148 ;  /* 0x0059809404007388 */ /* 0x0003e80000000400 */
[----:B------:R1:W-:Y:S04]  /*c6e0*/  STS.U16 [R4+0x5d80], R142 ;  /* 0x005d808e04007388 */ /* 0x0003e80000000400 */
[----:B0-----:R-:W5:Y:S04]  /*c6f0*/  LDL.LU R154, [R1+0x60] ;  /* 0x00006000019a7983 */ /* 0x001f680000300800 */
[----:B-1----:R-:W5:Y:S04]  /*c700*/  LDL.LU R148, [R1+0x6c] ;  /* 0x00006c0001947983 */ /* 0x002f680000300800 */
[----:B------:R0:W-:Y:S04]  /*c710*/  STS.U16 [R4+0x6580], R5 ;  /* 0x0065800504007388 */ /* 0x0001e80000000400 */
[----:B------:R-:W5:Y:S04]  /*c720*/  LDL.LU R142, [R1+0x78] ;  /* 0x00007800018e7983 */ /* 0x000f680000300800 */
[----:B------:R1:W-:Y:S01]  /*c730*/  STS.U16 [R4+0x6180], R136 ;  /* 0x0061808804007388 */ /* 0x0003e20000000400 */
[----:B0-----:R-:W-:-:S03]  /*c740*/  LOP3.LUT R5, R3, 0x40, RZ, 0x3c, !PT ;  /* 0x0000004003057812 */ /* 0x001fc600078e3cff */
[----:B------:R0:W-:Y:S01]  /*c750*/  STS.U16 [R4+0x6980], R8 ;  /* 0x0069800804007388 */ /* 0x0001e20000000400 */
[----:B------:R-:W-:-:S03]  /*c760*/  IADD3 R5, R216, R5, RZ ;  /* 0x00000005d8057210 */ /* 0x000fc60007ffe0ff */
[----:B------:R0:W-:Y:S04]  /*c770*/  STS.U16 [R4+0x6d80], R11 ;  /* 0x006d800b04007388 */ /* 0x0001e80000000400 */
[----:B-1----:R-:W5:Y:S04]  /*c780*/  LDL.LU R136, [R1+0x84] ;  /* 0x0000840001887983 */ /* 0x002f680000300800 */
[----:B0-----:R-:W5:Y:S04]  /*c790*/  LDL.LU R8, [R1+0x90] ;  /* 0x0000900001087983 */ /* 0x001f680000300800 */
[----:B------:R-:W5:Y:S04]  /*c7a0*/  LDL.LU R11, [R1+0x9c] ;  /* 0x00009c00010b7983 */ /* 0x000f680000300800 */
[----:B------:R0:W-:Y:S04]  /*c7b0*/  STS.U16 [R4+0x7180], R14 ;  /* 0x0071800e04007388 */ /* 0x0001e80000000400 */
[----:B------:R1:W-:Y:S04]  /*c7c0*/  STS.U16 [R4+0x7580], R17 ;  /* 0x0075801104007388 */ /* 0x0003e80000000400 */
[----:B------:R1:W-:Y:S04]  /*c7d0*/  STS.U16 [R4+0x7980], R20 ;  /* 0x0079801404007388 */ /* 0x0003e80000000400 */
[----:B0-----:R-:W5:Y:S04]  /*c7e0*/  LDL.LU R14, [R1+0xac] ;  /* 0x0000ac00010e7983 */ /* 0x001f680000300800 */
[----:B-1----:R-:W5:Y:S04]  /*c7f0*/  LDL.LU R17, [R1+0xbc] ;  /* 0x0000bc0001117983 */ /* 0x002f680000300800 */
[----:B------:R-:W5:Y:S04]  /*c800*/  LDL.LU R20, [R1+0xcc] ;  /* 0x0000cc0001147983 */ /* 0x000f680000300800 */
[----:B------:R0:W-:Y:S04]  /*c810*/  STS.U16 [R4+0x7d80], R23 ;  /* 0x007d801704007388 */ /* 0x0001e80000000400 */
[----:B------:R1:W-:Y:S04]  /*c820*/  STS.U16 [R4+0x20180], R26 ;  /* 0x0201801a04007388 */ /* 0x0003e80000000400 */
[----:B------:R2:W-:Y:S04]  /*c830*/  STS.U16 [R4+0x20580], R30 ;  /* 0x0205801e04007388 */ /* 0x0005e80000000400 */
[----:B0-----:R-:W5:Y:S04]  /*c840*/  LDL.LU R23, [R1+0xdc] ;  /* 0x0000dc0001177983 */ /* 0x001f680000300800 */
[----:B-1----:R-:W5:Y:S04]  /*c850*/  LDL.LU R26, [R1+0xec] ;  /* 0x0000ec00011a7983 */ /* 0x002f680000300800 */
        /* <DEDUP_REMOVED lines=30> */
[----:B--2---:R-:W2:Y:S04]  /*ca40*/  LDL.LU R30, [R1+0xfc] ;  /* 0x0000fc00011e7983 */ /* 0x004ea80000300800 */
[----:B------:R-:W-:Y:S04]  /*ca50*/  STS.U16 [R5+0x6200], R220 ;  /* 0x006200dc05007388 */ /* 0x000fe80000000400 */
[----:B---3--:R-:W-:Y:S04]  /*ca60*/  STS.U16 [R5+0x6600], R121 ;  /* 0x0066007905007388 */ /* 0x008fe80000000400 */
[----:B----4-:R-:W-:Y:S04]  /*ca70*/  STS.U16 [R5+0x6a00], R123 ;  /* 0x006a007b05007388 */ /* 0x010fe80000000400 */
[----:B------:R-:W-:Y:S04]  /*ca80*/  STS.U16 [R5+0x6e00], R125 ;  /* 0x006e007d05007388 */ /* 0x000fe80000000400 */
[----:B------:R-:W-:Y:S04]  /*ca90*/  STS.U16 [R5+0x7200], R129 ;  /* 0x0072008105007388 */ /* 0x000fe80000000400 */
[----:B-----5:R-:W-:Y:S04]  /*caa0*/  STS.U16 [R5+0x5e00], R212 ;  /* 0x005e00d405007388 */ /* 0x020fe80000000400 */
        /* <DEDUP_REMOVED lines=10> */
[----:B0-----:R-:W3:Y:S04]  /*cb50*/  LDL.LU R160, [R1+0x108] ;  /* 0x0001080001a07983 */ /* 0x001ee80000300800 */
[----:B------:R-:W4:Y:S04]  /*cb60*/  LDL.LU R166, [R1+0xf8] ;  /* 0x0000f80001a67983 */ /* 0x000f280000300800 */
[----:B------:R-:W5:Y:S04]  /*cb70*/  LDL.LU R172, [R1+0xe8] ;  /* 0x0000e80001ac7983 */ /* 0x000f680000300800 */
[----:B------:R-:W3:Y:S04]  /*cb80*/  LDL.LU R178, [R1+0xd8] ;  /* 0x0000d80001b27983 */ /* 0x000ee80000300800 */
[----:B------:R-:W4:Y:S04]  /*cb90*/  LDL.LU R184, [R1+0xc8] ;  /* 0x0000c80001b87983 */ /* 0x000f280000300800 */
        /* <DEDUP_REMOVED lines=11> */
[----:B------:R-:W5:Y:S04]  /*cc50*/  LDL.LU R129, [R1+0x3c] ;  /* 0x00003c0001817983 */ /* 0x000f680000300800 */
[----:B0-----:R-:W5:Y:S04]  /*cc60*/  LDL.LU R127, [R1+0x34] ;  /* 0x00003400017f7983 */ /* 0x001f680000300800 */
[----:B------:R0:W-:Y:S04]  /*cc70*/  STS.U16 [R5+0x7e00], R0 ;  /* 0x007e000005007388 */ /* 0x0001e80000000400 */
[----:B------:R1:W-:Y:S01]  /*cc80*/  STS.U16 [R5+0x1e00], R11 ;  /* 0x001e000b05007388 */ /* 0x0003e20000000400 */
[----:B0-----:R-:W-:-:S04]  /*cc90*/  LOP3.LUT R0, R3, 0x50, RZ, 0x3c, !PT ;  /* 0x0000005003007812 */ /* 0x001fc800078e3cff */
[----:B-1----:R-:W-:Y:S01]  /*cca0*/  IADD3 R11, R216, R0, RZ ;  /* 0x00000000d80b7210 */ /* 0x002fe20007ffe0ff */
        /* <DEDUP_REMOVED lines=31> */
[----:B--2---:R-:W-:Y:S04]  /*cea0*/  STS.U16 [R5+0x600], R30 ;  /* 0x0006001e05007388 */ /* 0x004fe80000000400 */
        /* <DEDUP_REMOVED lines=13> */
[----:B---3--:R0:W-:Y:S04]  /*cf80*/  STS.U16 [R11+0xe80], R178 ;  /* 0x000e80b20b007388 */ /* 0x0081e80000000400 */
[----:B----4-:R1:W-:Y:S04]  /*cf90*/  STS.U16 [R11+0x1280], R184 ;  /* 0x001280b80b007388 */ /* 0x0103e80000000400 */
[----:B-----5:R2:W-:Y:S04]  /*cfa0*/  STS.U16 [R11+0x1680], R190 ;  /* 0x001680be0b007388 */ /* 0x0205e80000000400 */
[----:B0-----:R-:W3:Y:S04]  /*cfb0*/  LDL.LU R178, [R1+0x104] ;  /* 0x0001040001b27983 */ /* 0x001ee80000300800 */
[----:B-1----:R-:W4:Y:S04]  /*cfc0*/  LDL.LU R184, [R1+0xf4] ;  /* 0x0000f40001b87983 */ /* 0x002f280000300800 */
[----:B------:R0:W-:Y:S04]  /*cfd0*/  STS.U16 [R11+0x1a80], R196 ;  /* 0x001a80c40b007388 */ /* 0x0001e80000000400 */
[----:B--2---:R-:W2:Y:S04]  /*cfe0*/  LDL.LU R190, [R1+0xe4] ;  /* 0x0000e40001be7983 */ /* 0x004ea80000300800 */
[----:B------:R1:W-:Y:S04]  /*cff0*/  STS.U16 [R11+0x1e80], R200 ;  /* 0x001e80c80b007388 */ /* 0x0003e80000000400 */
[----:B0-----:R-:W5:Y:S04]  /*d000*/  LDL.LU R196, [R1+0xd4] ;  /* 0x0000d40001c47983 */ /* 0x001f680000300800 */
[----:B------:R0:W-:Y:S04]  /*d010*/  STS.U16 [R11+0x2280], R204 ;  /* 0x002280cc0b007388 */ /* 0x0001e80000000400 */
[----:B-1----:R-:W5:Y:S04]  /*d020*/  LDL.LU R200, [R1+0xc4] ;  /* 0x0000c40001c87983 */ /* 0x002f680000300800 */
[----:B------:R1:W-:Y:S04]  /*d030*/  STS.U16 [R11+0x2680], R208 ;  /* 0x002680d00b007388 */ /* 0x0003e80000000400 */
[----:B0-----:R-:W5:Y:S04]  /*d040*/  LDL.LU R204, [R1+0xb4] ;  /* 0x0000b40001cc7983 */ /* 0x001f680000300800 */
[----:B------:R0:W-:Y:S04]  /*d050*/  STS.U16 [R11+0x2a80], R212 ;  /* 0x002a80d40b007388 */ /* 0x0001e80000000400 */
[----:B-1----:R-:W5:Y:S04]  /*d060*/  LDL.LU R208, [R1+0xa4] ;  /* 0x0000a40001d07983 */ /* 0x002f680000300800 */
[----:B------:R1:W-:Y:S04]  /*d070*/  STS.U16 [R11+0x2e80], R220 ;  /* 0x002e80dc0b007388 */ /* 0x0003e80000000400 */
[----:B0-----:R-:W3:Y:S04]  /*d080*/  LDL.LU R212, [R1+0x94] ;  /* 0x0000940001d47983 */ /* 0x001ee80000300800 */
[----:B------:R0:W-:Y:S04]  /*d090*/  STS.U16 [R11+0x3280], R121 ;  /* 0x003280790b007388 */ /* 0x0001e80000000400 */
[----:B-1----:R-:W4:Y:S04]  /*d0a0*/  LDL.LU R220, [R1+0x88] ;  /* 0x0000880001dc7983 */ /* 0x002f280000300800 */
[----:B------:R1:W-:Y:S04]  /*d0b0*/  STS.U16 [R11+0x3680], R123 ;  /* 0x0036807b0b007388 */ /* 0x0003e80000000400 */
[----:B0-----:R-:W2:Y:S04]  /*d0c0*/  LDL.LU R121, [R1+0x7c] ;  /* 0x00007c0001797983 */ /* 0x001ea80000300800 */
[----:B------:R0:W-:Y:S04]  /*d0d0*/  STS.U16 [R11+0x3a80], R125 ;  /* 0x003a807d0b007388 */ /* 0x0001e80000000400 */
[----:B-1----:R-:W5:Y:S04]  /*d0e0*/  LDL.LU R123, [R1+0x70] ;  /* 0x00007000017b7983 */ /* 0x002f680000300800 */
[----:B------:R1:W-:Y:S04]  /*d0f0*/  STS.U16 [R11+0x3e80], R129 ;  /* 0x003e80810b007388 */ /* 0x0003e80000000400 */
[----:B0-----:R-:W5:Y:S04]  /*d100*/  LDL.LU R125, [R1+0x64] ;  /* 0x00006400017d7983 */ /* 0x001f680000300800 */
[----:B------:R0:W-:Y:S04]  /*d110*/  STS.U16 [R11+0x4280], R127 ;  /* 0x0042807f0b007388 */ /* 0x0001e80000000400 */
[----:B-1----:R-:W5:Y:S04]  /*d120*/  LDL.LU R129, [R1+0x58] ;  /* 0x0000580001817983 */ /* 0x002f680000300800 */
[----:B0-----:R-:W5:Y:S01]  /*d130*/  LDL.LU R127, [R1+0x4c] ;  /* 0x00004c00017f7983 */ /* 0x001f620000300800 */
[----:B------:R-:W-:-:S04]  /*d140*/  LOP3.LUT R0, R3, 0x60, RZ, 0x3c, !PT ;  /* 0x0000006003007812 */ /* 0x000fc800078e3cff */
[----:B------:R-:W-:Y:S01]  /*d150*/  IADD3 R0, R216, R0, RZ ;  /* 0x00000000d8007210 */ /* 0x000fe20007ffe0ff */
        /* <DEDUP_REMOVED lines=52> */
[----:B0-----:R-:W3:Y:S04]  /*d4a0*/  LDL.LU R212, [R1+0x100] ;  /* 0x0001000001d47983 */ /* 0x001ee80000300800 */
[----:B--2---:R0:W-:Y:S04]  /*d4b0*/  STS.U16 [R0+0x2700], R121 ;  /* 0x0027007900007388 */ /* 0x0041e80000000400 */
[----:B-1----:R-:W2:Y:S04]  /*d4c0*/  LDL.LU R220, [R1+0xf0] ;  /* 0x0000f00001dc7983 */ /* 0x002ea80000300800 */
[----:B-----5:R1:W-:Y:S04]  /*d4d0*/  STS.U16 [R0+0x2b00], R123 ;  /* 0x002b007b00007388 */ /* 0x0203e80000000400 */
[----:B0-----:R-:W4:Y:S04]  /*d4e0*/  LDL.LU R121, [R1+0xe0] ;  /* 0x0000e00001797983 */ /* 0x001f280000300800 */
        /* <DEDUP_REMOVED lines=67> */
[----:B------:R-:W-:Y:S01]  /*d920*/  STS.U16 [R3+0x2380], R218 ;  /* 0x002380da03007388 */ /* 0x000fe20000000400 */
[----:B------:R-:W-:Y:S01]  /*d930*/  MOV R2, 0xff800000 ;  /* 0xff80000000027802 */ /* 0x000fe20000000f00 */
[----:B0-----:R-:W0:Y:S02]  /*d940*/  LDC R0, c[0x0][0x280] ;  /* 0x0000a000ff007b82 */ /* 0x001e240000000800 */
[----:B------:R-:W-:Y:S04]  /*d950*/  STS.U16 [R3+0x2780], R214 ;  /* 0x002780d603007388 */ /* 0x000fe80000000400 */
[----:B------:R-:W-:Y:S04]  /*d960*/  STS.U16 [R3+0x2b80], R210 ;  /* 0x002b80d203007388 */ /* 0x000fe80000000400 */
[----:B------:R-:W-:Y:S04]  /*d970*/  STS.U16 [R3+0x2f80], R206 ;  /* 0x002f80ce03007388 */ /* 0x000fe80000000400 */
[----:B---3--:R-:W-:Y:S04]  /*d980*/  STS.U16 [R3+0x380], R212 ;  /* 0x000380d403007388 */ /* 0x008fe80000000400 */
[----:B------:R-:W-:Y:S04]  /*d990*/  STS.U16 [R3+0x3380], R202 ;  /* 0x003380ca03007388 */ /* 0x000fe80000000400 */
[----:B--2---:R-:W-:Y:S04]  /*d9a0*/  STS.U16 [R3+0x780], R220 ;  /* 0x000780dc03007388 */ /* 0x004fe80000000400 */
[----:B------:R-:W-:Y:S04]  /*d9b0*/  STS.U16 [R3+0x3780], R198 ;  /* 0x003780c603007388 */ /* 0x000fe80000000400 */
[----:B----4-:R-:W-:Y:S04]  /*d9c0*/  STS.U16 [R3+0xb80], R121 ;  /* 0x000b807903007388 */ /* 0x010fe80000000400 */
        /* <DEDUP_REMOVED lines=54> */
[----:B------:R-:W-:-:S02]  /*dd30*/  MOV R4, 0xff800000 ;  /* 0xff80000000047802 */ /* 0x000fc40000000f00 */
[----:B-1----:R-:W-:-:S05]  /*dd40*/  MOV R3, 0x3f800000 ;  /* 0x3f80000000037802 */ /* 0x002fca0000000f00 */
[----:B------:R1:W-:Y:S04]  /*dd50*/  STL [R1+0x77c], R3 ;  /* 0x00077c0301007387 */ /* 0x0003e80000100800 */
[----:B------:R-:W-:Y:S01]  /*dd60*/  STL [R1+0x60c], R2 ;  /* 0x00060c0201007387 */ /* 0x000fe20000100800 */
[----:B-1----:R-:W-:-:S03]  /*dd70*/  MOV R3, 0xff800000 ;  /* 0xff80000000037802 */ /* 0x002fc60000000f00 */
[----:B------:R1:W-:Y:S04]  /*dd80*/  STL [R1+0x608], R4 ;  /* 0x0006080401007387 */ /* 0x0003e80000100800 */
[----:B------:R2:W-:Y:S04]  /*dd90*/  STL [R1+0x604], R3 ;  /* 0x0006040301007387 */ /* 0x0005e80000100800 */
[----:B------:R3:W-:Y:S01]  /*dda0*/  STL [R1+0x600], R2 ;  /* 0x0006000201007387 */ /* 0x0007e20000100800 */
[----:B-1----:R-:W-:Y:S02]  /*ddb0*/  MOV R4, 0x3f800000 ;  /* 0x3f80000000047802 */ /* 0x002fe40000000f00 */
[----:B--2---:R-:W-:-:S03]  /*ddc0*/  MOV R3, 0x3f800000 ;  /* 0x3f80000000037802 */ /* 0x004fc60000000f00 */
[----:B------:R1:W-:Y:S01]  /*ddd0*/  STL [R1+0x780], R4 ;  /* 0x0007800401007387 */ /* 0x0003e20000100800 */
[----:B---3--:R-:W-:-:S03]  /*dde0*/  MOV R2, 0x3f800000 ;  /* 0x3f80000000027802 */ /* 0x008fc60000000f00 */
[----:B------:R1:W-:Y:S04]  /*ddf0*/  STL [R1+0x784], R3 ;  /* 0x0007840301007387 */ /* 0x0003e80000100800 */
[----:B------:R1:W-:Y:S04]  /*de00*/  STL [R1+0x400], RZ ;  /* 0x000400ff01007387 */ /* 0x0003e80000100800 */
[----:B------:R1:W-:Y:S04]  /*de10*/  STL [R1+0x778], R2 ;  /* 0x0007780201007387 */ /* 0x0003e80000100800 */
[----:B------:R1:W-:Y:S04]  /*de20*/  STL [R1+0x404], RZ ;  /* 0x000404ff01007387 */ /* 0x0003e80000100800 */
        /* <DEDUP_REMOVED lines=254> */
[----:B------:R1:W-:Y:S04]  /*ee10*/  STL [R1], RZ ;  /* 0x000000ff01007387 */ /* 0x0003e80000100800 */
        /* <DEDUP_REMOVED lines=126> */
[----:B------:R1:W-:Y:S01]  /*f600*/  STL [R1+0x1fc], RZ ;  /* 0x0001fcff01007387 */ /* 0x0003e20000100800 */
[----:B0-----:R-:W-:-:S02]  /*f610*/  ISETP.GE.AND P0, PT, R0, 0x1, PT ;  /* 0x000000010000780c */ /* 0x001fc40003f06270 */
[----:B------:R-:W-:Y:S02]  /*f620*/  CS2R R24, SRZ ;  /* 0x0000000000187805 */ /* 0x000fe4000001ff00 */
[----:B------:R-:W-:Y:S02]  /*f630*/  CS2R R26, SRZ ;  /* 0x00000000001a7805 */ /* 0x000fe4000001ff00 */
[----:B------:R-:W-:Y:S02]  /*f640*/  CS2R R28, SRZ ;  /* 0x00000000001c7805 */ /* 0x000fe4000001ff00 */
[----:B------:R-:W-:Y:S02]  /*f650*/  CS2R R30, SRZ ;  /* 0x00000000001e7805 */ /* 0x000fe4000001ff00 */
[----:B------:R-:W-:Y:S02]  /*f660*/  CS2R R32, SRZ ;  /* 0x0000000000207805 */ /* 0x000fe4000001ff00 */
[----:B------:R-:W-:-:S02]  /*f670*/  CS2R R34, SRZ ;  /* 0x0000000000227805 */ /* 0x000fc4000001ff00 */
        /* <DEDUP_REMOVED lines=57> */
[----:B------:R-:W-:Y:S01]  /*fa10*/  CS2R R150, SRZ ;  /* 0x0000000000967805 */ /* 0x000fe2000001ff00 */
[----:B-1----:R-:W-:Y:S06]  /*fa20*/  @!P0 BRA `(.L_x_0) ;  /* 0x0000010800908947 */ /* 0x002fec0003800000 */
[----:B------:R-:W0:Y:S01]  /*fa30*/  S2R R208, SR_TID.X ;  /* 0x0000000000d07919 */ /* 0x000e220000002100 */
[----:B------:R-:W1:Y:S01]  /*fa40*/  LDC R7, c[0x0][0x268] ;  /* 0x00009a00ff077b82 */ /* 0x000e620000000800 */
[----:B------:R-:W-:Y:S02]  /*fa50*/  CS2R R110, SRZ ;  /* 0x00000000006e7805 */ /* 0x000fe4000001ff00 */
[----:B------:R-:W-:Y:S01]  /*fa60*/  CS2R R112, SRZ ;  /* 0x0000000000707805 */ /* 0x000fe2000001ff00 */
[----:B------:R-:W2:Y:S01]  /*fa70*/  S2R R220, SR_TID.X ;  /* 0x0000000000dc7919 */ /* 0x000ea20000002100 */
[----:B------:R-:W-:Y:S02]  /*fa80*/  CS2R R114, SRZ ;  /* 0x0000000000727805 */ /* 0x000fe4000001ff00 */
[----:B------:R-:W-:Y:S02]  /*fa90*/  CS2R R116, SRZ ;  /* 0x0000000000747805 */ /* 0x000fe4000001ff00 */
[----:B------:R-:W-:-:S02]  /*faa0*/  CS2R R118, SRZ ;  /* 0x0000000000767805 */ /* 0x000fc4000001ff00 */
[----:B------:R-:W-:Y:S01]  /*fab0*/  CS2R R120, SRZ ;  /* 0x0000000000787805 */ /* 0x000fe2000001ff00 */
[----:B------:R-:W3:Y:S01]  /*fac0*/  LDC.64 R4, c[0x0][0x260] ;  /* 0x00009800ff047b82 */ /* 0x000ee20000000a00 */
[----:B------:R-:W-:Y:S02]  /*fad0*/  CS2R R122, SRZ ;  /* 0x00000000007a7805 */ /* 0x000fe4000001ff00 */
[----:B------:R-:W-:Y:S02]  /*fae0*/  CS2R R124, SRZ ;  /* 0x00000000007c7805 */ /* 0x000fe4000001ff00 */
[----:B------:R-:W-:Y:S02]  /*faf0*/  CS2R R126, SRZ ;  /* 0x00000000007e7805 */ /* 0x000fe4000001ff00 */
[----:B------:R-:W-:Y:S02]  /*fb00*/  CS2R R128, SRZ ;  /* 0x0000000000807805 */ /* 0x000fe4000001ff00 */
[----:B------:R-:W-:-:S02]  /*fb10*/  CS2R R130, SRZ ;  /* 0x0000000000827805 */ /* 0x000fc4000001ff00 */
[----:B------:R-:W-:Y:S02]  /*fb20*/  CS2R R132, SRZ ;  /* 0x0000000000847805 */ /* 0x000fe4000001ff00 */
[----:B------:R-:W-:Y:S01]  /*fb30*/  CS2R R134, SRZ ;  /* 0x0000000000867805 */ /* 0x000fe2000001ff00 */
[----:B------:R-:W4:Y:S01]  /*fb40*/  LDC.64 R8, c[0x0][0x250] ;  /* 0x00009400ff087b82 */ /* 0x000f220000000a00 */
[----:B------:R-:W-:Y:S02]  /*fb50*/  CS2R R136, SRZ ;  /* 0x0000000000887805 */ /* 0x000fe4000001ff00 */
[----:B------:R-:W-:Y:S02]  /*fb60*/  CS2R R138, SRZ ;  /* 0x00000000008a7805 */ /* 0x000fe4000001ff00 */
[----:B------:R-:W-:Y:S02]  /*fb70*/  CS2R R140, SRZ ;  /* 0x00000000008c7805 */ /* 0x000fe4000001ff00 */
[----:B------:R-:W-:-:S02]  /*fb80*/  CS2R R142, SRZ ;  /* 0x00000000008e7805 */ /* 0x000fc4000001ff00 */
[----:B------:R-:W-:Y:S02]  /*fb90*/  CS2R R144, SRZ ;  /* 0x0000000000907805 */ /* 0x000fe4000001ff00 */
[----:B------:R-:W-:Y:S02]  /*fba0*/  CS2R R146, SRZ ;  /* 0x0000000000927805 */ /* 0x000fe4000001ff00 */
[----:B------:R-:W-:Y:S01]  /*fbb0*/  CS2R R148, SRZ ;  /* 0x0000000000947805 */ /* 0x000fe2000001ff00 */
[----:B------:R-:W5:Y:S01]  /*fbc0*/  LDC.64 R102, c[0x0][0x220] ;  /* 0x00008800ff667b82 */ /* 0x000f620000000a00 */
[----:B------:R-:W-:Y:S01]  /*fbd0*/  CS2R R150, SRZ ;  /* 0x0000000000967805 */ /* 0x000fe2000001ff00 */
[----:B------:R-:W-:Y:S01]  /*fbe0*/  UMOV UR35, 0x40000040 ;  /* 0x4000004000237882 */ /* 0x000fe20000000000 */
[----:B0-----:R-:W-:-:S05]  /*fbf0*/  SHF.R.U32.HI R0, RZ, 0x6, R208 ;  /* 0x00000006ff007819 */ /* 0x001fca00000116d0 */
[----:B------:R-:W0:Y:S01]  /*fc00*/  LDC R12, c[0x0][0x258] ;  /* 0x00009600ff0c7b82 */ /* 0x000e220000000800 */
[----:B---3--:R-:W-:Y:S01]  /*fc10*/  MOV R3, R4 ;  /* 0x0000000400037202 */ /* 0x008fe20000000f00 */
[----:B------:R3:W-:Y:S01]  /*fc20*/  STL [R1+0xb94], R5 ;  /* 0x000b940501007387 */ /* 0x0007e20000100800 */
[----:B------:R-:W-:Y:S02]  /*fc30*/  SGXT.U32 R0, R0, 0x2 ;  /* 0x000000020000781a */ /* 0x000fe40000000000 */
[C---:B--2---:R-:W-:Y:S02]  /*fc40*/  LOP3.LUT R204, R220.reuse, 0x3f, RZ, 0xc0, !PT ;  /* 0x0000003fdccc7812 */ /* 0x044fe400078ec0ff */
[----:B------:R-:W-:Y:S01]  /*fc50*/  LOP3.LUT R212, R220, 0xc0, RZ, 0xc0, !PT ;  /* 0x000000c0dcd47812 */ /* 0x000fe200078ec0ff */
[----:B-1----:R-:W-:Y:S01]  /*fc60*/  IMAD R13, R0, R7, RZ ;  /* 0x00000007000d7224 */ /* 0x002fe200078e02ff */
[----:B------:R-:W-:Y:S01]  /*fc70*/  SHF.L.U32 R204, R204, 0x1, RZ ;  /* 0x00000001cccc7819 */ /* 0x000fe200000006ff */
[----:B------:R-:W1:Y:S01]  /*fc80*/  LDC.64 R10, c[0x0][0x218] ;  /* 0x00008600ff0a7b82 */ /* 0x000e620000000a00 */
[----:B------:R-:W-:-:S02]  /*fc90*/  SHF.R.U32.HI R2, RZ, 0x2, R212 ;  /* 0x00000002ff027819 */ /* 0x000fc400000116d4 */
[C---:B------:R-:W-:Y:S02]  /*fca0*/  LEA R15, R7.reuse, R13, 0x2 ;  /* 0x0000000d070f7211 */ /* 0x040fe400078e10ff */
[----:B------:R-:W-:Y:S02]  /*fcb0*/  LEA R18, R212, R204, 0x7 ;  /* 0x000000ccd4127211 */ /* 0x000fe400078e38ff */
[C---:B------:R-:W-:Y:S01]  /*fcc0*/  LEA R19, R7.reuse, R15, 0x2 ;  /* 0x0000000f07137211 */ /* 0x040fe200078e10ff */
[----:B------:R-:W2:Y:S01]  /*fcd0*/  S2R R212, SR_CTAID.Y ;  /* 0x0000000000d47919 */ /* 0x000ea20000002600 */
[----:B------:R-:W-:Y:S02]  /*fce0*/  IADD3 R0, R216, 0x40000, RZ ;  /* 0x00040000d8007810 */ /* 0x000fe40007ffe0ff */
[----:B------:R-:W-:Y:S02]  /*fcf0*/  LEA R21, R7, R19, 0x2 ;  /* 0x0000001307157211 */ /* 0x000fe400078e10ff */
[----:B------:R-:W-:-:S02]  /*fd00*/  LOP3.LUT R220, R208, 0xff, RZ, 0xc0, !PT ;  /* 0x000000ffd0dc7812 */ /* 0x000fc400078ec0ff */
[C---:B------:R-:W-:Y:S02]  /*fd10*/  LEA R23, R7.reuse, R21, 0x2 ;  /* 0x0000001507177211 */ /* 0x040fe400078e10ff */
[----:B------:R-:W-:Y:S02]  /*fd20*/  SHF.R.U32.HI R0, RZ, 0x4, R0 ;  /* 0x00000004ff007819 */ /* 0x000fe40000011600 */
[C---:B------:R-:W-:Y:S02]  /*fd30*/  LEA R25, R7.reuse, R23, 0x2 ;  /* 0x0000001707197211 */ /* 0x040fe400078e10ff */
[----:B------:R-:W-:Y:S02]  /*fd40*/  SHF.L.U32 R17, R220, 0x1, RZ ;  /* 0x00000001dc117819 */ /* 0x000fe400000006ff */
[----:B------:R-:W-:Y:S02]  /*fd50*/  LEA R27, R7, R25, 0x2 ;  /* 0x00000019071b7211 */ /* 0x000fe400078e10ff */
[----:B------:R-:W-:-:S02]  /*fd60*/  MOV R4, R5 ;  /* 0x0000000500047202 */ /* 0x000fc40000000f00 */
[C---:B------:R-:W-:Y:S02]  /*fd70*/  LEA R29, R7.reuse, R27, 0x2 ;  /* 0x0000001b071d7211 */ /* 0x040fe400078e10ff */
[----:B------:R-:W-:Y:S02]  /*fd80*/  SGXT.U32 R0, R0, 0xe ;  /* 0x0000000e0000781a */ /* 0x000fe40000000000 */
[C---:B------:R-:W-:Y:S02]  /*fd90*/  LEA R31, R7.reuse, R29, 0x2 ;  /* 0x0000001d071f7211 */ /* 0x040fe400078e10ff */
[----:B------:R-:W-:Y:S02]  /*fda0*/  LOP3.LUT R208, R208, 0x3f, RZ, 0xc0, !PT ;  /* 0x0000003fd0d07812 */ /* 0x000fe400078ec0ff */
[----:B------:R-:W-:Y:S02]  /*fdb0*/  LEA R33, R7, R31, 0x2 ;  /* 0x0000001f07217211 */ /* 0x000fe400078e10ff */
[----:B------:R-:W-:Y:S01]  /*fdc0*/  LOP3.LUT R17, R17, R2, RZ, 0x3c, !PT ;  /* 0x0000000211117212 */ /* 0x000fe200078e3cff */
[----:B------:R-:W-:Y:S01]  /*fdd0*/  IMAD R4, R208, R4, RZ ;  /* 0x00000004d0047224 */ /* 0x000fe200078e02ff */
[----:B------:R-:W-:Y:S01]  /*fde0*/  LEA R35, R7, R33, 0x2 ;  /* 0x0000002107237211 */ /* 0x000fe200078e10ff */
[----:B--2---:R-:W-:Y:S01]  /*fdf0*/  IMAD R2, R212, R3, RZ ;  /* 0x00000003d4027224 */ /* 0x004fe200078e02ff */
[----:B------:R-:W-:-:S02]  /*fe00*/  R2UR UR34, R0 ;  /* 0x00000000002272ca */ /* 0x000fc400000e0000 */
[C---:B------:R-:W-:Y:S02]  /*fe10*/  LEA R37, R7.reuse, R35, 0x2 ;  /* 0x0000002307257211 */ /* 0x040fe400078e10ff */
[----:B------:R-:W-:Y:S02]  /*fe20*/  IADD3 R3, P0, R0, 0x2, RZ ;  /* 0x0000000200037810 */ /* 0x000fe40007f1e0ff */
[C---:B------:R-:W-:Y:S02]  /*fe30*/  LEA R39, R7.reuse, R37, 0x2 ;  /* 0x0000002507277211 */ /* 0x040fe400078e10ff */
[----:B------:R-:W-:Y:S02]  /*fe40*/  MOV R0, RZ ;  /* 0x000000ff00007202 */ /* 0x000fe40000000f00 */
[----:B------:R-:W-:Y:S02]  /*fe50*/  LEA R41, R7, R39, 0x2 ;  /* 0x0000002707297211 */ /* 0x000fe400078e10ff */
[----:B------:R-:W-:-:S02]  /*fe60*/  R2UR UR54, R3 ;  /* 0x00000000033672ca */ /* 0x000fc400000e0000 */
[C---:B------:R-:W-:Y:S02]  /*fe70*/  LEA R43, R7.reuse, R41, 0x2 ;  /* 0x00000029072b7211 */ /* 0x040fe400078e10ff */
[----:B------:R-:W-:Y:S01]  /*fe80*/  IADD3.X R6, R0, 0x40000040, RZ, P0, !PT ;  /* 0x4000004000067810 */ /* 0x000fe200007fe4ff */
[----:B----4-:R-:W-:Y:S01]  /*fe90*/  IMAD R0, R212, R8, RZ ;  /* 0x00000008d4007224 */ /* 0x010fe200078e02ff */
[C---:B------:R-:W-:Y:S02]  /*fea0*/  LEA R45, R7.reuse, R43, 0x2 ;  /* 0x0000002b072d7211 */ /* 0x040fe400078e10ff */
[----:B------:R-:W-:Y:S02]  /*feb0*/  SHF.L.U32 R3, R2, 0x1, RZ ;  /* 0x0000000102037819 */ /* 0x000fe400000006ff */
[----:B------:R-:W-:Y:S02]  /*fec0*/  LEA R47, R7, R45, 0x2 ;  /* 0x0000002d072f7211 */ /* 0x000fe400078e10ff */
[----:B---3--:R-:W-:-:S02]  /*fed0*/  SHF.L.U32 R5, R4, 0x1, RZ ;  /* 0x0000000104057819 */ /* 0x008fc400000006ff */
[----:B------:R-:W-:Y:S02]  /*fee0*/  LEA R49, R7, R47, 0x2 ;  /* 0x0000002f07317211 */ /* 0x000fe400078e10ff */
[----:B-----5:R-:W-:Y:S01]  /*fef0*/  IADD3 R8, P1, P2, R5, R102, R3 ;  /* 0x0000006605087210 */ /* 0x020fe20007a3e003 */
[----:B0-----:R-:W-:Y:S01]  /*ff00*/  IMAD R3, R220, R12, RZ ;  /* 0x0000000cdc037224 */ /* 0x001fe200078e02ff */
[C---:B------:R-:W-:Y:S01]  /*ff10*/  LEA R51, R7.reuse, R49, 0x2 ;  /* 0x0000003107337211 */ /* 0x040fe200078e10ff */
[----:B------:R-:W-:Y:S01]  /*ff20*/  IMAD.HI R5, R4, 0x2, RZ ;  /* 0x0000000204057827 */ /* 0x000fe200078e02ff */
[----:B-1----:R-:W-:Y:S02]  /*ff30*/  LEA R10, P0, R0, R10, 0x1 ;  /* 0x0000000a000a7211 */ /* 0x002fe400078008ff */
[C---:B------:R-:W-:Y:S02]  /*ff40*/  LEA R53, R7.reuse, R51, 0x2 ;  /* 0x0000003307357211 */ /* 0x040fe400078e10ff */
[----:B------:R-:W-:Y:S01]  /*ff50*/  R2UR UR55, R6 ;  /* 0x00000000063772ca */ /* 0x000fe200000e0000 */
[----:B------:R-:W-:Y:S01]  /*ff60*/  IMAD.HI R6, R2, 0x2, RZ ;  /* 0x0000000202067827 */ /* 0x000fe200078e02ff */
[----:B------:R-:W-:-:S02]  /*ff70*/  LEA R55, R7, R53, 0x2 ;  /* 0x0000003507377211 */ /* 0x000fc400078e10ff */
[----:B------:R-:W-:Y:S02]  /*ff80*/  LEA.HI.X.SX32 R11, R0, R11, 0x1, P0 ;  /* 0x0000000b000b7211 */ /* 0x000fe400000f0eff */
[----:B------:R-:W-:Y:S02]  /*ff90*/  LEA R57, R7, R55, 0x2 ;  /* 0x0000003707397211 */ /* 0x000fe400078e10ff */
[----:B------:R-:W-:Y:S02]  /*ffa0*/  LEA R4, P0, R3, R10, 0x1 ;  /* 0x0000000a03047211 */ /* 0x000fe400078008ff */
[----:B------:R-:W-:Y:S02]  /*ffb0*/  LEA R59, R7, R57, 0x2 ;  /* 0x00000039073b7211 */ /* 0x000fe400078e10ff */
[----:B------:R-:W-:Y:S01]  /*ffc0*/  IADD3.X R0, R5, R103, R6, P1, P2 ;  /* 0x0000006705007210 */ /* 0x000fe20000fe4406 */
[----:B------:R-:W-:Y:S01]  /*ffd0*/  UIADD3.64 UR6, UR54, 0x200, URZ ;  /* 0x0000020036067897 */ /* 0x000fe2000fffe03f */
[C---:B------:R-:W-:Y:S01]  /*ffe0*/  LEA R61, R7.reuse, R59, 0x2 ;  /* 0x0000003b073d7211 */ /* 0x040fe200078e10ff */
[----:B------:R-:W-:Y:S01]  /*fff0*/  UIADD3.64 UR8, UR54, 0x1fe, URZ ;  /* 0x000001fe36087897 */ /* 0x000fe2000fffe03f */
[----:B------:R-:W-:Y:S01]  /*10000*/  LEA R2, R12, R3, 0x8 ;  /* 0x000000030c027211 */ /* 0x000fe200078e40ff */
[----:B------:R-:W-:Y:S01]  /*10010*/  UIADD3.64 UR6, UR54, 0x204, URZ ;  /* 0x0000020436067897 */ /* 0x000fe2000fffe03f */
[----:B------:R-:W-:Y:S01]  /*10020*/  LEA R63, R7, R61, 0x2 ;  /* 0x0000003d073f7211 */ /* 0x000fe200078e10ff */
[----:B------:R-:W-:Y:S01]  /*10030*/  UIADD3.64 UR8, UR54, 0x202, URZ ;  /* 0x0000020236087897 */ /* 0x000fe2000fffe03f */
[----:B------:R-:W-:Y:S01]  /*10040*/  LEA.HI.X.SX32 R5, R3, R11, 0x1, P0 ;  /* 0x0000000b03057211 */ /* 0x000fe200000f0eff */
[----:B------:R-:W-:Y:S01]  /*10050*/  UIADD3.64 UR6, UR54, 0x400, URZ ;  /* 0x0000040036067897 */ /* 0x000fe2000fffe03f */
[----:B------:R-:W-:Y:S01]  /*10060*/  LEA R65, R7, R63, 0x2 ;  /* 0x0000003f07417211 */ /* 0x000fe200078e10ff */
[----:B------:R-:W-:Y:S01]  /*10070*/  UIADD3.64 UR8, UR54, 0x3fe, URZ ;  /* 0x000003fe36087897 */ /* 0x000fe2000fffe03f */
[----:B------:R-:W-:Y:S01]  /*10080*/  LEA R104, P0, R13, R8, 0x1 ;  /* 0x000000080d687211 */ /* 0x000fe200078008ff */
[----:B------:R-:W-:Y:S01]  /*10090*/  UIADD3.64 UR6, UR54, 0x404, URZ ;  /* 0x0000040436067897 */ /* 0x000fe2000fffe03f */
[C---:B------:R-:W-:Y:S01]  /*100a0*/  LEA R67, R7.reuse, R65, 0x2 ;  /* 0x0000004107437211 */ /* 0x040fe200078e10ff */
[----:B------:R-:W-:Y:S01]  /*100b0*/  UIADD3.64 UR8, UR54, 0x402, URZ ;  /* 0x0000040236087897 */ /* 0x000fe2000fffe03f */
[C---:B------:R-:W-:Y:S01]  /*100c0*/  LEA R10, P1, R2.reuse, R10, 0x1 ;  /* 0x0000000a020a7211 */ /* 0x040fe200078208ff */
[----:B------:R-:W-:Y:S01]  /*100d0*/  UIADD3.64 UR6, UR54, 0x600, URZ ;  /* 0x0000060036067897 */ /* 0x000fe2000fffe03f */
[----:B------:R-:W-:Y:S01]  /*100e0*/  LEA R69, R7, R67, 0x2 ;  /* 0x0000004307457211 */ /* 0x000fe200078e10ff */
[----:B------:R-:W-:Y:S01]  /*100f0*/  UIADD3.64 UR8, UR54, 0x5fe, URZ ;  /* 0x000005fe36087897 */ /* 0x000fe2000fffe03f */
[----:B------:R-:W-:Y:S01]  /*10100*/  LEA.HI.X.SX32 R105, R13, R0, 0x1, P0 ;  /* 0x000000000d697211 */ /* 0x000fe200000f0eff */
[----:B------:R-:W-:Y:S01]  /*10110*/  UIADD3.64 UR6, UR54, 0x604, URZ ;  /* 0x0000060436067897 */ /* 0x000fe2000fffe03f */
[----:B------:R-:W-:Y:S01]  /*10120*/  LEA R71, R7, R69, 0x2 ;  /* 0x0000004507477211 */ /* 0x000fe200078e10ff */
[----:B------:R-:W-:Y:S01]  /*10130*/  UIADD3.64 UR8, UR54, 0x602, URZ ;  /* 0x0000060236087897 */ /* 0x000fe2000fffe03f */
[----:B------:R-:W-:Y:S01]  /*10140*/  LEA.HI.X.SX32 R11, R2, R11, 0x1, P1 ;  /* 0x0000000b020b7211 */ /* 0x000fe200008f0eff */
[----:B------:R0:W-:Y:S01]  /*10150*/  STL.64 [R1+0xb80], R104 ;  /* 0x000b806801007387 */ /* 0x0001e20000100a00 */
[-C--:B------:R-:W-:Y:S01]  /*10160*/  LEA R108, P1, R15, R8.reuse, 0x1 ;  /* 0x000000080f6c7211 */ /* 0x080fe200078208ff */
[----:B------:R-:W-:Y:S01]  /*10170*/  UIADD3.64 UR6, UR54, 0x9fe, URZ ;  /* 0x000009fe36067897 */ /* 0x000fe2000fffe03f */
[----:B------:R-:W-:Y:S01]  /*10180*/  LEA R73, R7, R71, 0x2 ;  /* 0x0000004707497211 */ /* 0x000fe200078e10ff */
[----:B------:R-:W-:Y:S01]  /*10190*/  UIADD3.64 UR8, UR54, 0xa00, URZ ;  /* 0x00000a0036087897 */ /* 0x000fe2000fffe03f */
[----:B------:R-:W-:Y:S01]  /*101a0*/  LEA R106, P0, R19, R8, 0x1 ;  /* 0x00000008136a7211 */ /* 0x000fe200078008ff */
[----:B------:R-:W-:Y:S01]  /*101b0*/  UIADD3.64 UR6, UR54, 0xa02, URZ ;  /* 0x00000a0236067897 */ /* 0x000fe2000fffe03f */
[-C--:B------:R-:W-:Y:S01]  /*101c0*/  LEA.HI.X.SX32 R109, R15, R0.reuse, 0x1, P1 ;  /* 0x000000000f6d7211 */ /* 0x080fe200008f0eff */
[----:B------:R-:W-:Y:S01]  /*101d0*/  UIADD3.64 UR8, UR54, 0xa04, URZ ;  /* 0x00000a0436087897 */ /* 0x000fe2000fffe03f */
[----:B------:R-:W-:Y:S01]  /*101e0*/  LEA R75, R7, R73, 0x2 ;  /* 0x00000049074b7211 */ /* 0x000fe200078e10ff */
[----:B------:R-:W-:Y:S01]  /*101f0*/  UIADD3.64 UR6, UR54, 0xbfe, URZ ;  /* 0x00000bfe36067897 */ /* 0x000fe2000fffe03f */
[----:B------:R-:W-:Y:S01]  /*10200*/  LEA.HI.X.SX32 R107, R19, R0, 0x1, P0 ;  /* 0x00000000136b7211 */ /* 0x000fe200000f0eff */
[----:B------:R1:W-:Y:S01]  /*10210*/  STL.64 [R1+0xb78], R108 ;  /* 0x000b786c01007387 */ /* 0x0003e20000100a00 */
[----:B0-----:R-:W-:Y:S01]  /*10220*/  LEA R104, P2, R21, R8, 0x1 ;  /* 0x0000000815687211 */ /* 0x001fe200078408ff */
[----:B------:R-:W-:Y:S01]  /*10230*/  UIADD3.64 UR10, UR54, 0x2, URZ ;  /* 0x00000002360a7897 */ /* 0x000fe2000fffe03f */
[----:B------:R-:W-:Y:S01]  /*10240*/  LEA R77, R7, R75, 0x2 ;  /* 0x0000004b074d7211 */ /* 0x000fe200078e10ff */
[----:B------:R0:W-:Y:S01]  /*10250*/  STL.64 [R1+0xb70], R106 ;  /* 0x000b706a01007387 */ /* 0x0001e20000100a00 */
[----:B------:R-:W-:Y:S01]  /*10260*/  LEA.HI.X.SX32 R105, R21, R0, 0x1, P2 ;  /* 0x0000000015697211 */ /* 0x000fe200010f0eff */
[----:B------:R-:W-:Y:S01]  /*10270*/  UIADD3.64 UR14, UR54, 0x4, URZ ;  /* 0x00000004360e7897 */ /* 0x000fe2000fffe03f */
[C---:B------:R-:W-:Y:S01]  /*10280*/  LEA R79, R7.reuse, R77, 0x2 ;  /* 0x0000004d074f7211 */ /* 0x040fe200078e10ff */
[----:B------:R-:W-:Y:S01]  /*10290*/  UIADD3.64 UR18, UR54, 0x7fe, URZ ;  /* 0x000007fe36127897 */ /* 0x000fe2000fffe03f */
[----:B------:R-:W-:Y:S01]  /*102a0*/  LOP3.LUT R220, R18, 0x10, RZ, 0x3c, !PT ;  /* 0x0000001012dc7812 */ /* 0x000fe200078e3cff */
[----:B------:R2:W-:Y:S01]  /*102b0*/  STL.64 [R1+0xb68], R104 ;  /* 0x000b686801007387 */ /* 0x0005e20000100a00 */
[----:B------:R-:W-:Y:S01]  /*102c0*/  LEA R81, R7, R79, 0x2 ;  /* 0x0000004f07517211 */ /* 0x000fe200078e10ff */
[----:B------:R-:W-:Y:S01]  /*102d0*/  UIADD3.64 UR22, UR54, 0x800, URZ ;  /* 0x0000080036167897 */ /* 0x000fe2000fffe03f */
[-C--:B-1----:R-:W-:Y:S01]  /*102e0*/  LEA R108, P0, R23, R8.reuse, 0x1 ;  /* 0x00000008176c7211 */ /* 0x082fe200078008ff */
[----:B------:R-:W-:Y:S01]  /*102f0*/  UIADD3.64 UR26, UR54, 0x802, URZ ;  /* 0x00000802361a7897 */ /* 0x000fe2000fffe03f */
[----:B------:R-:W-:Y:S01]  /*10300*/  LEA R83, R7, R81, 0x2 ;  /* 0x0000005107537211 */ /* 0x000fe200078e10ff */
[----:B------:R-:W-:Y:S01]  /*10310*/  UIADD3.64 UR30, UR54, 0x804, URZ ;  /* 0x00000804361e7897 */ /* 0x000fe2000fffe03f */
[----:B0-----:R-:W-:Y:S01]  /*10320*/  LEA R106, P1, R25, R8, 0x1 ;  /* 0x00000008196a7211 */ /* 0x001fe200078208ff */
[----:B------:R-:W-:Y:S01]  /*10330*/  UIADD3.64 UR12, UR54, 0xc00, URZ ;  /* 0x00000c00360c7897 */ /* 0x000fe2000fffe03f */
[-C--:B------:R-:W-:Y:S01]  /*10340*/  LEA.HI.X.SX32 R109, R23, R0.reuse, 0x1, P0 ;  /* 0x00000000176d7211 */ /* 0x080fe200000f0eff */
[----:B------:R-:W-:Y:S01]  /*10350*/  UIADD3.64 UR8, UR54, 0xc02, URZ ;  /* 0x00000c0236087897 */ /* 0x000fe2000fffe03f */
[----:B------:R-:W-:Y:S01]  /*10360*/  LEA.HI.X.SX32 R107, R25, R0, 0x1, P1 ;  /* 0x00000000196b7211 */ /* 0x000fe200008f0eff */
[----:B------:R-:W-:Y:S01]  /*10370*/  UIADD3.64 UR6, UR54, 0xc04, URZ ;  /* 0x00000c0436067897 */ /* 0x000fe2000fffe03f */
[----:B--2---:R-:W-:Y:S01]  /*10380*/  LEA R104, P2, R27, R8, 0x1 ;  /* 0x000000081b687211 */ /* 0x004fe200078408ff */
[----:B------:R0:W-:Y:S01]  /*10390*/  STL.64 [R1+0xb60], R108 ;  /* 0x000b606c01007387 */ /* 0x0001e20000100a00 */
[----:B------:R-:W-:Y:S01]  /*103a0*/  LEA R85, R7, R83, 0x2 ;  /* 0x0000005307557211 */ /* 0x000fe200078e10ff */
[----:B------:R-:W-:Y:S01]  /*103b0*/  UIADD3.64 UR38, UR54, 0xdfe, URZ ;  /* 0x00000dfe36267897 */ /* 0x000fe2000fffe03f */
[----:B------:R-:W-:Y:S01]  /*103c0*/  LEA.HI.X.SX32 R105, R27, R0, 0x1, P2 ;  /* 0x000000001b697211 */ /* 0x000fe200010f0eff */
[----:B------:R1:W-:Y:S01]  /*103d0*/  STL.64 [R1+0xb58], R106 ;  /* 0x000b586a01007387 */ /* 0x0003e20000100a00 */
[----:B------:R-:W-:Y:S01]  /*103e0*/  LEA R24, P2, R33, R8, 0x1 ;  /* 0x0000000821187211 */ /* 0x000fe200078408ff */
[----:B------:R-:W-:Y:S01]  /*103f0*/  UIADD3.64 UR42, UR54, 0xe00, URZ ;  /* 0x00000e00362a7897 */ /* 0x000fe2000fffe03f */
[----:B------:R-:W-:Y:S01]  /*10400*/  LEA R87, R7, R85, 0x2 ;  /* 0x0000005507577211 */ /* 0x000fe200078e10ff */
[----:B------:R2:W-:Y:S01]  /*10410*/  STL.64 [R1+0xb50], R104 ;  /* 0x000b506801007387 */ /* 0x0005e20000100a00 */
[----:B------:R-:W-:Y:S01]  /*10420*/  LEA.HI.X.SX32 R25, R33, R0, 0x1, P2 ;  /* 0x0000000021197211 */ /* 0x000fe200010f0eff */
[----:B------:R-:W-:Y:S01]  /*10430*/  UIADD3.64 UR46, UR54, 0xe02, URZ ;  /* 0x00000e02362e7897 */ /* 0x000fe2000fffe03f */
[----:B------:R-:W-:-:S02]  /*10440*/  LEA R28, P2, R39, R8, 0x1 ;  /* 0x00000008271c7211 */ /* 0x000fc400078408ff */
[----:B0-----:R-:W-:Y:S02]  /*10450*/  CS2R R108, SRZ ;  /* 0x00000000006c7805 */ /* 0x001fe4000001ff00 */
[----:B------:R-:W-:Y:S01]  /*10460*/  LEA R89, R7, R87, 0x2 ;  /* 0x0000005707597211 */ /* 0x000fe200078e10ff */
[----:B------:R-:W-:Y:S01]  /*10470*/  STL.64 [R1+0xb38], R24 ;  /* 0x000b381801007387 */ /* 0x000fe20000100a00 */
[----:B------:R-:W-:Y:S01]  /*10480*/  IADD3 R221, R216, R18, RZ ;  /* 0x00000012d8dd7210 */ /* 0x000fe20007ffe0ff */
[----:B------:R-:W-:Y:S01]  /*10490*/  UIADD3.64 UR50, UR54, 0xe04, URZ ;  /* 0x00000e0436327897 */ /* 0x000fe2000fffe03f */
[-C--:B-1----:R-:W-:Y:S02]  /*104a0*/  LEA R106, P0, R29, R8.reuse, 0x1 ;  /* 0x000000081d6a7211 */ /* 0x082fe400078008ff */
[----:B------:R-:W-:Y:S02]  /*104b0*/  LEA R91, R7, R89, 0x2 ;  /* 0x00000059075b7211 */ /* 0x000fe400078e10ff */
[----:B--2---:R-:W-:-:S02]  /*104c0*/  LEA R104, P1, R31, R8, 0x1 ;  /* 0x000000081f687211 */ /* 0x004fc400078208ff */
[-C--:B------:R-:W-:Y:S02]  /*104d0*/  LEA.HI.X.SX32 R107, R29, R0.reuse, 0x1, P0 ;  /* 0x000000001d6b7211 */ /* 0x080fe400000f0eff */
[----:B------:R-:W-:Y:S02]  /*104e0*/  LEA.HI.X.SX32 R105, R31, R0, 0x1, P1 ;  /* 0x000000001f697211 */ /* 0x000fe400008f0eff */
[----:B------:R-:W-:Y:S01]  /*104f0*/  LEA R30, P1, R37, R8, 0x1 ;  /* 0x00000008251e7211 */ /* 0x000fe200078208ff */
[----:B------:R0:W-:Y:S01]  /*10500*/  STL.64 [R1+0xb48], R106 ;  /* 0x000b486a01007387 */ /* 0x0001e20000100a00 */
[----:B------:R-:W-:Y:S02]  /*10510*/  LEA.HI.X.SX32 R29, R39, R0, 0x1, P2 ;  /* 0x00000000271d7211 */ /* 0x000fe400010f0eff */
[----:B------:R-:W-:Y:S01]  /*10520*/  LEA R32, P2, R45, R8, 0x1 ;  /* 0x000000082d207211 */ /* 0x000fe200078408ff */
[----:B------:R1:W-:Y:S01]  /*10530*/  STL.64 [R1+0xb40], R104 ;  /* 0x000b406801007387 */ /* 0x0003e20000100a00 */
[----:B------:R-:W-:-:S02]  /*10540*/  LEA.HI.X.SX32 R31, R37, R0, 0x1, P1 ;  /* 0x00000000251f7211 */ /* 0x000fc400008f0eff */
[----:B------:R-:W-:Y:S01]  /*10550*/  LEA.HI.X.SX32 R33, R45, R0, 0x1, P2 ;  /* 0x000000002d217211 */ /* 0x000fe200010f0eff */
[----:B------:R-:W-:Y:S01]  /*10560*/  STL.64 [R1+0xb20], R28 ;  /* 0x000b201c01007387 */ /* 0x000fe20000100a00 */
[----:B------:R-:W-:Y:S02]  /*10570*/  LEA R93, R7, R91, 0x2 ;  /* 0x0000005b075d7211 */ /* 0x000fe400078e10ff */
[----:B------:R-:W-:Y:S02]  /*10580*/  LEA R34, P1, R43, R8, 0x1 ;  /* 0x000000082b227211 */ /* 0x000fe400078208ff */
[----:B0-----:R-:W-:Y:S02]  /*10590*/  CS2R R106, SRZ ;  /* 0x00000000006a7805 */ /* 0x001fe4000001ff00 */
[----:B------:R-:W-:Y:S02]  /*105a0*/  LEA R95, R7, R93, 0x2 ;  /* 0x0000005d075f7211 */ /* 0x000fe400078e10ff */
[----:B------:R-:W-:-:S02]  /*105b0*/  IADD3 R220, R216, R220, RZ ;  /* 0x000000dcd8dc7210 */ /* 0x000fc40007ffe0ff */
[----:B-1----:R-:W-:Y:S02]  /*105c0*/  LEA R104, P0, R35, R8, 0x1 ;  /* 0x0000000823687211 */ /* 0x002fe400078008ff */
[----:B------:R-:W-:Y:S02]  /*105d0*/  LEA R97, R7, R95, 0x2 ;  /* 0x0000005f07617211 */ /* 0x000fe400078e10ff */
[----:B------:R-:W-:Y:S02]  /*105e0*/  LEA.HI.X.SX32 R105, R35, R0, 0x1, P0 ;  /* 0x0000000023697211 */ /* 0x000fe400000f0eff */
[----:B------:R-:W-:Y:S02]  /*105f0*/  LEA R36, P0, R41, R8, 0x1 ;  /* 0x0000000829247211 */ /* 0x000fe400078008ff */
[-C--:B------:R-:W-:Y:S01]  /*10600*/  LEA.HI.X.SX32 R35, R43, R0.reuse, 0x1, P1 ;  /* 0x000000002b237211 */ /* 0x080fe200008f0eff */
[----:B------:R0:W-:Y:S01]  /*10610*/  STL.64 [R1+0xb30], R104 ;  /* 0x000b306801007387 */ /* 0x0001e20000100a00 */
[----:B------:R-:W-:-:S02]  /*10620*/  LEA.HI.X.SX32 R37, R41, R0, 0x1, P0 ;  /* 0x0000000029257211 */ /* 0x000fc400000f0eff */
[----:B------:R-:W-:Y:S01]  /*10630*/  LEA R40, P0, R47, R8, 0x1 ;  /* 0x000000082f287211 */ /* 0x000fe200078008ff */
[----:B------:R-:W-:Y:S01]  /*10640*/  STL.64 [R1+0xb28], R30 ;  /* 0x000b281e01007387 */ /* 0x000fe20000100a00 */
[----:B------:R-:W-:Y:S02]  /*10650*/  LEA R99, R7, R97, 0x2 ;  /* 0x0000006107637211 */ /* 0x000fe400078e10ff */
[----:B------:R-:W-:Y:S01]  /*10660*/  LEA.HI.X.SX32 R41, R47, R0, 0x1, P0 ;  /* 0x000000002f297211 */ /* 0x000fe200000f0eff */
[----:B------:R-:W-:Y:S01]  /*10670*/  STL.64 [R1+0xb08], R32 ;  /* 0x000b082001007387 */ /* 0x000fe20000100a00 */
[----:B------:R-:W-:Y:S02]  /*10680*/  LEA R101, R7, R99, 0x2 ;  /* 0x0000006307657211 */ /* 0x000fe400078e10ff */
[-C--:B------:R-:W-:Y:S01]  /*10690*/  LEA R38, P1, R49, R8.reuse, 0x1 ;  /* 0x0000000831267211 */ /* 0x080fe200078208ff */
[----:B------:R1:W-:Y:S01]  /*106a0*/  STL.64 [R1+0xb18], R36 ;  /* 0x000b182401007387 */ /* 0x0003e20000100a00 */
[----:B------:R-:W-:-:S02]  /*106b0*/  LEA R44, P0, R53, R8, 0x1 ;  /* 0x00000008352c7211 */ /* 0x000fc400078008ff */
[----:B0-----:R-:W-:Y:S02]  /*106c0*/  CS2R R104, SRZ ;  /* 0x0000000000687805 */ /* 0x001fe4000001ff00 */
[----:B------:R-:W-:Y:S01]  /*106d0*/  LEA R3, R7, R101, 0x2 ;  /* 0x0000006507037211 */ /* 0x000fe200078e10ff */
[----:B------:R-:W-:Y:S01]  /*106e0*/  STL.64 [R1+0xb10], R34 ;  /* 0x000b102201007387 */ /* 0x000fe20000100a00 */
[-C--:B------:R-:W-:Y:S02]  /*106f0*/  LEA.HI.X.SX32 R39, R49, R0.reuse, 0x1, P1 ;  /* 0x0000000031277211 */ /* 0x080fe400008f0eff */
[----:B------:R-:W-:Y:S02]  /*10700*/  LEA.HI.X.SX32 R45, R53, R0, 0x1, P0 ;  /* 0x00000000352d7211 */ /* 0x000fe400000f0eff */
[----:B------:R-:W-:Y:S02]  /*10710*/  LEA R103, R7, R3, 0x2 ;  /* 0x0000000307677211 */ /* 0x000fe400078e10ff */
[----:B------:R-:W-:-:S02]  /*10720*/  LEA R42, P1, R55, R8, 0x1 ;  /* 0x00000008372a7211 */ /* 0x000fc400078208ff */
[----:B-1----:R-:W-:Y:S02]  /*10730*/  LEA R36, P2, R51, R8, 0x1 ;  /* 0x0000000833247211 */ /* 0x002fe400078408ff */
[----:B------:R-:W-:Y:S02]  /*10740*/  LEA R13, R7, R103, 0x2 ;  /* 0x00000067070d7211 */ /* 0x000fe400078e10ff */
[----:B------:R-:W-:Y:S02]  /*10750*/  LEA.HI.X.SX32 R37, R51, R0, 0x1, P2 ;  /* 0x0000000033257211 */ /* 0x000fe400010f0eff */
[----:B------:R-:W-:Y:S02]  /*10760*/  LEA R48, P0, R59, R8, 0x1 ;  /* 0x000000083b307211 */ /* 0x000fe400078008ff */
[----:B------:R-:W-:Y:S01]  /*10770*/  LEA.HI.X.SX32 R43, R55, R0, 0x1, P1 ;  /* 0x00000000372b7211 */ /* 0x000fe200008f0eff */
[----:B------:R-:W-:Y:S01]  /*10780*/  STL.64 [R1+0xaf0], R36 ;  /* 0x000af02401007387 */ /* 0x000fe20000100a00 */
[----:B------:R-:W-:-:S02]  /*10790*/  LEA R15, R7, R13, 0x2 ;  /* 0x0000000d070f7211 */ /* 0x000fc400078e10ff */
[----:B------:R-:W-:Y:S01]  /*107a0*/  LEA.HI.X.SX32 R49, R59, R0, 0x1, P0 ;  /* 0x000000003b317211 */ /* 0x000fe200000f0eff */
[----:B------:R0:W-:Y:S01]  /*107b0*/  STL.64 [R1+0xb00], R40 ;  /* 0x000b002801007387 */ /* 0x0001e20000100a00 */
[----:B------:R-:W-:Y:S02]  /*107c0*/  LEA R19, R7, R15, 0x2 ;  /* 0x0000000f07137211 */ /* 0x000fe400078e10ff */
[-C--:B------:R-:W-:Y:S01]  /*107d0*/  LEA R46, P1, R61, R8.reuse, 0x1 ;  /* 0x000000083d2e7211 */ /* 0x080fe200078208ff */
[----:B------:R-:W-:Y:S01]  /*107e0*/  STL.64 [R1+0xaf8], R38 ;  /* 0x000af82601007387 */ /* 0x000fe20000100a00 */
[----:B------:R-:W-:Y:S02]  /*107f0*/  LEA R21, R7, R19, 0x2 ;  /* 0x0000001307157211 */ /* 0x000fe400078e10ff */
[----:B------:R-:W-:Y:S02]  /*10800*/  LEA R52, P0, R65, R8, 0x1 ;  /* 0x0000000841347211 */ /* 0x000fe400078008ff */
[----:B------:R-:W-:-:S02]  /*10810*/  LEA.HI.X.SX32 R47, R61, R0, 0x1, P1 ;  /* 0x000000003d2f7211 */ /* 0x000fc400008f0eff */
[----:B------:R-:W-:Y:S02]  /*10820*/  LEA R23, R7, R21, 0x2 ;  /* 0x0000001507177211 */ /* 0x000fe400078e10ff */
[----:B0-----:R-:W-:Y:S02]  /*10830*/  LEA R40, P2, R57, R8, 0x1 ;  /* 0x0000000839287211 */ /* 0x001fe400078408ff */
[-C--:B------:R-:W-:Y:S02]  /*10840*/  LEA.HI.X.SX32 R53, R65, R0.reuse, 0x1, P0 ;  /* 0x0000000041357211 */ /* 0x080fe400000f0eff */
[----:B------:R-:W-:Y:S02]  /*10850*/  LEA.HI.X.SX32 R41, R57, R0, 0x1, P2 ;  /* 0x0000000039297211 */ /* 0x000fe400010f0eff */
[----:B------:R-:W-:Y:S02]  /*10860*/  LEA R25, R7, R23, 0x2 ;  /* 0x0000001707197211 */ /* 0x000fe400078e10ff */
[-C--:B------:R-:W-:Y:S01]  /*10870*/  LEA R50, P1, R67, R8.reuse, 0x1 ;  /* 0x0000000843327211 */ /* 0x080fe200078208ff */
[----:B------:R-:W-:Y:S01]  /*10880*/  STL.64 [R1+0xad8], R40 ;  /* 0x000ad82801007387 */ /* 0x000fe20000100a00 */
[----:B------:R-:W-:-:S02]  /*10890*/  LEA R56, P0, R71, R8, 0x1 ;  /* 0x0000000847387211 */ /* 0x000fc400078008ff */
[----:B------:R-:W-:Y:S01]  /*108a0*/  LEA R27, R7, R25, 0x2 ;  /* 0x00000019071b7211 */ /* 0x000fe200078e10ff */
[----:B------:R0:W-:Y:S01]  /*108b0*/  STL.64 [R1+0xae8], R44 ;  /* 0x000ae82c01007387 */ /* 0x0001e20000100a00 */
[-C--:B------:R-:W-:Y:S02]  /*108c0*/  LEA.HI.X.SX32 R51, R67, R0.reuse, 0x1, P1 ;  /* 0x0000000043337211 */ /* 0x080fe400008f0eff */
[----:B------:R-:W-:Y:S01]  /*108d0*/  LEA.HI.X.SX32 R57, R71, R0, 0x1, P0 ;  /* 0x0000000047397211 */ /* 0x000fe200000f0eff */
[----:B------:R-:W-:Y:S01]  /*108e0*/  STL.64 [R1+0xae0], R42 ;  /* 0x000ae02a01007387 */ /* 0x000fe20000100a00 */
[----:B------:R-:W-:Y:S02]  /*108f0*/  LEA R29, R7, R27, 0x2 ;  /* 0x0000001b071d7211 */ /* 0x000fe400078e10ff */
[----:B------:R-:W-:Y:S02]  /*10900*/  LEA R54, P1, R73, R8, 0x1 ;  /* 0x0000000849367211 */ /* 0x000fe400078208ff */
[----:B------:R-:W-:-:S02]  /*10910*/  LEA R31, R7, R29, 0x2 ;  /* 0x0000001d071f7211 */ /* 0x000fc400078e10ff */
[-C--:B------:R-:W-:Y:S02]  /*10920*/  LEA R60, P0, R77, R8.reuse, 0x1 ;  /* 0x000000084d3c7211 */ /* 0x080fe400078008ff */
[----:B0-----:R-:W-:Y:S02]  /*10930*/  LEA R44, P2, R63, R8, 0x1 ;  /* 0x000000083f2c7211 */ /* 0x001fe400078408ff */
[----:B------:R-:W-:Y:S02]  /*10940*/  LEA R33, R7, R31, 0x2 ;  /* 0x0000001f07217211 */ /* 0x000fe400078e10ff */
[-C--:B------:R-:W-:Y:S02]  /*10950*/  LEA.HI.X.SX32 R45, R63, R0.reuse, 0x1, P2 ;  /* 0x000000003f2d7211 */ /* 0x080fe400010f0eff */
[-C--:B------:R-:W-:Y:S02]  /*10960*/  LEA.HI.X.SX32 R55, R73, R0.reuse, 0x1, P1 ;  /* 0x0000000049377211 */ /* 0x080fe400008f0eff */
[----:B------:R-:W-:Y:S01]  /*10970*/  LEA.HI.X.SX32 R61, R77, R0, 0x1, P0 ;  /* 0x000000004d3d7211 */ /* 0x000fe200000f0eff */
[----:B------:R-:W-:Y:S01]  /*10980*/  STL.64 [R1+0xac0], R44 ;  /* 0x000ac02c01007387 */ /* 0x000fe20000100a00 */
[----:B------:R-:W-:-:S02]  /*10990*/  LEA R35, R7, R33, 0x2 ;  /* 0x0000002107237211 */ /* 0x000fc400078e10ff */
[-C--:B------:R-:W-:Y:S01]  /*109a0*/  LEA R58, P1, R79, R8.reuse, 0x1 ;  /* 0x000000084f3a7211 */ /* 0x080fe200078208ff */
[----:B------:R0:W-:Y:S01]  /*109b0*/  STL.64 [R1+0xad0], R48 ;  /* 0x000ad03001007387 */ /* 0x0001e20000100a00 */
[----:B------:R-:W-:Y:S02]  /*109c0*/  LEA R37, R7, R35, 0x2 ;  /* 0x0000002307257211 */ /* 0x000fe400078e10ff */
[----:B------:R-:W-:Y:S01]  /*109d0*/  LEA R64, P0, R83, R8, 0x1 ;  /* 0x0000000853407211 */ /* 0x000fe200078008ff */
[----:B------:R1:W-:Y:S01]  /*109e0*/  STL.64 [R1+0xac8], R46 ;  /* 0x000ac82e01007387 */ /* 0x0003e20000100a00 */
[-C--:B------:R-:W-:Y:S02]  /*109f0*/  LEA.HI.X.SX32 R59, R79, R0.reuse, 0x1, P1 ;  /* 0x000000004f3b7211 */ /* 0x080fe400008f0eff */
[----:B------:R-:W-:Y:S02]  /*10a00*/  LEA R39, R7, R37, 0x2 ;  /* 0x0000002507277211 */ /* 0x000fe400078e10ff */
[----:B------:R-:W-:-:S02]  /*10a10*/  LEA.HI.X.SX32 R65, R83, R0, 0x1, P0 ;  /* 0x0000000053417211 */ /* 0x000fc400000f0eff */
[----:B------:R-:W-:Y:S02]  /*10a20*/  CS2R R82, SRZ ;  /* 0x0000000000527805 */ /* 0x000fe4000001ff00 */
[----:B------:R-:W-:Y:S02]  /*10a30*/  LEA R41, R7, R39, 0x2 ;  /* 0x0000002707297211 */ /* 0x000fe400078e10ff */
[-C--:B0-----:R-:W-:Y:S02]  /*10a40*/  LEA R48, P2, R69, R8.reuse, 0x1 ;  /* 0x0000000845307211 */ /* 0x081fe400078408ff */
[----:B------:R-:W-:Y:S02]  /*10a50*/  LEA R62, P1, R85, R8, 0x1 ;  /* 0x00000008553e7211 */ /* 0x000fe400078208ff */
[----:B------:R-:W-:Y:S02]  /*10a60*/  LEA.HI.X.SX32 R49, R69, R0, 0x1, P2 ;  /* 0x0000000045317211 */ /* 0x000fe400010f0eff */
[----:B------:R-:W-:-:S02]  /*10a70*/  LEA R43, R7, R41, 0x2 ;  /* 0x00000029072b7211 */ /* 0x000fc400078e10ff */
[----:B------:R-:W-:Y:S01]  /*10a80*/  LEA R68, P0, R89, R8, 0x1 ;  /* 0x0000000859447211 */ /* 0x000fe200078008ff */
[----:B------:R-:W-:Y:S01]  /*10a90*/  STL.64 [R1+0xaa8], R48 ;  /* 0x000aa83001007387 */ /* 0x000fe20000100a00 */
[-C--:B------:R-:W-:Y:S02]  /*10aa0*/  LEA.HI.X.SX32 R63, R85, R0.reuse, 0x1, P1 ;  /* 0x00000000553f7211 */ /* 0x080fe400008f0eff */
[----:B------:R-:W-:Y:S02]  /*10ab0*/  CS2R R84, SRZ ;  /* 0x0000000000547805 */ /* 0x000fe4000001ff00 */
[----:B------:R-:W-:Y:S01]  /*10ac0*/  LEA R45, R7, R43, 0x2 ;  /* 0x0000002b072d7211 */ /* 0x000fe200078e10ff */
[----:B------:R0:W-:Y:S01]  /*10ad0*/  STL.64 [R1+0xab8], R52 ;  /* 0x000ab83401007387 */ /* 0x0001e20000100a00 */
[----:B------:R-:W-:Y:S02]  /*10ae0*/  LEA.HI.X.SX32 R69, R89, R0, 0x1, P0 ;  /* 0x0000000059457211 */ /* 0x000fe400000f0eff */
[----:B------:R-:W-:-:S02]  /*10af0*/  CS2R R88, SRZ ;  /* 0x0000000000587805 */ /* 0x000fc4000001ff00 */
[----:B------:R-:W-:Y:S01]  /*10b00*/  LEA R66, P1, R91, R8, 0x1 ;  /* 0x000000085b427211 */ /* 0x000fe200078208ff */
[----:B------:R2:W-:Y:S01]  /*10b10*/  STL.64 [R1+0xab0], R50 ;  /* 0x000ab03201007387 */ /* 0x0005e20000100a00 */
[----:B-1----:R-:W-:Y:S02]  /*10b20*/  LEA R47, R7, R45, 0x2 ;  /* 0x0000002d072f7211 */ /* 0x002fe400078e10ff */
[----:B------:R-:W-:Y:S02]  /*10b30*/  LEA.HI.X.SX32 R67, R91, R0, 0x1, P1 ;  /* 0x000000005b437211 */ /* 0x000fe400008f0eff */
[----:B------:R-:W-:Y:S02]  /*10b40*/  CS2R R90, SRZ ;  /* 0x00000000005a7805 */ /* 0x000fe4000001ff00 */
[-C--:B------:R-:W-:Y:S02]  /*10b50*/  LEA R72, P0, R95, R8.reuse, 0x1 ;  /* 0x000000085f487211 */ /* 0x080fe400078008ff */
[----:B------:R-:W-:-:S02]  /*10b60*/  LEA R70, P1, R97, R8, 0x1 ;  /* 0x0000000861467211 */ /* 0x000fc400078208ff */
[----:B0-----:R-:W-:Y:S02]  /*10b70*/  LEA R52, P2, R75, R8, 0x1 ;  /* 0x000000084b347211 */ /* 0x001fe400078408ff */
[----:B------:R-:W-:Y:S02]  /*10b80*/  LEA R49, R7, R47, 0x2 ;  /* 0x0000002f07317211 */ /* 0x000fe400078e10ff */
[-C--:B------:R-:W-:Y:S02]  /*10b90*/  LEA.HI.X.SX32 R53, R75, R0.reuse, 0x1, P2 ;  /* 0x000000004b357211 */ /* 0x080fe400010f0eff */
[-C--:B------:R-:W-:Y:S02]  /*10ba0*/  LEA.HI.X.SX32 R73, R95, R0.reuse, 0x1, P0 ;  /* 0x000000005f497211 */ /* 0x080fe400000f0eff */
[----:B------:R-:W-:Y:S02]  /*10bb0*/  CS2R R94, SRZ ;  /* 0x00000000005e7805 */ /* 0x000fe4000001ff00 */
[----:B------:R-:W-:Y:S01]  /*10bc0*/  LEA.HI.X.SX32 R71, R97, R0, 0x1, P1 ;  /* 0x0000000061477211 */ /* 0x000fe200008f0eff */
[----:B------:R0:W-:Y:S01]  /*10bd0*/  STL.64 [R1+0xa90], R52 ;  /* 0x000a903401007387 */ /* 0x0001e20000100a00 */
[----:B------:R-:W-:-:S02]  /*10be0*/  LEA R76, P0, R101, R8, 0x1 ;  /* 0x00000008654c7211 */ /* 0x000fc400078008ff */
[----:B------:R-:W-:Y:S02]  /*10bf0*/  CS2R R96, SRZ ;  /* 0x0000000000607805 */ /* 0x000fe4000001ff00 */
[----:B--2---:R-:W-:Y:S01]  /*10c00*/  LEA R51, R7, R49, 0x2 ;  /* 0x0000003107337211 */ /* 0x004fe200078e10ff */
[----:B------:R1:W-:Y:S01]  /*10c10*/  STL.64 [R1+0xaa0], R56 ;  /* 0x000aa03801007387 */ /* 0x0003e20000100a00 */
[----:B------:R-:W-:Y:S02]  /*10c20*/  LEA R74, P1, R3, R8, 0x1 ;  /* 0x00000008034a7211 */ /* 0x000fe400078208ff */
[-C--:B------:R-:W-:Y:S01]  /*10c30*/  LEA.HI.X.SX32 R77, R101, R0.reuse, 0x1, P0 ;  /* 0x00000000654d7211 */ /* 0x080fe200000f0eff */
[----:B------:R2:W-:Y:S01]  /*10c40*/  STL.64 [R1+0xa98], R54 ;  /* 0x000a983601007387 */ /* 0x0005e20000100a00 */
[----:B------:R-:W-:Y:S02]  /*10c50*/  LEA.HI.X.SX32 R75, R3, R0, 0x1, P1 ;  /* 0x00000000034b7211 */ /* 0x000fe400008f0eff */
[----:B------:R-:W-:-:S02]  /*10c60*/  CS2R R100, SRZ ;  /* 0x0000000000647805 */ /* 0x000fc4000001ff00 */
[----:B------:R-:W-:Y:S02]  /*10c70*/  LEA R78, P0, R13, R8, 0x1 ;  /* 0x000000080d4e7211 */ /* 0x000fe400078008ff */
[----:B0-----:R-:W-:Y:S02]  /*10c80*/  LEA R53, R7, R51, 0x2 ;  /* 0x0000003307357211 */ /* 0x001fe400078e10ff */
[----:B------:R-:W-:Y:S02]  /*10c90*/  LEA.HI.X.SX32 R79, R13, R0, 0x1, P0 ;  /* 0x000000000d4f7211 */ /* 0x000fe400000f0eff */
[----:B-1----:R-:W-:Y:S02]  /*10ca0*/  LEA R56, P2, R81, R8, 0x1 ;  /* 0x0000000851387211 */ /* 0x002fe400078408ff */
[----:B--2---:R-:W-:Y:S02]  /*10cb0*/  LEA R55, R7, R53, 0x2 ;  /* 0x0000003507377211 */ /* 0x004fe400078e10ff */
[----:B------:R-:W-:-:S02]  /*10cc0*/  LEA.HI.X.SX32 R57, R81, R0, 0x1, P2 ;  /* 0x0000000051397211 */ /* 0x000fc400010f0eff */
[----:B------:R-:W-:-:S03]  /*10cd0*/  CS2R R80, SRZ ;  /* 0x0000000000507805 */ /* 0x000fc6000001ff00 */
[----:B------:R0:W-:Y:S04]  /*10ce0*/  STL.64 [R1+0xa78], R56 ;  /* 0x000a783801007387 */ /* 0x0001e80000100a00 */
[----:B------:R1:W-:Y:S04]  /*10cf0*/  STL.64 [R1+0xa88], R60 ;  /* 0x000a883c01007387 */ /* 0x0003e80000100a00 */
[----:B------:R2:W-:Y:S01]  /*10d00*/  STL.64 [R1+0xa80], R58 ;  /* 0x000a803a01007387 */ /* 0x0005e20000100a00 */
[----:B0-----:R-:W-:Y:S02]  /*10d10*/  LEA R57, R7, R55, 0x2 ;  /* 0x0000003707397211 */ /* 0x001fe400078e10ff */
[----:B-1----:R-:W-:-:S04]  /*10d20*/  LEA R60, P2, R87, R8, 0x1 ;  /* 0x00000008573c7211 */ /* 0x002fc800078408ff */
[----:B------:R-:W-:Y:S02]  /*10d30*/  LEA.HI.X.SX32 R61, R87, R0, 0x1, P2 ;  /* 0x00000000573d7211 */ /* 0x000fe400010f0eff */
[----:B------:R-:W-:Y:S02]  /*10d40*/  CS2R R86, SRZ ;  /* 0x0000000000567805 */ /* 0x000fe4000001ff00 */
[C---:B--2---:R-:W-:Y:S01]  /*10d50*/  LEA R59, R7.reuse, R57, 0x2 ;  /* 0x00000039073b7211 */ /* 0x044fe200078e10ff */
[----:B------:R0:W-:Y:S04]  /*10d60*/  STL.64 [R1+0xa60], R60 ;  /* 0x000a603c01007387 */ /* 0x0001e80000100a00 */
[----:B------:R1:W-:Y:S04]  /*10d70*/  STL.64 [R1+0xa70], R64 ;  /* 0x000a704001007387 */ /* 0x0003e80000100a00 */
[----:B------:R2:W-:Y:S01]  /*10d80*/  STL.64 [R1+0xa68], R62 ;  /* 0x000a683e01007387 */ /* 0x0005e20000100a00 */
[----:B0-----:R-:W-:-:S02]  /*10d90*/  LEA R61, R7, R59, 0x2 ;  /* 0x0000003b073d7211 */ /* 0x001fc400078e10ff */
        /* <DEDUP_REMOVED lines=14> */
[----:B------:R2:W-:Y:S04]  /*10e80*/  STL.64 [R1+0xa38], R70 ;  /* 0x000a384601007387 */ /* 0x0005e80000100a00 */
[----:B------:R3:W-:Y:S01]  /*10e90*/  STL.64 [R1+0xa28], R76 ;  /* 0x000a284c01007387 */ /* 0x0007e20000100a00 */
[----:B0-----:R-:W-:-:S02]  /*10ea0*/  LEA R69, R7, R67, 0x2 ;  /* 0x0000004307457211 */ /* 0x001fc400078e10ff */
[C---:B-1----:R-:W-:Y:S01]  /*10eb0*/  LEA R72, P2, R103.reuse, R8, 0x1 ;  /* 0x0000000867487211 */ /* 0x042fe200078408ff */
[----:B------:R0:W-:Y:S03]  /*10ec0*/  STL.64 [R1+0xa20], R74 ;  /* 0x000a204a01007387 */ /* 0x0001e60000100a00 */
[----:B------:R-:W-:Y:S02]  /*10ed0*/  LEA.HI.X.SX32 R73, R103, R0, 0x1, P2 ;  /* 0x0000000067497211 */ /* 0x000fe400010f0eff */
[----:B------:R-:W-:Y:S02]  /*10ee0*/  CS2R R102, SRZ ;  /* 0x0000000000667805 */ /* 0x000fe4000001ff00 */
[----:B--2---:R-:W-:Y:S02]  /*10ef0*/  LEA R71, R7, R69, 0x2 ;  /* 0x0000004507477211 */ /* 0x004fe400078e10ff */
[----:B---3--:R-:W-:Y:S01]  /*10f00*/  LEA R76, P1, R15, R8, 0x1 ;  /* 0x000000080f4c7211 */ /* 0x008fe200078208ff */
[----:B------:R1:W-:Y:S01]  /*10f10*/  STL.64 [R1+0xa18], R72 ;  /* 0x000a184801007387 */ /* 0x0003e20000100a00 */
[----:B------:R-:W-:-:S02]  /*10f20*/  LEA R3, R7, R71, 0x2 ;  /* 0x0000004707037211 */ /* 0x000fc400078e10ff */
[----:B------:R-:W-:Y:S01]  /*10f30*/  LEA.HI.X.SX32 R77, R15, R0, 0x1, P1 ;  /* 0x000000000f4d7211 */ /* 0x000fe200008f0eff */
[----:B------:R2:W-:Y:S01]  /*10f40*/  STL.64 [R1+0xa10], R78 ;  /* 0x000a104e01007387 */ /* 0x0005e20000100a00 */
[----:B0-----:R-:W-:-:S03]  /*10f50*/  LEA R74, P2, R19, R8, 0x1 ;  /* 0x00000008134a7211 */ /* 0x001fc600078408ff */
[----:B------:R0:W-:Y:S01]  /*10f60*/  STL.64 [R1+0xa08], R76 ;  /* 0x000a084c01007387 */ /* 0x0001e20000100a00 */
[----:B------:R-:W-:Y:S02]  /*10f70*/  LEA.HI.X.SX32 R75, R19, R0, 0x1, P2 ;  /* 0x00000000134b7211 */ /* 0x000fe400010f0eff */
[----:B-1----:R-:W-:-:S03]  /*10f80*/  LEA R73, R7, R3, 0x2 ;  /* 0x0000000307497211 */ /* 0x002fc600078e10ff */
[----:B------:R1:W-:Y:S01]  /*10f90*/  STL.64 [R1+0xa00], R74 ;  /* 0x000a004a01007387 */ /* 0x0003e20000100a00 */
[-C--:B--2---:R-:W-:Y:S02]  /*10fa0*/  LEA R78, P0, R21, R8.reuse, 0x1 ;  /* 0x00000008154e7211 */ /* 0x084fe400078008ff */
[----:B------:R-:W-:Y:S02]  /*10fb0*/  LEA R13, R7, R73, 0x2 ;  /* 0x00000049070d7211 */ /* 0x000fe400078e10ff */
[----:B0-----:R-:W-:Y:S02]  /*10fc0*/  LEA R76, P1, R23, R8, 0x1 ;  /* 0x00000008174c7211 */ /* 0x001fe400078208ff */
[-C--:B------:R-:W-:Y:S02]  /*10fd0*/  LEA.HI.X.SX32 R79, R21, R0.reuse, 0x1, P0 ;  /* 0x00000000154f7211 */ /* 0x080fe400000f0eff */
[----:B------:R-:W-:Y:S02]  /*10fe0*/  LEA.HI.X.SX32 R77, R23, R0, 0x1, P1 ;  /* 0x00000000174d7211 */ /* 0x000fe400008f0eff */
[----:B-1----:R-:W-:Y:S01]  /*10ff0*/  LEA R74, P2, R25, R8, 0x1 ;  /* 0x00000008194a7211 */ /* 0x002fe200078408ff */
[----:B------:R0:W-:Y:S01]  /*11000*/  STL.64 [R1+0x9f8], R78 ;  /* 0x0009f84e01007387 */ /* 0x0001e20000100a00 */
[----:B------:R-:W-:-:S02]  /*11010*/  LEA R15, R7, R13, 0x2 ;  /* 0x0000000d070f7211 */ /* 0x000fc400078e10ff */
[----:B------:R-:W-:Y:S01]  /*11020*/  LEA.HI.X.SX32 R75, R25, R0, 0x1, P2 ;  /* 0x00000000194b7211 */ /* 0x000fe200010f0eff */
[----:B------:R1:W-:Y:S01]  /*11030*/  STL.64 [R1+0x9f0], R76 ;  /* 0x0009f04c01007387 */ /* 0x0003e20000100a00 */
[----:B------:R-:W-:Y:S02]  /*11040*/  LEA R22, P2, R31, R8, 0x1 ;  /* 0x000000081f167211 */ /* 0x000fe400078408ff */
[----:B------:R-:W-:Y:S01]  /*11050*/  LEA R19, R7, R15, 0x2 ;  /* 0x0000000f07137211 */ /* 0x000fe200078e10ff */
[----:B------:R2:W-:Y:S01]  /*11060*/  STL.64 [R1+0x9e8], R74 ;  /* 0x0009e84a01007387 */ /* 0x0005e20000100a00 */
[----:B------:R-:W-:Y:S02]  /*11070*/  LEA.HI.X.SX32 R23, R31, R0, 0x1, P2 ;  /* 0x000000001f177211 */ /* 0x000fe400010f0eff */
[----:B------:R-:W-:Y:S02]  /*11080*/  LEA R26, P2, R37, R8, 0x1 ;  /* 0x00000008251a7211 */ /* 0x000fe400078408ff */
[----:B0-----:R-:W-:-:S02]  /*11090*/  CS2R R78, SRZ ;  /* 0x00000000004e7805 */ /* 0x001fc4000001ff00 */
[----:B------:R-:W-:Y:S01]  /*110a0*/  LEA R21, R7, R19, 0x2 ;  /* 0x0000001307157211 */ /* 0x000fe200078e10ff */
[----:B------:R0:W-:Y:S01]  /*110b0*/  STL.64 [R1+0x9d0], R22 ;  /* 0x0009d01601007387 */ /* 0x0001e20000100a00 */
[-C--:B-1----:R-:W-:Y:S02]  /*110c0*/  LEA R76, P0, R27, R8.reuse, 0x1 ;  /* 0x000000081b4c7211 */ /* 0x082fe400078008ff */
[----:B--2---:R-:W-:Y:S02]  /*110d0*/  LEA R74, P1, R29, R8, 0x1 ;  /* 0x000000081d4a7211 */ /* 0x004fe400078208ff */
[-C--:B------:R-:W-:Y:S02]  /*110e0*/  LEA.HI.X.SX32 R77, R27, R0.reuse, 0x1, P0 ;  /* 0x000000001b4d7211 */ /* 0x080fe400000f0eff */
[----:B------:R-:W-:Y:S02]  /*110f0*/  LEA.HI.X.SX32 R75, R29, R0, 0x1, P1 ;  /* 0x000000001d4b7211 */ /* 0x000fe400008f0eff */
[----:B------:R-:W-:Y:S01]  /*11100*/  LEA R28, P1, R35, R8, 0x1 ;  /* 0x00000008231c7211 */ /* 0x000fe200078208ff */
[----:B------:R1:W-:Y:S01]  /*11110*/  STL.64 [R1+0x9e0], R76 ;  /* 0x0009e04c01007387 */ /* 0x0003e20000100a00 */
[----:B------:R-:W-:-:S02]  /*11120*/  LEA.HI.X.SX32 R27, R37, R0, 0x1, P2 ;  /* 0x00000000251b7211 */ /* 0x000fc400010f0eff */
[----:B------:R-:W-:Y:S01]  /*11130*/  LEA.HI.X.SX32 R29, R35, R0, 0x1, P1 ;  /* 0x00000000231d7211 */ /* 0x000fe200008f0eff */
[----:B------:R2:W-:Y:S01]  /*11140*/  STL.64 [R1+0x9d8], R74 ;  /* 0x0009d84a01007387 */ /* 0x0005e20000100a00 */
[-C--:B------:R-:W-:Y:S02]  /*11150*/  LEA R32, P1, R41, R8.reuse, 0x1 ;  /* 0x0000000829207211 */ /* 0x080fe400078208ff */
[----:B------:R-:W-:Y:S01]  /*11160*/  LEA R30, P2, R43, R8, 0x1 ;  /* 0x000000082b1e7211 */ /* 0x000fe200078408ff */
[----:B------:R-:W-:Y:S01]  /*11170*/  STL.64 [R1+0x9b8], R26 ;  /* 0x0009b81a01007387 */ /* 0x000fe20000100a00 */
[----:B0-----:R-:W-:Y:S02]  /*11180*/  LEA R23, R7, R21, 0x2 ;  /* 0x0000001507177211 */ /* 0x001fe400078e10ff */
[----:B------:R-:W-:Y:S02]  /*11190*/  LEA.HI.X.SX32 R31, R43, R0, 0x1, P2 ;  /* 0x000000002b1f7211 */ /* 0x000fe400010f0eff */
[----:B-1----:R-:W-:-:S02]  /*111a0*/  CS2R R76, SRZ ;  /* 0x00000000004c7805 */ /* 0x002fc4000001ff00 */
[----:B------:R-:W-:Y:S02]  /*111b0*/  LEA R25, R7, R23, 0x2 ;  /* 0x0000001707197211 */ /* 0x000fe400078e10ff */
[----:B--2---:R-:W-:-:S04]  /*111c0*/  LEA R74, P0, R33, R8, 0x1 ;  /* 0x00000008214a7211 */ /* 0x004fc800078008ff */
[----:B------:R-:W-:Y:S02]  /*111d0*/  LEA.HI.X.SX32 R75, R33, R0, 0x1, P0 ;  /* 0x00000000214b7211 */ /* 0x000fe400000f0eff */
[----:B------:R-:W-:Y:S02]  /*111e0*/  LEA R34, P0, R39, R8, 0x1 ;  /* 0x0000000827227211 */ /* 0x000fe400078008ff */
[-C--:B------:R-:W-:Y:S01]  /*111f0*/  LEA.HI.X.SX32 R33, R41, R0.reuse, 0x1, P1 ;  /* 0x0000000029217211 */ /* 0x080fe200008f0eff */
[----:B------:R0:W-:Y:S01]  /*11200*/  STL.64 [R1+0x9c8], R74 ;  /* 0x0009c84a01007387 */ /* 0x0001e20000100a00 */
[----:B------:R-:W-:Y:S02]  /*11210*/  LEA.HI.X.SX32 R35, R39, R0, 0x1, P0 ;  /* 0x0000000027237211 */ /* 0x000fe400000f0eff */
[-C--:B------:R-:W-:Y:S01]  /*11220*/  LEA R36, P1, R47, R8.reuse, 0x1 ;  /* 0x000000082f247211 */ /* 0x080fe200078208ff */
[----:B------:R-:W-:Y:S01]  /*11230*/  STL.64 [R1+0x9c0], R28 ;  /* 0x0009c01c01007387 */ /* 0x000fe20000100a00 */
[----:B------:R-:W-:-:S02]  /*11240*/  LEA R38, P0, R45, R8, 0x1 ;  /* 0x000000082d267211 */ /* 0x000fc400078008ff */
[-C--:B------:R-:W-:Y:S01]  /*11250*/  LEA.HI.X.SX32 R37, R47, R0.reuse, 0x1, P1 ;  /* 0x000000002f257211 */ /* 0x080fe200008f0eff */
[----:B------:R-:W-:Y:S01]  /*11260*/  STL.64 [R1+0x9a8], R32 ;  /* 0x0009a82001007387 */ /* 0x000fe20000100a00 */
[----:B------:R-:W-:Y:S02]  /*11270*/  LEA.HI.X.SX32 R39, R45, R0, 0x1, P0 ;  /* 0x000000002d277211 */ /* 0x000fe400000f0eff */
[-C--:B------:R-:W-:Y:S01]  /*11280*/  LEA R40, P1, R53, R8.reuse, 0x1 ;  /* 0x0000000835287211 */ /* 0x080fe200078208ff */
[----:B------:R-:W-:Y:S01]  /*11290*/  STL.64 [R1+0x9b0], R34 ;  /* 0x0009b02201007387 */ /* 0x000fe20000100a00 */
[----:B------:R-:W-:Y:S02]  /*112a0*/  LEA R42, P0, R51, R8, 0x1 ;  /* 0x00000008332a7211 */ /* 0x000fe400078008ff */
[----:B0-----:R-:W-:Y:S02]  /*112b0*/  CS2R R74, SRZ ;  /* 0x00000000004a7805 */ /* 0x001fe4000001ff00 */
[-C--:B------:R-:W-:Y:S01]  /*112c0*/  LEA.HI.X.SX32 R41, R53, R0.reuse, 0x1, P1 ;  /* 0x0000000035297211 */ /* 0x080fe200008f0eff */
[----:B------:R0:W-:Y:S01]  /*112d0*/  STL.64 [R1+0x9a0], R30 ;  /* 0x0009a01e01007387 */ /* 0x0001e20000100a00 */
[----:B------:R-:W-:-:S02]  /*112e0*/  LEA.HI.X.SX32 R43, R51, R0, 0x1, P0 ;  /* 0x00000000332b7211 */ /* 0x000fc400000f0eff */
[-C--:B------:R-:W-:Y:S01]  /*112f0*/  LEA R44, P1, R59, R8.reuse, 0x1 ;  /* 0x000000083b2c7211 */ /* 0x080fe200078208ff */
[----:B------:R1:W-:Y:S01]  /*11300*/  STL.64 [R1+0x990], R36 ;  /* 0x0009902401007387 */ /* 0x0003e20000100a00 */
[----:B------:R-:W-:Y:S02]  /*11310*/  LEA R46, P0, R57, R8, 0x1 ;  /* 0x00000008392e7211 */ /* 0x000fe400078008ff */
[----:B------:R-:W-:Y:S01]  /*11320*/  LEA R27, R7, R25, 0x2 ;  /* 0x00000019071b7211 */ /* 0x000fe200078e10ff */
[----:B------:R-:W-:Y:S01]  /*11330*/  STL.64 [R1+0x998], R38 ;  /* 0x0009982601007387 */ /* 0x000fe20000100a00 */
[-C--:B------:R-:W-:Y:S02]  /*11340*/  LEA.HI.X.SX32 R45, R59, R0.reuse, 0x1, P1 ;  /* 0x000000003b2d7211 */ /* 0x080fe400008f0eff */
[----:B------:R-:W-:Y:S02]  /*11350*/  LEA.HI.X.SX32 R47, R57, R0, 0x1, P0 ;  /* 0x00000000392f7211 */ /* 0x000fe400000f0eff */
[----:B0-----:R-:W-:-:S02]  /*11360*/  LEA R30, P2, R49, R8, 0x1 ;  /* 0x00000008311e7211 */ /* 0x001fc400078408ff */
[----:B------:R-:W-:Y:S02]  /*11370*/  LEA R29, R7, R27, 0x2 ;  /* 0x0000001b071d7211 */ /* 0x000fe400078e10ff */
[----:B------:R-:W-:Y:S02]  /*11380*/  LEA.HI.X.SX32 R31, R49, R0, 0x1, P2 ;  /* 0x00000000311f7211 */ /* 0x000fe400010f0eff */
[----:B------:R-:W-:Y:S02]  /*11390*/  LEA R33, R7, R29, 0x2 ;  /* 0x0000001d07217211 */ /* 0x000fe400078e10ff */
[-C--:B------:R-:W-:Y:S01]  /*113a0*/  LEA R48, P1, R65, R8.reuse, 0x1 ;  /* 0x0000000841307211 */ /* 0x080fe200078208ff */
[----:B------:R0:W-:Y:S01]  /*113b0*/  STL.64 [R1+0x988], R30 ;  /* 0x0009881e01007387 */ /* 0x0001e20000100a00 */
[----:B------:R-:W-:Y:S02]  /*113c0*/  LEA R50, P0, R63, R8, 0x1 ;  /* 0x000000083f327211 */ /* 0x000fe400078008ff */
[----:B------:R-:W-:Y:S01]  /*113d0*/  LEA R35, R7, R33, 0x2 ;  /* 0x0000002107237211 */ /* 0x000fe200078e10ff */
[----:B------:R2:W-:Y:S01]  /*113e0*/  STL.64 [R1+0x978], R40 ;  /* 0x0009782801007387 */ /* 0x0005e20000100a00 */
[----:B------:R-:W-:-:S02]  /*113f0*/  LEA.HI.X.SX32 R49, R65, R0, 0x1, P1 ;  /* 0x0000000041317211 */ /* 0x000fc400008f0eff */
[----:B------:R-:W-:Y:S02]  /*11400*/  CS2R R64, SRZ ;  /* 0x0000000000407805 */ /* 0x000fe4000001ff00 */
[----:B------:R-:W-:Y:S01]  /*11410*/  LEA.HI.X.SX32 R51, R63, R0, 0x1, P0 ;  /* 0x000000003f337211 */ /* 0x000fe200000f0eff */
[----:B------:R3:W-:Y:S01]  /*11420*/  STL.64 [R1+0x980], R42 ;  /* 0x0009802a01007387 */ /* 0x0007e20000100a00 */
[----:B-1----:R-:W-:Y:S02]  /*11430*/  LEA R37, R7, R35, 0x2 ;  /* 0x0000002307257211 */ /* 0x002fe400078e10ff */
[----:B------:R-:W-:Y:S02]  /*11440*/  CS2R R62, SRZ ;  /* 0x00000000003e7805 */ /* 0x000fe4000001ff00 */
[-C--:B------:R-:W-:Y:S02]  /*11450*/  LEA R52, P1, R71, R8.reuse, 0x1 ;  /* 0x0000000847347211 */ /* 0x080fe400078208ff */
[----:B0-----:R-:W-:-:S02]  /*11460*/  LEA R30, P2, R55, R8, 0x1 ;  /* 0x00000008371e7211 */ /* 0x001fc400078408ff */
[----:B------:R-:W-:Y:S02]  /*11470*/  LEA R54, P0, R69, R8, 0x1 ;  /* 0x0000000845367211 */ /* 0x000fe400078008ff */
[-C--:B------:R-:W-:Y:S02]  /*11480*/  LEA.HI.X.SX32 R31, R55, R0.reuse, 0x1, P2 ;  /* 0x00000000371f7211 */ /* 0x080fe400010f0eff */
[----:B------:R-:W-:Y:S02]  /*11490*/  LEA R39, R7, R37, 0x2 ;  /* 0x0000002507277211 */ /* 0x000fe400078e10ff */
[-C--:B------:R-:W-:Y:S01]  /*114a0*/  LEA.HI.X.SX32 R53, R71, R0.reuse, 0x1, P1 ;  /* 0x0000000047357211 */ /* 0x080fe200008f0eff */
[----:B------:R0:W-:Y:S01]  /*114b0*/  STL.64 [R1+0x970], R30 ;  /* 0x0009701e01007387 */ /* 0x0001e20000100a00 */
[----:B------:R-:W-:Y:S02]  /*114c0*/  LEA.HI.X.SX32 R55, R69, R0, 0x1, P0 ;  /* 0x0000000045377211 */ /* 0x000fe400000f0eff */
[----:B------:R-:W-:-:S02]  /*114d0*/  CS2R R68, SRZ ;  /* 0x0000000000447805 */ /* 0x000fc4000001ff00 */
[----:B--2---:R-:W-:Y:S01]  /*114e0*/  LEA R41, R7, R39, 0x2 ;  /* 0x0000002707297211 */ /* 0x004fe200078e10ff */
[----:B------:R1:W-:Y:S01]  /*114f0*/  STL.64 [R1+0x960], R44 ;  /* 0x0009602c01007387 */ /* 0x0003e20000100a00 */
[-C--:B------:R-:W-:Y:S02]  /*11500*/  LEA R56, P1, R13, R8.reuse, 0x1 ;  /* 0x000000080d387211 */ /* 0x080fe400078208ff */
[----:B------:R-:W-:Y:S02]  /*11510*/  CS2R R70, SRZ ;  /* 0x0000000000467805 */ /* 0x000fe4000001ff00 */
[----:B---3--:R-:W-:Y:S01]  /*11520*/  LEA R43, R7, R41, 0x2 ;  /* 0x00000029072b7211 */ /* 0x008fe200078e10ff */
[----:B------:R2:W-:Y:S01]  /*11530*/  STL.64 [R1+0x968], R46 ;  /* 0x0009682e01007387 */ /* 0x0005e20000100a00 */
[----:B------:R-:W-:Y:S02]  /*11540*/  LEA R58, P0, R73, R8, 0x1 ;  /* 0x00000008493a7211 */ /* 0x000fe400078008ff */
[----:B------:R-:W-:-:S02]  /*11550*/  LEA.HI.X.SX32 R57, R13, R0, 0x1, P1 ;  /* 0x000000000d397211 */ /* 0x000fc400008f0eff */
[----:B0-----:R-:W-:Y:S02]  /*11560*/  LEA R30, P2, R61, R8, 0x1 ;  /* 0x000000083d1e7211 */ /* 0x001fe400078408ff */
[-C--:B------:R-:W-:Y:S02]  /*11570*/  LEA.HI.X.SX32 R59, R73, R0.reuse, 0x1, P0 ;  /* 0x00000000493b7211 */ /* 0x080fe400000f0eff */
[----:B------:R-:W-:Y:S02]  /*11580*/  CS2R R72, SRZ ;  /* 0x0000000000487805 */ /* 0x000fe4000001ff00 */
[----:B------:R-:W-:Y:S02]  /*11590*/  LEA.HI.X.SX32 R31, R61, R0, 0x1, P2 ;  /* 0x000000003d1f7211 */ /* 0x000fe400010f0eff */
[----:B-1----:R-:W-:Y:S02]  /*115a0*/  LEA R45, R7, R43, 0x2 ;  /* 0x0000002b072d7211 */ /* 0x002fe400078e10ff */
[----:B------:R-:W-:Y:S01]  /*115b0*/  LEA R12, P1, R21, R8, 0x1 ;  /* 0x00000008150c7211 */ /* 0x000fe200078208ff */
[----:B------:R0:W-:Y:S01]  /*115c0*/  STL.64 [R1+0x958], R30 ;  /* 0x0009581e01007387 */ /* 0x0001e20000100a00 */
[----:B--2---:R-:W-:-:S02]  /*115d0*/  LEA R47, R7, R45, 0x2 ;  /* 0x0000002d072f7211 */ /* 0x004fc400078e10ff */
[----:B------:R-:W-:Y:S01]  /*115e0*/  LEA.HI.X.SX32 R13, R21, R0, 0x1, P1 ;  /* 0x00000000150d7211 */ /* 0x000fe200008f0eff */
[----:B------:R1:W-:Y:S01]  /*115f0*/  STL.64 [R1+0x948], R48 ;  /* 0x0009483001007387 */ /* 0x0003e20000100a00 */
[----:B------:R-:W-:-:S03]  /*11600*/  LEA R14, P1, R27, R8, 0x1 ;  /* 0x000000081b0e7211 */ /* 0x000fc600078208ff */
[----:B------:R2:W-:Y:S01]  /*11610*/  STL.64 [R1+0x950], R50 ;  /* 0x0009503201007387 */ /* 0x0005e20000100a00 */
[----:B0-----:R-:W-:-:S04]  /*11620*/  LEA R30, P2, R67, R8, 0x1 ;  /* 0x00000008431e7211 */ /* 0x001fc800078408ff */
[----:B------:R-:W-:Y:S02]  /*11630*/  LEA.HI.X.SX32 R31, R67, R0, 0x1, P2 ;  /* 0x00000000431f7211 */ /* 0x000fe400010f0eff */
[----:B------:R-:W-:Y:S02]  /*11640*/  CS2R R66, SRZ ;  /* 0x0000000000427805 */ /* 0x000fe4000001ff00 */
[C---:B-1----:R-:W-:Y:S01]  /*11650*/  LEA R49, R7.reuse, R47, 0x2 ;  /* 0x0000002f07317211 */ /* 0x042fe200078e10ff */
[----:B------:R0:W-:Y:S03]  /*11660*/  STL.64 [R1+0x940], R30 ;  /* 0x0009401e01007387 */ /* 0x0001e60000100a00 */
[----:B--2---:R-:W-:Y:S01]  /*11670*/  LEA R51, R7, R49, 0x2 ;  /* 0x0000003107337211 */ /* 0x004fe200078e10ff */
[----:B------:R1:W-:Y:S04]  /*11680*/  STL.64 [R1+0x930], R52 ;  /* 0x0009303401007387 */ /* 0x0003e80000100a00 */
[----:B------:R2:W-:Y:S01]  /*11690*/  STL.64 [R1+0x938], R54 ;  /* 0x0009383601007387 */ /* 0x0005e20000100a00 */
[----:B0-----:R-:W-:-:S04]  /*116a0*/  LEA R30, P2, R3, R8, 0x1 ;  /* 0x00000008031e7211 */ /* 0x001fc800078408ff */
[----:B------:R-:W-:Y:S02]  /*116b0*/  LEA.HI.X.SX32 R31, R3, R0, 0x1, P2 ;  /* 0x00000000031f7211 */ /* 0x000fe400010f0eff */
[----:B-1----:R-:W-:-:S03]  /*116c0*/  LEA R53, R7, R51, 0x2 ;  /* 0x0000003307357211 */ /* 0x002fc600078e10ff */
[----:B------:R0:W-:Y:S01]  /*116d0*/  STL.64 [R1+0x928], R30 ;  /* 0x0009281e01007387 */ /* 0x0001e20000100a00 */
[----:B--2---:R-:W-:-:S03]  /*116e0*/  LEA R55, R7, R53, 0x2 ;  /* 0x0000003507377211 */ /* 0x004fc600078e10ff */
[----:B------:R1:W-:Y:S04]  /*116f0*/  STL.64 [R1+0x918], R56 ;  /* 0x0009183801007387 */ /* 0x0003e80000100a00 */
[----:B------:R2:W-:Y:S01]  /*11700*/  STL.64 [R1+0x920], R58 ;  /* 0x0009203a01007387 */ /* 0x0005e20000100a00 */
[----:B0-----:R-:W-:-:S04]  /*11710*/  LEA R30, P2, R15, R8, 0x1 ;  /* 0x000000080f1e7211 */ /* 0x001fc800078408ff */
[----:B------:R-:W-:Y:S02]  /*11720*/  LEA.HI.X.SX32 R31, R15, R0, 0x1, P2 ;  /* 0x000000000f1f7211 */ /* 0x000fe400010f0eff */
[----:B------:R-:W-:Y:S02]  /*11730*/  LEA R2, P2, R23, R8, 0x1 ;  /* 0x0000000817027211 */ /* 0x000fe400078408ff */
[-C--:B------:R-:W-:Y:S01]  /*11740*/  LEA.HI.X.SX32 R15, R27, R0.reuse, 0x1, P1 ;  /* 0x000000001b0f7211 */ /* 0x080fe200008f0eff */
[----:B------:R0:W-:Y:S01]  /*11750*/  STL.64 [R1+0x910], R30 ;  /* 0x0009101e01007387 */ /* 0x0001e20000100a00 */
[----:B------:R-:W-:Y:S02]  /*11760*/  LEA.HI.X.SX32 R3, R23, R0, 0x1, P2 ;  /* 0x0000000017037211 */ /* 0x000fe400010f0eff */
[----:B-1----:R-:W-:-:S04]  /*11770*/  LEA R57, R7, R55, 0x2 ;  /* 0x0000003707397211 */ /* 0x002fc800078e10ff */
[----:B--2---:R-:W-:-:S04]  /*11780*/  LEA R59, R7, R57, 0x2 ;  /* 0x00000039073b7211 */ /* 0x004fc800078e10ff */
[----:B------:R-:W-:Y:S02]  /*11790*/  LEA R61, R7, R59, 0x2 ;  /* 0x0000003b073d7211 */ /* 0x000fe400078e10ff */
[----:B0-----:R-:W-:-:S04]  /*117a0*/  LEA R30, P0, R19, R8, 0x1 ;  /* 0x00000008131e7211 */ /* 0x001fc800078008ff */
[----:B------:R-:W-:Y:S02]  /*117b0*/  LEA.HI.X.SX32 R31, R19, R0, 0x1, P0 ;  /* 0x00000000131f7211 */ /* 0x000fe400000f0eff */
[----:B------:R-:W-:-:S03]  /*117c0*/  LEA R20, P0, R25, R8, 0x1 ;  /* 0x0000000819147211 */ /* 0x000fc600078008ff */
[----:B------:R-:W-:Y:S01]  /*117d0*/  STL.64 [R1+0x908], R30 ;  /* 0x0009081e01007387 */ /* 0x000fe20000100a00 */
[----:B------:R-:W-:-:S03]  /*117e0*/  LEA.HI.X.SX32 R21, R25, R0, 0x1, P0 ;  /* 0x0000000019157211 */ /* 0x000fc600000f0eff */
[----:B------:R0:W-:Y:S04]  /*117f0*/  STL.64 [R1+0x900], R12 ;  /* 0x0009000c01007387 */ /* 0x0001e80000100a00 */
[----:B------:R1:W-:Y:S04]  /*11800*/  STL.64 [R1+0x8f8], R2 ;  /* 0x0008f80201007387 */ /* 0x0003e80000100a00 */
[----:B------:R2:W-:Y:S04]  /*11810*/  STL.64 [R1+0x8f0], R20 ;  /* 0x0008f01401007387 */ /* 0x0005e80000100a00 */
[----:B------:R3:W-:Y:S01]  /*11820*/  STL.64 [R1+0x8e8], R14 ;  /* 0x0008e80e01007387 */ /* 0x0007e20000100a00 */
[----:B0-----:R-:W-:-:S02]  /*11830*/  LEA R13, R7, R61, 0x2 ;  /* 0x0000003d070d7211 */ /* 0x001fc400078e10ff */
[-C--:B-1----:R-:W-:Y:S02]  /*11840*/  LEA R2, P2, R29, R8.reuse, 0x1 ;  /* 0x000000081d027211 */ /* 0x082fe400078408ff */
[----:B------:R-:W-:Y:S02]  /*11850*/  LEA R19, R7, R13, 0x2 ;  /* 0x0000000d07137211 */ /* 0x000fe400078e10ff */
[----:B--2---:R-:W-:Y:S02]  /*11860*/  LEA R20, P0, R33, R8, 0x1 ;  /* 0x0000000821147211 */ /* 0x004fe400078008ff */
[----:B------:R-:W-:Y:S02]  /*11870*/  LEA.HI.X.SX32 R3, R29, R0, 0x1, P2 ;  /* 0x000000001d037211 */ /* 0x000fe400010f0eff */
[----:B---3--:R-:W-:Y:S02]  /*11880*/  LEA R14, P1, R35, R8, 0x1 ;  /* 0x00000008230e7211 */ /* 0x008fe400078208ff */
[-C--:B------:R-:W-:Y:S01]  /*11890*/  LEA.HI.X.SX32 R21, R33, R0.reuse, 0x1, P0 ;  /* 0x0000000021157211 */ /* 0x080fe200000f0eff */
[----:B------:R0:W-:Y:S01]  /*118a0*/  STL.64 [R1+0x8e0], R2 ;  /* 0x0008e00201007387 */ /* 0x0001e20000100a00 */
[----:B------:R-:W-:-:S02]  /*118b0*/  LEA.HI.X.SX32 R15, R35, R0, 0x1, P1 ;  /* 0x00000000230f7211 */ /* 0x000fc400008f0eff */
[C---:B------:R-:W-:Y:S01]  /*118c0*/  LEA R31, R7.reuse, R19, 0x2 ;  /* 0x00000013071f7211 */ /* 0x040fe200078e10ff */
[----:B------:R1:W-:Y:S03]  /*118d0*/  STL.64 [R1+0x8d8], R20 ;  /* 0x0008d81401007387 */ /* 0x0003e60000100a00 */
[C---:B------:R-:W-:Y:S01]  /*118e0*/  LEA R25, R7.reuse, R31, 0x2 ;  /* 0x0000001f07197211 */ /* 0x040fe200078e10ff */
[----:B------:R2:W-:Y:S03]  /*118f0*/  STL.64 [R1+0x8d0], R14 ;  /* 0x0008d00e01007387 */ /* 0x0005e60000100a00 */
[----:B------:R-:W-:Y:S02]  /*11900*/  LEA R27, R7, R25, 0x2 ;  /* 0x00000019071b7211 */ /* 0x000fe400078e10ff */
[----:B0-----:R-:W-:-:S02]  /*11910*/  LEA R2, P2, R37, R8, 0x1 ;  /* 0x0000000825027211 */ /* 0x001fc400078408ff */
[----:B------:R-:W-:Y:S02]  /*11920*/  LEA R29, R7, R27, 0x2 ;  /* 0x0000001b071d7211 */ /* 0x000fe400078e10ff */
[----:B-1----:R-:W-:Y:S02]  /*11930*/  LEA R20, P0, R39, R8, 0x1 ;  /* 0x0000000827147211 */ /* 0x002fe400078008ff */
[----:B------:R-:W-:Y:S02]  /*11940*/  LEA.HI.X.SX32 R3, R37, R0, 0x1, P2 ;  /* 0x0000000025037211 */ /* 0x000fe400010f0eff */
[----:B--2---:R-:W-:Y:S02]  /*11950*/  LEA R14, P1, R41, R8, 0x1 ;  /* 0x00000008290e7211 */ /* 0x004fe400078208ff */
[-C--:B------:R-:W-:Y:S01]  /*11960*/  LEA.HI.X.SX32 R21, R39, R0.reuse, 0x1, P0 ;  /* 0x0000000027157211 */ /* 0x080fe200000f0eff */
[----:B------:R0:W-:Y:S01]  /*11970*/  STL.64 [R1+0x8c8], R2 ;  /* 0x0008c80201007387 */ /* 0x0001e20000100a00 */
[----:B------:R-:W-:-:S02]  /*11980*/  LEA.HI.X.SX32 R15, R41, R0, 0x1, P1 ;  /* 0x00000000290f7211 */ /* 0x000fc400008f0eff */
[----:B------:R-:W-:Y:S02]  /*11990*/  CS2R R38, SRZ ;  /* 0x0000000000267805 */ /* 0x000fe4000001ff00 */
[C---:B------:R-:W-:Y:S01]  /*119a0*/  LEA R22, P0, R45.reuse, R8, 0x1 ;  /* 0x000000082d167211 */ /* 0x040fe200078008ff */
[----:B------:R1:W-:Y:S01]  /*119b0*/  STL.64 [R1+0x8c0], R20 ;  /* 0x0008c01401007387 */ /* 0x0003e20000100a00 */
[----:B------:R-:W-:Y:S02]  /*119c0*/  CS2R R40, SRZ ;  /* 0x0000000000287805 */ /* 0x000fe4000001ff00 */
[----:B------:R-:W-:Y:S01]  /*119d0*/  LEA.HI.X.SX32 R23, R45, R0, 0x1, P0 ;  /* 0x000000002d177211 */ /* 0x000fe200000f0eff */
[----:B------:R2:W-:Y:S01]  /*119e0*/  STL.64 [R1+0x8b8], R14 ;  /* 0x0008b80e01007387 */ /* 0x0005e20000100a00 */
[----:B------:R-:W-:Y:S02]  /*119f0*/  LEA R34, P0, R51, R8, 0x1 ;  /* 0x0000000833227211 */ /* 0x000fe400078008ff */
[----:B------:R-:W-:-:S02]  /*11a00*/  CS2R R44, SRZ ;  /* 0x00000000002c7805 */ /* 0x000fc4000001ff00 */
[----:B0-----:R-:W-:Y:S02]  /*11a10*/  LEA R2, P2, R43, R8, 0x1 ;  /* 0x000000082b027211 */ /* 0x001fe400078408ff */
[----:B------:R-:W-:Y:S02]  /*11a20*/  LEA.HI.X.SX32 R35, R51, R0, 0x1, P0 ;  /* 0x0000000033237211 */ /* 0x000fe400000f0eff */
[----:B------:R-:W-:Y:S02]  /*11a30*/  CS2R R50, SRZ ;  /* 0x0000000000327805 */ /* 0x000fe4000001ff00 */
[----:B-1----:R-:W-:Y:S02]  /*11a40*/  LEA R20, P1, R47, R8, 0x1 ;  /* 0x000000082f147211 */ /* 0x002fe400078208ff */
[----:B------:R-:W-:Y:S02]  /*11a50*/  LEA.HI.X.SX32 R3, R43, R0, 0x1, P2 ;  /* 0x000000002b037211 */ /* 0x000fe400010f0eff */
[----:B------:R-:W-:-:S02]  /*11a60*/  CS2R R42, SRZ ;  /* 0x00000000002a7805 */ /* 0x000fc4000001ff00 */
[----:B--2---:R-:W-:Y:S02]  /*11a70*/  LEA R14, P2, R49, R8, 0x1 ;  /* 0x00000008310e7211 */ /* 0x004fe400078408ff */
[-C--:B------:R-:W-:Y:S01]  /*11a80*/  LEA.HI.X.SX32 R21, R47, R0.reuse, 0x1, P1 ;  /* 0x000000002f157211 */ /* 0x080fe200008f0eff */
[----:B------:R0:W-:Y:S01]  /*11a90*/  STL.64 [R1+0x8b0], R2 ;  /* 0x0008b00201007387 */ /* 0x0001e20000100a00 */
[----:B------:R-:W-:Y:S02]  /*11aa0*/  LEA.HI.X.SX32 R15, R49, R0, 0x1, P2 ;  /* 0x00000000310f7211 */ /* 0x000fe400010f0eff */
[----:B------:R-:W-:Y:S02]  /*11ab0*/  CS2R R46, SRZ ;  /* 0x00000000002e7805 */ /* 0x000fe4000001ff00 */
[-C--:B------:R-:W-:Y:S01]  /*11ac0*/  LEA R32, P1, R53, R8.reuse, 0x1 ;  /* 0x0000000835207211 */ /* 0x080fe200078208ff */
[----:B------:R1:W-:Y:S01]  /*11ad0*/  STL.64 [R1+0x8a0], R20 ;  /* 0x0008a01401007387 */ /* 0x0003e20000100a00 */
[----:B------:R-:W-:-:S02]  /*11ae0*/  LEA R36, P0, R57, R8, 0x1 ;  /* 0x0000000839247211 */ /* 0x000fc400078008ff */
[----:B------:R-:W-:Y:S02]  /*11af0*/  CS2R R48, SRZ ;  /* 0x0000000000307805 */ /* 0x000fe4000001ff00 */
[-C--:B------:R-:W-:Y:S01]  /*11b00*/  LEA.HI.X.SX32 R33, R53, R0.reuse, 0x1, P1 ;  /* 0x0000000035217211 */ /* 0x080fe200008f0eff */
[----:B------:R2:W-:Y:S01]  /*11b10*/  STL.64 [R1+0x8a8], R22 ;  /* 0x0008a81601007387 */ /* 0x0005e20000100a00 */
[----:B------:R-:W-:Y:S02]  /*11b20*/  LEA.HI.X.SX32 R37, R57, R0, 0x1, P0 ;  /* 0x0000000039257211 */ /* 0x000fe400000f0eff */
[----:B------:R-:W-:Y:S02]  /*11b30*/  CS2R R52, SRZ ;  /* 0x0000000000347805 */ /* 0x000fe4000001ff00 */
[----:B------:R-:W-:Y:S01]  /*11b40*/  CS2R R56, SRZ ;  /* 0x0000000000387805 */ /* 0x000fe2000001ff00 */
[----:B------:R3:W-:Y:S01]  /*11b50*/  STL.64 [R1+0x898], R14 ;  /* 0x0008980e01007387 */ /* 0x0007e20000100a00 */
[----:B0-----:R-:W-:-:S03]  /*11b60*/  LEA R3, R7, R29, 0x2 ;  /* 0x0000001d07037211 */ /* 0x001fc600078e10ff */
[----:B------:R0:W-:Y:S01]  /*11b70*/  STL.64 [R1+0x890], R34 ;  /* 0x0008902201007387 */ /* 0x0001e20000100a00 */
[----:B-1----:R-:W-:-:S03]  /*11b80*/  LEA R21, R7, R3, 0x2 ;  /* 0x0000000307157211 */ /* 0x002fc600078e10ff */
[----:B------:R1:W-:Y:S01]  /*11b90*/  STL.64 [R1+0x888], R32 ;  /* 0x0008882001007387 */ /* 0x0003e20000100a00 */
[----:B--2---:R-:W-:Y:S02]  /*11ba0*/  LEA R23, R7, R21, 0x2 ;  /* 0x0000001507177211 */ /* 0x004fe400078e10ff */
[----:B---3--:R-:W-:Y:S02]  /*11bb0*/  LEA R14, P2, R55, R8, 0x1 ;  /* 0x00000008370e7211 */ /* 0x008fe400078408ff */
[----:B------:R-:W-:Y:S02]  /*11bc0*/  LEA R6, R7, R23, 0x2 ;  /* 0x0000001707067211 */ /* 0x000fe400078e10ff */
[----:B------:R-:W-:Y:S02]  /*11bd0*/  LEA.HI.X.SX32 R15, R55, R0, 0x1, P2 ;  /* 0x00000000370f7211 */ /* 0x000fe400010f0eff */
[----:B------:R-:W-:Y:S02]  /*11be0*/  CS2R R54, SRZ ;  /* 0x0000000000367805 */ /* 0x000fe4000001ff00 */
[----:B0-----:R-:W-:-:S02]  /*11bf0*/  LEA R34, P1, R59, R8, 0x1 ;  /* 0x000000083b227211 */ /* 0x001fc400078208ff */
[----:B-1----:R-:W-:Y:S01]  /*11c00*/  LEA R32, P2, R61, R8, 0x1 ;  /* 0x000000083d207211 */ /* 0x002fe200078408ff */
[----:B------:R0:W-:Y:S01]  /*11c10*/  STL.64 [R1+0x880], R14 ;  /* 0x0008800e01007387 */ /* 0x0001e20000100a00 */
[-C--:B------:R-:W-:Y:S02]  /*11c20*/  LEA.HI.X.SX32 R35, R59, R0.reuse, 0x1, P1 ;  /* 0x000000003b237211 */ /* 0x080fe400008f0eff */
[----:B------:R-:W-:Y:S02]  /*11c30*/  CS2R R58, SRZ ;  /* 0x00000000003a7805 */ /* 0x000fe4000001ff00 */
[----:B------:R-:W-:Y:S01]  /*11c40*/  LEA.HI.X.SX32 R33, R61, R0, 0x1, P2 ;  /* 0x000000003d217211 */ /* 0x000fe200010f0eff */
[----:B------:R1:W-:Y:S01]  /*11c50*/  STL.64 [R1+0x878], R36 ;  /* 0x0008782401007387 */ /* 0x0003e20000100a00 */
[----:B------:R-:W-:-:S03]  /*11c60*/  CS2R R60, SRZ ;  /* 0x00000000003c7805 */ /* 0x000fc6000001ff00 */
[----:B------:R2:W-:Y:S04]  /*11c70*/  STL.64 [R1+0x870], R34 ;  /* 0x0008702201007387 */ /* 0x0005e80000100a00 */
[----:B------:R3:W-:Y:S01]  /*11c80*/  STL.64 [R1+0x868], R32 ;  /* 0x0008682001007387 */ /* 0x0007e20000100a00 */
[----:B0-----:R-:W-:Y:S02]  /*11c90*/  LEA R15, R7, R6, 0x2 ;  /* 0x00000006070f7211 */ /* 0x001fe400078e10ff */
[-C--:B-1----:R-:W-:Y:S02]  /*11ca0*/  LEA R36, P0, R13, R8.reuse, 0x1 ;  /* 0x000000080d247211 */ /* 0x082fe400078008ff */
[----:B------:R-:W-:Y:S02]  /*11cb0*/  LEA R20, R7, R15, 0x2 ;  /* 0x0000000f07147211 */ /* 0x000fe400078e10ff */
[----:B--2---:R-:W-:-:S02]  /*11cc0*/  LEA R34, P1, R19, R8, 0x1 ;  /* 0x0000000813227211 */ /* 0x004fc400078208ff */
[----:B------:R-:W-:Y:S02]  /*11cd0*/  LEA.HI.X.SX32 R37, R13, R0, 0x1, P0 ;  /* 0x000000000d257211 */ /* 0x000fe400000f0eff */
[----:B---3--:R-:W-:Y:S02]  /*11ce0*/  LEA R32, P2, R31, R8, 0x1 ;  /* 0x000000081f207211 */ /* 0x008fe400078408ff */
[-C--:B------:R-:W-:Y:S01]  /*11cf0*/  LEA.HI.X.SX32 R35, R19, R0.reuse, 0x1, P1 ;  /* 0x0000000013237211 */ /* 0x080fe200008f0eff */
[----:B------:R0:W-:Y:S01]  /*11d00*/  STL.64 [R1+0x860], R36 ;  /* 0x0008602401007387 */ /* 0x0001e20000100a00 */
[----:B------:R-:W-:Y:S02]  /*11d10*/  LEA.HI.X.SX32 R33, R31, R0, 0x1, P2 ;  /* 0x000000001f217211 */ /* 0x000fe400010f0eff */
[C---:B------:R-:W-:Y:S01]  /*11d20*/  LEA R12, R7.reuse, R20, 0x2 ;  /* 0x00000014070c7211 */ /* 0x040fe200078e10ff */
[----:B------:R1:W-:Y:S03]  /*11d30*/  STL.64 [R1+0x858], R34 ;  /* 0x0008582201007387 */ /* 0x0003e60000100a00 */
[C---:B------:R-:W-:Y:S01]  /*11d40*/  LEA R13, R7.reuse, R12, 0x2 ;  /* 0x0000000c070d7211 */ /* 0x040fe200078e10ff */
[----:B------:R2:W-:Y:S03]  /*11d50*/  STL.64 [R1+0x850], R32 ;  /* 0x0008502001007387 */ /* 0x0005e60000100a00 */
[----:B------:R-:W-:-:S02]  /*11d60*/  LEA R19, R7, R13, 0x2 ;  /* 0x0000000d07137211 */ /* 0x000fc400078e10ff */
[-C--:B0-----:R-:W-:Y:S02]  /*11d70*/  LEA R36, P0, R25, R8.reuse, 0x1 ;  /* 0x0000000819247211 */ /* 0x081fe400078008ff */
[----:B------:R-:W-:Y:S02]  /*11d80*/  LEA R2, R7, R19, 0x2 ;  /* 0x0000001307027211 */ /* 0x000fe400078e10ff */
[----:B-1----:R-:W-:Y:S02]  /*11d90*/  LEA R34, P1, R27, R8, 0x1 ;  /* 0x000000081b227211 */ /* 0x002fe400078208ff */
[----:B------:R-:W-:Y:S02]  /*11da0*/  LEA.HI.X.SX32 R37, R25, R0, 0x1, P0 ;  /* 0x0000000019257211 */ /* 0x000fe400000f0eff */
[----:B--2---:R-:W-:Y:S02]  /*11db0*/  LEA R32, P2, R29, R8, 0x1 ;  /* 0x000000081d207211 */ /* 0x004fe400078408ff */
[----:B------:R-:W-:Y:S01]  /*11dc0*/  LEA.HI.X.SX32 R35, R27, R0, 0x1, P1 ;  /* 0x000000001b237211 */ /* 0x000fe200008f0eff */
[----:B------:R0:W-:Y:S01]  /*11dd0*/  STL.64 [R1+0x848], R36 ;  /* 0x0008482401007387 */ /* 0x0001e20000100a00 */
[----:B------:R-:W-:-:S02]  /*11de0*/  LEA R30, P0, R3, R8, 0x1 ;  /* 0x00000008031e7211 */ /* 0x000fc400078008ff */
[----:B------:R-:W-:Y:S01]  /*11df0*/  LEA.HI.X.SX32 R33, R29, R0, 0x1, P2 ;  /* 0x000000001d217211 */ /* 0x000fe200010f0eff */
[----:B------:R1:W-:Y:S01]  /*11e00*/  STL.64 [R1+0x840], R34 ;  /* 0x0008402201007387 */ /* 0x0003e20000100a00 */
[-C--:B------:R-:W-:Y:S02]  /*11e10*/  LEA R26, P1, R21, R8.reuse, 0x1 ;  /* 0x00000008151a7211 */ /* 0x080fe400078208ff */
[----:B------:R-:W-:Y:S01]  /*11e20*/  LEA R24, P2, R23, R8, 0x1 ;  /* 0x0000000817187211 */ /* 0x000fe200078408ff */
[----:B------:R2:W-:Y:S01]  /*11e30*/  STL.64 [R1+0x838], R32 ;  /* 0x0008382001007387 */ /* 0x0005e20000100a00 */
[-C--:B------:R-:W-:Y:S02]  /*11e40*/  LEA.HI.X.SX32 R31, R3, R0.reuse, 0x1, P0 ;  /* 0x00000000031f7211 */ /* 0x080fe400000f0eff */
[----:B------:R-:W-:Y:S02]  /*11e50*/  LEA.HI.X.SX32 R27, R21, R0, 0x1, P1 ;  /* 0x00000000151b7211 */ /* 0x000fe400008f0eff */
[----:B0-----:R-:W-:-:S02]  /*11e60*/  CS2R R36, SRZ ;  /* 0x0000000000247805 */ /* 0x001fc4000001ff00 */
[----:B------:R-:W-:Y:S01]  /*11e70*/  LEA.HI.X.SX32 R25, R23, R0, 0x1, P2 ;  /* 0x0000000017197211 */ /* 0x000fe200010f0eff */
[----:B------:R0:W-:Y:S01]  /*11e80*/  STL.64 [R1+0x830], R30 ;  /* 0x0008301e01007387 */ /* 0x0001e20000100a00 */
[C---:B------:R-:W-:Y:S02]  /*11e90*/  LEA R28, P0, R6.reuse, R8, 0x1 ;  /* 0x00000008061c7211 */ /* 0x040fe400078008ff */
[----:B-1----:R-:W-:Y:S02]  /*11ea0*/  CS2R R34, SRZ ;  /* 0x0000000000227805 */ /* 0x002fe4000001ff00 */
[----:B------:R-:W-:Y:S01]  /*11eb0*/  LEA R14, R7, R2, 0x2 ;  /* 0x00000002070e7211 */ /* 0x000fe200078e10ff */
[----:B------:R1:W-:Y:S01]  /*11ec0*/  STL.64 [R1+0x828], R26 ;  /* 0x0008281a01007387 */ /* 0x0003e20000100a00 */
[----:B------:R-:W-:Y:S02]  /*11ed0*/  LEA.HI.X.SX32 R29, R6, R0, 0x1, P0 ;  /* 0x00000000061d7211 */ /* 0x000fe400000f0eff */
[----:B--2---:R-:W-:-:S02]  /*11ee0*/  CS2R R32, SRZ ;  /* 0x0000000000207805 */ /* 0x004fc4000001ff00 */
[C---:B------:R-:W-:Y:S01]  /*11ef0*/  LEA R16, R7.reuse, R14, 0x2 ;  /* 0x0000000e07107211 */ /* 0x040fe200078e10ff */
[----:B------:R2:W-:Y:S03]  /*11f00*/  STL.64 [R1+0x820], R24 ;  /* 0x0008201801007387 */ /* 0x0005e60000100a00 */
[C---:B------:R-:W-:Y:S01]  /*11f10*/  LEA R3, R7.reuse, R16, 0x2 ;  /* 0x0000001007037211 */ /* 0x040fe200078e10ff */
[----:B------:R3:W-:Y:S01]  /*11f20*/  STL.64 [R1+0x818], R28 ;  /* 0x0008181c01007387 */ /* 0x0007e20000100a00 */
[----:B0-----:R-:W-:Y:S02]  /*11f30*/  CS2R R30, SRZ ;  /* 0x00000000001e7805 */ /* 0x001fe4000001ff00 */
[----:B------:R-:W-:Y:S02]  /*11f40*/  LEA R6, R7, R3, 0x2 ;  /* 0x0000000307067211 */ /* 0x000fe400078e10ff */
[----:B-1----:R-:W-:-:S02]  /*11f50*/  LEA R26, P1, R15, R8, 0x1 ;  /* 0x000000080f1a7211 */ /* 0x002fc400078208ff */
[C---:B--2---:R-:W-:Y:S02]  /*11f60*/  LEA R24, P2, R20.reuse, R8, 0x1 ;  /* 0x0000000814187211 */ /* 0x044fe400078408ff */
[-C--:B------:R-:W-:Y:S02]  /*11f70*/  LEA.HI.X.SX32 R27, R15, R0.reuse, 0x1, P1 ;  /* 0x000000000f1b7211 */ /* 0x080fe400008f0eff */
[----:B------:R-:W-:Y:S02]  /*11f80*/  LEA.HI.X.SX32 R25, R20, R0, 0x1, P2 ;  /* 0x0000000014197211 */ /* 0x000fe400010f0eff */
[----:B---3--:R-:W-:Y:S02]  /*11f90*/  CS2R R28, SRZ ;  /* 0x00000000001c7805 */ /* 0x008fe4000001ff00 */
[----:B------:R-:W-:Y:S01]  /*11fa0*/  LEA R22, P2, R19, R8, 0x1 ;  /* 0x0000000813167211 */ /* 0x000fe200078408ff */
[----:B------:R0:W-:Y:S01]  /*11fb0*/  STL.64 [R1+0x810], R26 ;  /* 0x0008101a01007387 */ /* 0x0001e20000100a00 */
[----:B------:R-:W-:-:S02]  /*11fc0*/  LEA R15, R7, R6, 0x2 ;  /* 0x00000006070f7211 */ /* 0x000fc400078e10ff */
[----:B------:R-:W-:Y:S01]  /*11fd0*/  LEA.HI.X.SX32 R23, R19, R0, 0x1, P2 ;  /* 0x0000000013177211 */ /* 0x000fe200010f0eff */
[----:B------:R1:W-:Y:S01]  /*11fe0*/  STL.64 [R1+0x808], R24 ;  /* 0x0008081801007387 */ /* 0x0003e20000100a00 */
[----:B------:R-:W-:Y:S02]  /*11ff0*/  LEA R20, P2, R16, R8, 0x1 ;  /* 0x0000000810147211 */ /* 0x000fe400078408ff */
[----:B------:R-:W-:Y:S02]  /*12000*/  LOP3.LUT R19, R18, 0x60, RZ, 0x3c, !PT ;  /* 0x0000006012137812 */ /* 0x000fe400078e3cff */
[----:B------:R-:W-:Y:S02]  /*12010*/  LEA.HI.X.SX32 R21, R16, R0, 0x1, P2 ;  /* 0x0000000010157211 */ /* 0x000fe400010f0eff */
[----:B------:R-:W-:Y:S02]  /*12020*/  IADD3 R19, R216, R19, RZ ;  /* 0x00000013d8137210 */ /* 0x000fe40007ffe0ff */
[----:B0-----:R-:W-:-:S02]  /*12030*/  LEA R26, P0, R12, R8, 0x1 ;  /* 0x000000080c1a7211 */ /* 0x001fc400078008ff */
[C---:B-1----:R-:W-:Y:S02]  /*12040*/  LEA R24, P1, R13.reuse, R8, 0x1 ;  /* 0x000000080d187211 */ /* 0x042fe400078208ff */
[-C--:B------:R-:W-:Y:S02]  /*12050*/  LEA.HI.X.SX32 R27, R12, R0.reuse, 0x1, P0 ;  /* 0x000000000c1b7211 */ /* 0x080fe400000f0eff */
[----:B------:R-:W-:Y:S02]  /*12060*/  LEA.HI.X.SX32 R25, R13, R0, 0x1, P1 ;  /* 0x000000000d197211 */ /* 0x000fe400008f0eff */
[C---:B------:R-:W-:Y:S01]  /*12070*/  LEA R12, R7.reuse, R15, 0x2 ;  /* 0x0000000f070c7211 */ /* 0x040fe200078e10ff */
[----:B------:R0:W-:Y:S03]  /*12080*/  STL.64 [R1+0x800], R26 ;  /* 0x0008001a01007387 */ /* 0x0001e60000100a00 */
[----:B------:R-:W-:Y:S01]  /*12090*/  LEA R13, R7, R12, 0x2 ;  /* 0x0000000c070d7211 */ /* 0x000fe200078e10ff */
[----:B------:R1:W-:Y:S04]  /*120a0*/  STL.64 [R1+0x7f8], R24 ;  /* 0x0007f81801007387 */ /* 0x0003e80000100a00 */
[----:B------:R2:W-:Y:S01]  /*120b0*/  STL.64 [R1+0x7f0], R22 ;  /* 0x0007f01601007387 */ /* 0x0005e20000100a00 */
[----:B0-----:R-:W-:-:S02]  /*120c0*/  CS2R R26, SRZ ;  /* 0x00000000001a7805 */ /* 0x001fc4000001ff00 */
[-C--:B-1----:R-:W-:Y:S02]  /*120d0*/  LEA R24, P0, R2, R8.reuse, 0x1 ;  /* 0x0000000802187211 */ /* 0x082fe400078008ff */
[----:B--2---:R-:W-:Y:S02]  /*120e0*/  LEA R22, P1, R14, R8, 0x1 ;  /* 0x000000080e167211 */ /* 0x004fe400078208ff */
[-C--:B------:R-:W-:Y:S02]  /*120f0*/  LEA.HI.X.SX32 R25, R2, R0.reuse, 0x1, P0 ;  /* 0x0000000002197211 */ /* 0x080fe400000f0eff */
[----:B------:R-:W-:Y:S02]  /*12100*/  LEA.HI.X.SX32 R23, R14, R0, 0x1, P1 ;  /* 0x000000000e177211 */ /* 0x000fe400008f0eff */
[C---:B------:R-:W-:Y:S01]  /*12110*/  LEA R14, R7.reuse, R13, 0x2 ;  /* 0x0000000d070e7211 */ /* 0x040fe200078e10ff */
[----:B------:R0:W-:Y:S03]  /*12120*/  STL.64 [R1+0x7e8], R24 ;  /* 0x0007e81801007387 */ /* 0x0001e60000100a00 */
[----:B------:R-:W-:Y:S01]  /*12130*/  LEA R2, R7, R14, 0x2 ;  /* 0x0000000e07027211 */ /* 0x000fe200078e10ff */
[----:B------:R1:W-:Y:S04]  /*12140*/  STL.64 [R1+0x7e0], R22 ;  /* 0x0007e01601007387 */ /* 0x0003e80000100a00 */
[----:B------:R2:W-:Y:S01]  /*12150*/  STL.64 [R1+0x7d8], R20 ;  /* 0x0007d81401007387 */ /* 0x0005e20000100a00 */
[----:B0-----:R-:W-:-:S02]  /*12160*/  LEA R24, P0, R3, R8, 0x1 ;  /* 0x0000000803187211 */ /* 0x001fc400078008ff */
[C---:B-1----:R-:W-:Y:S02]  /*12170*/  LEA R22, P1, R6.reuse, R8, 0x1 ;  /* 0x0000000806167211 */ /* 0x042fe400078208ff */
[----:B------:R-:W-:Y:S02]  /*12180*/  LEA.HI.X.SX32 R25, R3, R0, 0x1, P0 ;  /* 0x0000000003197211 */ /* 0x000fe400000f0eff */
[C---:B--2---:R-:W-:Y:S02]  /*12190*/  LEA R20, P2, R15.reuse, R8, 0x1 ;  /* 0x000000080f147211 */ /* 0x044fe400078408ff */
        /* <DEDUP_REMOVED lines=8> */
[CC--:B0-----:R-:W-:Y:S02]  /*12220*/  LEA R24, P0, R12.reuse, R8.reuse, 0x1 ;  /* 0x000000080c187211 */ /* 0x0c1fe400078008ff */
[C---:B-1----:R-:W-:Y:S02]  /*12230*/  LEA R22, P1, R13.reuse, R8, 0x1 ;  /* 0x000000080d167211 */ /* 0x042fe400078208ff */
[----:B------:R-:W-:Y:S02]  /*12240*/  LEA.HI.X.SX32 R25, R12, R0, 0x1, P0 ;  /* 0x000000000c197211 */ /* 0x000fe400000f0eff */
[C---:B--2---:R-:W-:Y:S02]  /*12250*/  LEA R20, P2, R14.reuse, R8, 0x1 ;  /* 0x000000080e147211 */ /* 0x044fe400078408ff */
[-C--:B------:R-:W-:Y:S01]  /*12260*/  LEA.HI.X.SX32 R23, R13, R0.reuse, 0x1, P1 ;  /* 0x000000000d177211 */ /* 0x080fe200008f0eff */
[----:B------:R0:W-:Y:S01]  /*12270*/  STL.64 [R1+0x7b8], R24 ;  /* 0x0007b81801007387 */ /* 0x0001e20000100a00 */
[----:B------:R-:W-:-:S02]  /*12280*/  LEA.HI.X.SX32 R21, R14, R0, 0x1, P2 ;  /* 0x000000000e157211 */ /* 0x000fc400010f0eff */
[C---:B------:R-:W-:Y:S01]  /*12290*/  LEA R12, P3, R7.reuse, R8, 0x1 ;  /* 0x00000008070c7211 */ /* 0x040fe200078608ff */
[----:B------:R1:W-:Y:S03]  /*122a0*/  STL.64 [R1+0x7b0], R22 ;  /* 0x0007b01601007387 */ /* 0x0003e60000100a00 */
[----:B------:R-:W-:Y:S01]  /*122b0*/  LEA.HI.X.SX32 R13, R7, R0, 0x1, P3 ;  /* 0x00000000070d7211 */ /* 0x000fe200018f0eff */
[----:B------:R2:W-:Y:S01]  /*122c0*/  STL.64 [R1+0x7a8], R20 ;  /* 0x0007a81401007387 */ /* 0x0005e20000100a00 */
[----:B------:R-:W-:Y:S02]  /*122d0*/  MOV R7, RZ ;  /* 0x000000ff00077202 */ /* 0x000fe40000000f00 */
[-C--:B0-----:R-:W-:Y:S02]  /*122e0*/  LEA R24, P0, R2, R8.reuse, 0x1 ;  /* 0x0000000802187211 */ /* 0x081fe400078008ff */
[----:B-1----:R-:W-:-:S02]  /*122f0*/  LEA R22, P1, R3, R8, 0x1 ;  /* 0x0000000803167211 */ /* 0x002fc400078208ff */
[----:B------:R-:W-:Y:S02]  /*12300*/  LEA.HI.X.SX32 R25, R2, R0, 0x1, P0 ;  /* 0x0000000002197211 */ /* 0x000fe400000f0eff */
[C---:B--2---:R-:W-:Y:S02]  /*12310*/  LEA R20, P2, R6.reuse, R8, 0x1 ;  /* 0x0000000806147211 */ /* 0x044fe400078408ff */
[-C--:B------:R-:W-:Y:S01]  /*12320*/  LEA.HI.X.SX32 R23, R3, R0.reuse, 0x1, P1 ;  /* 0x0000000003177211 */ /* 0x080fe200008f0eff */
[----:B------:R0:W-:Y:S01]  /*12330*/  STL.64 [R1+0x7a0], R24 ;  /* 0x0007a01801007387 */ /* 0x0001e20000100a00 */
[----:B------:R-:W-:Y:S02]  /*12340*/  LEA.HI.X.SX32 R21, R6, R0, 0x1, P2 ;  /* 0x0000000006157211 */ /* 0x000fe400010f0eff */
[----:B------:R-:W-:Y:S01]  /*12350*/  MOV R2, 0xff800000 ;  /* 0xff80000000027802 */ /* 0x000fe20000000f00 */
[----:B------:R1:W-:Y:S01]  /*12360*/  STL.64 [R1+0x798], R22 ;  /* 0x0007981601007387 */ /* 0x0003e20000100a00 */
[----:B------:R-:W-:-:S02]  /*12370*/  MOV R0, 0x3f800000 ;  /* 0x3f80000000007802 */ /* 0x000fc40000000f00 */
[----:B------:R-:W-:Y:S01]  /*12380*/  MOV R3, 0x3f800000 ;  /* 0x3f80000000037802 */ /* 0x000fe20000000f00 */
[----:B------:R2:W-:Y:S01]  /*12390*/  STL.64 [R1+0x790], R20 ;  /* 0x0007901401007387 */ /* 0x0005e20000100a00 */
[----:B------:R-:W-:-:S03]  /*123a0*/  MOV R8, RZ ;  /* 0x000000ff00087202 */ /* 0x000fc60000000f00 */
[----:B------:R-:W-:Y:S01]  /*123b0*/  STL.64 [R1+0x788], R12 ;  /* 0x0007880c01007387 */ /* 0x000fe20000100a00 */
[----:B0-----:R-:W-:-:S03]  /*123c0*/  CS2R R24, SRZ ;  /* 0x0000000000187805 */ /* 0x001fc6000001ff00 */
[----:B------:R0:W-:Y:S01]  /*123d0*/  STL [R1+0x764], R2 ;  /* 0x0007640201007387 */ /* 0x0001e20000100800 */
[C---:B-1----:R-:W-:Y:S02]  /*123e0*/  LOP3.LUT R23, R18.reuse, 0x20, RZ, 0x3c, !PT ;  /* 0x0000002012177812 */ /* 0x042fe400078e3cff */
[C---:B------:R-:W-:Y:S01]  /*123f0*/  LOP3.LUT R22, R18.reuse, 0x30, RZ, 0x3c, !PT ;  /* 0x0000003012167812 */ /* 0x040fe200078e3cff */
[----:B------:R-:W-:Y:S01]  /*12400*/  STL [R1+0x77c], R0 ;  /* 0x00077c0001007387 */ /* 0x000fe20000100800 */
[C---:B--2---:R-:W-:Y:S02]  /*12410*/  LOP3.LUT R21, R18.reuse, 0x40, RZ, 0x3c, !PT ;  /* 0x0000004012157812 */ /* 0x044fe400078e3cff */
[C---:B------:R-:W-:Y:S01]  /*12420*/  LOP3.LUT R20, R18.reuse, 0x50, RZ, 0x3c, !PT ;  /* 0x0000005012147812 */ /* 0x040fe200078e3cff */
[----:B------:R-:W-:Y:S01]  /*12430*/  STL [R1+0x774], RZ ;  /* 0x000774ff01007387 */ /* 0x000fe20000100800 */
[----:B------:R-:W-:Y:S02]  /*12440*/  LOP3.LUT R18, R18, 0x70, RZ, 0x3c, !PT ;  /* 0x0000007012127812 */ /* 0x000fe400078e3cff */
[----:B0-----:R-:W-:Y:S01]  /*12450*/  MOV R2, 0x3f800000 ;  /* 0x3f80000000027802 */ /* 0x001fe20000000f00 */
[----:B------:R0:W-:Y:S01]  /*12460*/  STL [R1+0x780], R3 ;  /* 0x0007800301007387 */ /* 0x0001e20000100800 */
[----:B------:R-:W-:-:S02]  /*12470*/  LOP3.LUT R12, R17, 0x40, RZ, 0x3c, !PT ;  /* 0x00000040110c7812 */ /* 0x000fc400078e3cff */
[C---:B------:R-:W-:Y:S01]  /*12480*/  IADD3 R23, R216.reuse, R23, RZ ;  /* 0x00000017d8177210 */ /* 0x040fe20007ffe0ff */
[----:B------:R1:W-:Y:S01]  /*12490*/  STL [R1+0x784], R2 ;  /* 0x0007840201007387 */ /* 0x0003e20000100800 */
[C---:B------:R-:W-:Y:S02]  /*124a0*/  IADD3 R22, R216.reuse, R22, RZ ;  /* 0x00000016d8167210 */ /* 0x040fe40007ffe0ff */
[C---:B------:R-:W-:Y:S01]  /*124b0*/  IADD3 R21, R216.reuse, R21, RZ ;  /* 0x00000015d8157210 */ /* 0x040fe20007ffe0ff */
[----:B------:R2:W-:Y:S01]  /*124c0*/  STL [R1+0x778], R0 ;  /* 0x0007780001007387 */ /* 0x0005e20000100800 */
[C---:B------:R-:W-:Y:S02]  /*124d0*/  IADD3 R20, R216.reuse, R20, RZ ;  /* 0x00000014d8147210 */ /* 0x040fe40007ffe0ff */
[----:B0-----:R-:W-:Y:S02]  /*124e0*/  MOV R3, 0xff800000 ;  /* 0xff80000000037802 */ /* 0x001fe40000000f00 */
[----:B------:R-:W-:-:S02]  /*124f0*/  IADD3 R18, R216, R18, RZ ;  /* 0x00000012d8127210 */ /* 0x000fc40007ffe0ff */
[----:B-1----:R-:W-:Y:S01]  /*12500*/  MOV R2, 0xff800000 ;  /* 0xff80000000027802 */ /* 0x002fe20000000f00 */
[----:B------:R0:W-:Y:S01]  /*12510*/  STL [R1+0x768], R3 ;  /* 0x0007680301007387 */ /* 0x0001e20000100800 */
[C---:B------:R-:W-:Y:S02]  /*12520*/  IADD3 R13, R216.reuse, R17, RZ ;  /* 0x00000011d80d7210 */ /* 0x040fe40007ffe0ff */
[----:B--2---:R-:W-:Y:S01]  /*12530*/  MOV R0, 0xff800000 ;  /* 0xff80000000007802 */ /* 0x004fe20000000f00 */
[----:B------:R0:W-:Y:S01]  /*12540*/  STL [R1+0x770], R2 ;  /* 0x0007700201007387 */ /* 0x0001e20000100800 */
[----:B------:R-:W-:-:S03]  /*12550*/  IADD3 R12, R216, R12, RZ ;  /* 0x0000000cd80c7210 */ /* 0x000fc60007ffe0ff */
        /* <DEDUP_REMOVED lines=384> */
[----:B------:R0:W-:Y:S02]  /*13d60*/  STL [R1+0x1fc], RZ ;  /* 0x0001fcff01007387 */ /* 0x0001e40000100800 */
.L_x_1:
[----:B------:R-:W-:Y:S01]  /*13d70*/  STL.64 [R1+0xf68], R150 ;  /* 0x000f689601007387 */ /* 0x000fe20000100a00 */
[C---:B0-----:R-:W-:Y:S01]  /*13d80*/  SHF.L.U32 R0, R9.reuse, 0x1, RZ ;  /* 0x0000000109007819 */ /* 0x041fe200000006ff */
[--C-:B------:R-:W-:Y:S02]  /*13d90*/  IMAD.WIDE R16, R9, 0x2, R10.reuse ;  /* 0x0000000209107825 */ /* 0x100fe400078e020a */
[----:B------:R0:W-:Y:S02]  /*13da0*/  STL.64 [R1+0xf60], R148 ;  /* 0x000f609401007387 */ /* 0x0001e40000100a00 */
[C---:B------:R-:W-:Y:S02]  /*13db0*/  IMAD.WIDE R2, R8.reuse, 0x2, R10 ;  /* 0x0000000208027825 */ /* 0x040fe400078e020a */
[----:B------:R-:W-:Y:S02]  /*13dc0*/  STL.64 [R1+0xf58], R146 ;  /* 0x000f589201007387 */ /* 0x000fe40000100a00 */
[----:B------:R-:W-:-:S02]  /*13dd0*/  IMAD.WIDE R14, R8, 0x2, R4 ;  /* 0x00000002080e7825 */ /* 0x000fc400078e0204 */
[----:B------:R-:W-:Y:S02]  /*13de0*/  STL.64 [R1+0xf50], R144 ;  /* 0x000f509001007387 */ /* 0x000fe40000100a00 */
[C-C-:B------:R-:W-:Y:S01]  /*13df0*/  IMAD.WIDE R152, R9.reuse, 0x2, R4.reuse ;  /* 0x0000000209987825 */ /* 0x140fe200078e0204 */
[C---:B------:R-:W-:Y:S01]  /*13e00*/  LEA R6, R9.reuse, R9, 0x1 ;  /* 0x0000000909067211 */ /* 0x040fe200078e08ff */
[----:B------:R-:W-:Y:S02]  /*13e10*/  STL.64 [R1+0xf48], R142 ;  /* 0x000f488e01007387 */ /* 0x000fe40000100a00 */
[C---:B------:R-:W-:Y:S02]  /*13e20*/  IMAD R161, R9.reuse, 0x27, RZ ;  /* 0x0000002709a17824 */ /* 0x040fe400078e02ff */
[----:B------:R-:W-:Y:S01]  /*13e30*/  IMAD R160, R9, 0x2c, RZ ;  /* 0x0000002c09a07824 */ /* 0x000fe200078e02ff */
[----:B------:R-:W-:Y:S01]  /*13e40*/  STL.64 [R1+0xf40], R140 ;  /* 0x000f408c01007387 */ /* 0x000fe20000100a00 */
[----:B------:R-:W-:Y:S01]  /*13e50*/  IMAD.WIDE R154, R0, 0x2, R4 ;  /* 0x00000002009a7825 */ /* 0x000fe200078e0204 */
[----:B------:R-:W-:Y:S01]  /*13e60*/  UMOV UR33, 0x40000040 ;  /* 0x4000004000217882 */ /* 0x000fe20000000000 */
[----:B0-----:R-:W-:Y:S01]  /*13e70*/  MOV R148, UR47 ;  /* 0x0000002f00947c02 */ /* 0x001fe20008000f00 */
[----:B------:R-:W-:Y:S01]  /*13e80*/  STL.64 [R1+0xf38], R138 ;  /* 0x000f388a01007387 */ /* 0x000fe20000100a00 */
[----:B------:R-:W-:Y:S01]  /*13e90*/  IMAD.WIDE R16, R8, 0x2, R16 ;  /* 0x0000000208107825 */ /* 0x000fe200078e0210 */
[----:B------:R-:W-:-:S02]  /*13ea0*/  MOV R149, UR46 ;  /* 0x0000002e00957c02 */ /* 0x000fc40008000f00 */
[----:B------:R-:W-:Y:S01]  /*13eb0*/  STL.64 [R1+0xf30], R136 ;  /* 0x000f308801007387 */ /* 0x000fe20000100a00 */
[----:B------:R-:W-:Y:S01]  /*13ec0*/  IMAD.WIDE R152, R8, 0x2, R152 ;  /* 0x0000000208987825 */ /* 0x000fe200078e0298 */
[----:B------:R-:W-:Y:S01]  /*13ed0*/  UIADD3.64 UR58, UR54, 0x200, URZ ;  /* 0x00000200363a7897 */ /* 0x000fe2000fffe03f */
[----:B------:R-:W-:Y:S01]  /*13ee0*/  MOV R150, UR51 ;  /* 0x0000003300967c02 */ /* 0x000fe20008000f00 */
[----:B------:R-:W-:Y:S01]  /*13ef0*/  STL.64 [R1+0xf28], R134 ;  /* 0x000f288601007387 */ /* 0x000fe20000100a00 */
[----:B------:R-:W-:-:S03]  /*13f00*/  MOV R151, UR50 ;  /* 0x0000003200977c02 */ /* 0x000fc60008000f00 */
[----:B------:R-:W-:Y:S04]  /*13f10*/  STL.64 [R1+0xf20], R132 ;  /* 0x000f208401007387 */ /* 0x000fe80000100a00 */
[----:B------:R-:W-:Y:S04]  /*13f20*/  STL.64 [R1+0xf18], R130 ;  /* 0x000f188201007387 */ /* 0x000fe80000100a00 */
[----:B------:R-:W-:Y:S04]  /*13f30*/  STL.64 [R1+0xf10], R128 ;  /* 0x000f108001007387 */ /* 0x000fe80000100a00 */
[----:B------:R-:W-:Y:S04]  /*13f40*/  STL.64 [R1+0xf08], R126 ;  /* 0x000f087e01007387 */ /* 0x000fe80000100a00 */
[----:B------:R-:W-:Y:S04]  /*13f50*/  STL.64 [R1+0xf00], R124 ;  /* 0x000f007c01007387 */ /* 0x000fe80000100a00 */
[----:B------:R0:W-:Y:S04]  /*13f60*/  STL.64 [R1+0xef8], R122 ;  /* 0x000ef87a01007387 */ /* 0x0001e80000100a00 */
[----:B------:R-:W-:Y:S04]  /*13f70*/  STL.64 [R1+0xef0], R120 ;  /* 0x000ef07801007387 */ /* 0x000fe80000100a00 */
[----:B------:R1:W-:Y:S04]  /*13f80*/  STL.64 [R1+0xee8], R118 ;  /* 0x000ee87601007387 */ /* 0x0003e80000100a00 */
[----:B0-----:R-:W2:Y:S04]  /*13f90*/  LDG.E.U16 R123, desc[UR4][R16.64] ;  /* 0x00000004107b7981 */ /* 0x001ea8000c1e1500 */
[----:B------:R-:W3:Y:S04]  /*13fa0*/  LDG.E.U16 R122, desc[UR4][R152.64] ;  /* 0x00000004987a7981 */ /* 0x000ee8000c1e1500 */
[----:B-1----:R0:W4:Y:S04]  /*13fb0*/  LDG.E.U16 R119, desc[UR4][R2.64] ;  /* 0x0000000402777981 */ /* 0x002128000c1e1500 */
[----:B------:R1:W5:Y:S01]  /*13fc0*/  LDG.E.U16 R118, desc[UR4][R14.64] ;  /* 0x000000040e767981 */ /* 0x000362000c1e1500 */
[----:B------:R-:W-:-:S02]  /*13fd0*/  UIADD3.64 UR46, UR54, 0x1fe, URZ ;  /* 0x000001fe362e7897 */ /* 0x000fc4000fffe03f */
[----:B------:R-:W-:Y:S01]  /*13fe0*/  UIADD3.64 UR50, UR54, 0x5fe, URZ ;  /* 0x000005fe36327897 */ /* 0x000fe2000fffe03f */
[----:B------:R-:W-:Y:S01]  /*13ff0*/  STL.64 [R1+0xee0], R116 ;  /* 0x000ee07401007387 */ /* 0x000fe20000100a00 */
[----:B0-----:R-:W-:Y:S01]  /*14000*/  IMAD.WIDE R2, R0, 0x2, R10 ;  /* 0x0000000200027825 */ /* 0x001fe200078e020a */
[C---:B------:R-:W-:Y:S02]  /*14010*/  LEA R0, R9.reuse, R9, 0x2 ;  /* 0x0000000909007211 */ /* 0x040fe400078e10ff */
[----:B------:R-:W-:Y:S01]  /*14020*/  STL.64 [R1+0xed8], R114 ;  /* 0x000ed87201007387 */ /* 0x000fe20000100a00 */
[C---:B-1----:R-:W-:Y:S01]  /*14030*/  IMAD.WIDE R14, R8.reuse, 0x2, R154 ;  /* 0x00000002080e7825 */ /* 0x042fe200078e029a */
[----:B------:R-:W-:Y:S02]  /*14040*/  SHF.L.U32 R154, R9, 0x2, RZ ;  /* 0x00000002099a7819 */ /* 0x000fe400000006ff */
[----:B------:R-:W-:Y:S01]  /*14050*/  STL.64 [R1+0xed0], R112 ;  /* 0x000ed07001007387 */ /* 0x000fe20000100a00 */
[----:B------:R-:W-:-:S03]  /*14060*/  IMAD.WIDE R16, R8, 0x2, R2 ;  /* 0x0000000208107825 */ /* 0x000fc600078e0202 */
[----:B------:R0:W2:Y:S01]  /*14070*/  LDG.E.U16 R126, desc[UR4][R14.64] ;  /* 0x000000040e7e7981 */ /* 0x0000a2000c1e1500 */
[----:B------:R-:W-:-:S03]  /*14080*/  IMAD.WIDE R2, R154, 0x2, R4 ;  /* 0x000000029a027825 */ /* 0x000fc600078e0204 */
[----:B------:R1:W2:Y:S01]  /*14090*/  LDG.E.U16 R127, desc[UR4][R16.64] ;  /* 0x00000004107f7981 */ /* 0x0002a2000c1e1500 */
[----:B------:R-:W-:-:S03]  /*140a0*/  IMAD.WIDE R158, R0, 0x2, R4 ;  /* 0x00000002009e7825 */ /* 0x000fc600078e0204 */
[----:B------:R-:W-:Y:S01]  /*140b0*/  STL.64 [R1+0xec8], R110 ;  /* 0x000ec86e01007387 */ /* 0x000fe20000100a00 */
[----:B------:R-:W-:-:S03]  /*140c0*/  IMAD.WIDE R152, R6, 0x2, R4 ;  /* 0x0000000206987825 */ /* 0x000fc600078e0204 */
[----:B------:R-:W-:Y:S01]  /*140d0*/  STL.64 [R1+0xec0], R108 ;  /* 0x000ec06c01007387 */ /* 0x000fe20000100a00 */
[----:B0-----:R-:W-:-:S04]  /*140e0*/  IMAD.WIDE R14, R6, 0x2, R10 ;  /* 0x00000002060e7825 */ /* 0x001fc800078e020a */
[----:B------:R-:W-:-:S04]  /*140f0*/  IMAD.WIDE R154, R154, 0x2, R10 ;  /* 0x000000029a9a7825 */ /* 0x000fc800078e020a */
[C---:B-1----:R-:W-:Y:S01]  /*14100*/  IMAD.WIDE R16, R8.reuse, 0x2, R2 ;  /* 0x0000000208107825 */ /* 0x042fe200078e0202 */
[----:B------:R-:W-:Y:S03]  /*14110*/  STL.64 [R1+0xeb8], R106 ;  /* 0x000eb86a01007387 */ /* 0x000fe60000100a00 */
[C---:B------:R-:W-:Y:S01]  /*14120*/  IMAD.WIDE R2, R8.reuse, 0x2, R158 ;  /* 0x0000000208027825 */ /* 0x040fe200078e029e */
[----:B------:R-:W2:Y:S03]  /*14130*/  LDG.E.U16 R134, desc[UR4][R16.64] ;  /* 0x0000000410867981 */ /* 0x000ea6000c1e1500 */
[C---:B------:R-:W-:Y:S01]  /*14140*/  IMAD.WIDE R156, R8.reuse, 0x2, R152 ;  /* 0x00000002089c7825 */ /* 0x040fe200078e0298 */
[----:B------:R0:W2:Y:S03]  /*14150*/  LDG.E.U16 R138, desc[UR4][R2.64] ;  /* 0x00000004028a7981 */ /* 0x0000a6000c1e1500 */
[C---:B------:R-:W-:Y:S01]  /*14160*/  IMAD.WIDE R152, R8.reuse, 0x2, R14 ;  /* 0x0000000208987825 */ /* 0x040fe200078e020e */
[----:B------:R-:W2:Y:S03]  /*14170*/  LDG.E.U16 R130, desc[UR4][R156.64] ;  /* 0x000000049c827981 */ /* 0x000ea6000c1e1500 */
[----:B------:R-:W-:Y:S01]  /*14180*/  IMAD.WIDE R14, R8, 0x2, R154 ;  /* 0x00000002080e7825 */ /* 0x000fe200078e029a */
[C---:B------:R-:W-:Y:S01]  /*14190*/  LEA R6, R9.reuse, R9, 0x3 ;  /* 0x0000000909067211 */ /* 0x040fe200078e18ff */
[----:B------:R-:W2:Y:S02]  /*141a0*/  LDG.E.U16 R131, desc[UR4][R152.64] ;  /* 0x0000000498837981 */ /* 0x000ea4000c1e1500 */
[----:B0-----:R-:W-:-:S02]  /*141b0*/  IMAD R2, R9, 0x6, RZ ;  /* 0x0000000609027824 */ /* 0x001fc400078e02ff */
[----:B------:R0:W2:Y:S01]  /*141c0*/  LDG.E.U16 R135, desc[UR4][R14.64] ;  /* 0x000000040e877981 */ /* 0x0000a2000c1e1500 */
[----:B------:R-:W-:Y:S01]  /*141d0*/  IMAD.WIDE R16, R0, 0x2, R10 ;  /* 0x0000000200107825 */ /* 0x000fe200078e020a */
[C---:B------:R-:W-:Y:S02]  /*141e0*/  LEA R154, R9.reuse, -R9, 0x3 ;  /* 0x80000009099a7211 */ /* 0x040fe400078e18ff */
[----:B------:R-:W-:Y:S01]  /*141f0*/  STL.64 [R1+0xeb0], R104 ;  /* 0x000eb06801007387 */ /* 0x000fe20000100a00 */
[C---:B0-----:R-:W-:Y:S01]  /*14200*/  IMAD.WIDE R14, R2.reuse, 0x2, R4 ;  /* 0x00000002020e7825 */ /* 0x041fe200078e0204 */
[----:B------:R-:W-:Y:S02]  /*14210*/  SHF.L.U32 R0, R9, 0x3, RZ ;  /* 0x0000000309007819 */ /* 0x000fe400000006ff */
[----:B------:R-:W-:Y:S01]  /*14220*/  STL.64 [R1+0xea8], R102 ;  /* 0x000ea86601007387 */ /* 0x000fe20000100a00 */
[----:B------:R-:W-:-:S03]  /*14230*/  IMAD.WIDE R2, R2, 0x2, R10 ;  /* 0x0000000202027825 */ /* 0x000fc600078e020a */
[----:B------:R-:W-:Y:S01]  /*14240*/  STL.64 [R1+0xea0], R100 ;  /* 0x000ea06401007387 */ /* 0x000fe20000100a00 */
[----:B------:R-:W-:-:S03]  /*14250*/  IMAD.WIDE R152, R154, 0x2, R4 ;  /* 0x000000029a987825 */ /* 0x000fc600078e0204 */
[----:B------:R-:W-:Y:S01]  /*14260*/  STL.64 [R1+0xe98], R98 ;  /* 0x000e986201007387 */ /* 0x000fe20000100a00 */
[----:B------:R-:W-:-:S03]  /*14270*/  IMAD.WIDE R16, R8, 0x2, R16 ;  /* 0x0000000208107825 */ /* 0x000fc600078e0210 */
[----:B------:R-:W-:Y:S01]  /*14280*/  STL.64 [R1+0xe90], R96 ;  /* 0x000e906001007387 */ /* 0x000fe20000100a00 */
[----:B------:R-:W-:-:S03]  /*14290*/  IMAD.WIDE R154, R154, 0x2, R10 ;  /* 0x000000029a9a7825 */ /* 0x000fc600078e020a */
[----:B------:R0:W2:Y:S01]  /*142a0*/  LDG.E.U16 R139, desc[UR4][R16.64] ;  /* 0x00000004108b7981 */ /* 0x0000a2000c1e1500 */
[----:B------:R-:W-:-:S03]  /*142b0*/  IMAD.WIDE R2, R8, 0x2, R2 ;  /* 0x0000000208027825 */ /* 0x000fc600078e0202 */
[----:B------:R-:W-:Y:S01]  /*142c0*/  STL.64 [R1+0xe88], R94 ;  /* 0x000e885e01007387 */ /* 0x000fe20000100a00 */
[----:B------:R-:W-:-:S03]  /*142d0*/  IMAD.WIDE R156, R0, 0x2, R4 ;  /* 0x00000002009c7825 */ /* 0x000fc600078e0204 */
[----:B------:R1:W2:Y:S01]  /*142e0*/  LDG.E.U16 R143, desc[UR4][R2.64] ;  /* 0x00000004028f7981 */ /* 0x0002a2000c1e1500 */
[----:B------:R-:W-:-:S03]  /*142f0*/  IMAD.WIDE R14, R8, 0x2, R14 ;  /* 0x00000002080e7825 */ /* 0x000fc600078e020e */
[----:B------:R-:W-:Y:S01]  /*14300*/  STL.64 [R1+0xe80], R92 ;  /* 0x000e805c01007387 */ /* 0x000fe20000100a00 */
[----:B0-----:R-:W-:-:S03]  /*14310*/  IMAD.WIDE R16, R8, 0x2, R154 ;  /* 0x0000000208107825 */ /* 0x001fc600078e029a */
[----:B------:R0:W2:Y:S01]  /*14320*/  LDG.E.U16 R142, desc[UR4][R14.64] ;  /* 0x000000040e8e7981 */ /* 0x0000a2000c1e1500 */
[----:B-1----:R-:W-:-:S03]  /*14330*/  IMAD.WIDE R2, R0, 0x2, R10 ;  /* 0x0000000200027825 */ /* 0x002fc600078e020a */
[----:B------:R1:W2:Y:S01]  /*14340*/  LDG.E.U16 R146, desc[UR4][R16.64] ;  /* 0x0000000410927981 */ /* 0x0002a2000c1e1500 */
[C---:B------:R-:W-:Y:S02]  /*14350*/  IMAD R154, R9.reuse, 0xa, RZ ;  /* 0x0000000a099a7824 */ /* 0x040fe400078e02ff */
[C---:B------:R-:W-:Y:S01]  /*14360*/  IMAD.WIDE R152, R8.reuse, 0x2, R152 ;  /* 0x0000000208987825 */ /* 0x040fe200078e0298 */
[----:B------:R-:W-:Y:S03]  /*14370*/  STL.64 [R1+0xe78], R90 ;  /* 0x000e785a01007387 */ /* 0x000fe60000100a00 */
[----:B------:R-:W-:Y:S01]  /*14380*/  IMAD R0, R9, 0xb, RZ ;  /* 0x0000000b09007824 */ /* 0x000fe200078e02ff */
[----:B------:R1:W2:Y:S01]  /*14390*/  LDG.E.U16 R145, desc[UR4][R152.64] ;  /* 0x0000000498917981 */ /* 0x0002a2000c1e1500 */
[----:B0-----:R-:W-:-:S03]  /*143a0*/  IMAD.WIDE R14, R8, 0x2, R156 ;  /* 0x00000002080e7825 */ /* 0x001fc600078e029c */
[----:B------:R-:W-:Y:S01]  /*143b0*/  STL.64 [R1+0xe70], R88 ;  /* 0x000e705801007387 */ /* 0x000fe20000100a00 */
[----:B-1----:R-:W-:-:S03]  /*143c0*/  IMAD.WIDE R16, R8, 0x2, R2 ;  /* 0x0000000208107825 */ /* 0x002fc600078e0202 */
[----:B------:R0:W3:Y:S01]  /*143d0*/  LDG.E.U16 R120, desc[UR4][R14.64] ;  /* 0x000000040e787981 */ /* 0x0000e2000c1e1500 */
        /* <DEDUP_REMOVED lines=17> */
[----:B------:R-:W2:Y:S03]  /*144f0*/  LDG.E.U16 R125, desc[UR4][R152.64] ;  /* 0x00000004987d7981 */ /* 0x000ea6000c1e1500 */
[C---:B0-----:R-:W-:Y:S01]  /*14500*/  IMAD R2, R9.reuse, 0xc, RZ ;  /* 0x0000000c09027824 */ /* 0x041fe200078e02ff */
[----:B------:R0:W2:Y:S01]  /*14510*/  LDG.E.U16 R129, desc[UR4][R14.64] ;  /* 0x000000040e817981 */ /* 0x0000a2000c1e1500 */
[----:B------:R-:W-:Y:S01]  /*14520*/  IMAD.WIDE R16, R0, 0x2, R10 ;  /* 0x0000000200107825 */ /* 0x000fe200078e020a */
[----:B------:R-:W-:-:S02]  /*14530*/  LEA R6, R9, -R9, 0x4 ;  /* 0x8000000909067211 */ /* 0x000fc400078e20ff */
[----:B------:R-:W-:Y:S01]  /*14540*/  STL.64 [R1+0xe50], R80 ;  /* 0x000e505001007387 */ /* 0x000fe20000100a00 */
[C---:B------:R-:W-:Y:S02]  /*14550*/  IMAD R154, R9.reuse, 0xd, RZ ;  /* 0x0000000d099a7824 */ /* 0x040fe400078e02ff */
[C---:B0-----:R-:W-:Y:S01]  /*14560*/  IMAD.WIDE R14, R2.reuse, 0x2, R4 ;  /* 0x00000002020e7825 */ /* 0x041fe200078e0204 */
[----:B------:R-:W-:Y:S03]  /*14570*/  STL.64 [R1+0xe48], R78 ;  /* 0x000e484e01007387 */ /* 0x000fe60000100a00 */
[----:B------:R-:W-:Y:S01]  /*14580*/  IMAD.WIDE R2, R2, 0x2, R10 ;  /* 0x0000000202027825 */ /* 0x000fe200078e020a */
[----:B------:R-:W-:Y:S03]  /*14590*/  STL.64 [R1+0xe40], R76 ;  /* 0x000e404c01007387 */ /* 0x000fe60000100a00 */
[----:B------:R-:W-:Y:S01]  /*145a0*/  IMAD.WIDE R152, R154, 0x2, R4 ;  /* 0x000000029a987825 */ /* 0x000fe200078e0204 */
[----:B------:R-:W-:Y:S03]  /*145b0*/  STL.64 [R1+0xe38], R74 ;  /* 0x000e384a01007387 */ /* 0x000fe60000100a00 */
[----:B------:R-:W-:Y:S01]  /*145c0*/  IMAD.WIDE R16, R8, 0x2, R16 ;  /* 0x0000000208107825 */ /* 0x000fe200078e0210 */
[----:B------:R-:W-:Y:S03]  /*145d0*/  STL.64 [R1+0xe30], R72 ;  /* 0x000e304801007387 */ /* 0x000fe60000100a00 */
[----:B------:R-:W-:Y:S01]  /*145e0*/  IMAD.WIDE R154, R154, 0x2, R10 ;  /* 0x000000029a9a7825 */ /* 0x000fe200078e020a */
[----:B------:R0:W2:Y:S03]  /*145f0*/  LDG.E.U16 R133, desc[UR4][R16.64] ;  /* 0x0000000410857981 */ /* 0x0000a6000c1e1500 */
[C---:B------:R-:W-:Y:S01]  /*14600*/  IMAD.WIDE R2, R8.reuse, 0x2, R2 ;  /* 0x0000000208027825 */ /* 0x040fe200078e0202 */
[----:B------:R-:W-:Y:S03]  /*14610*/  STL.64 [R1+0xe28], R70 ;  /* 0x000e284601007387 */ /* 0x000fe60000100a00 */
[----:B------:R-:W-:Y:S01]  /*14620*/  IMAD R0, R9, 0xe, RZ ;  /* 0x0000000e09007824 */ /* 0x000fe200078e02ff */
[----:B------:R1:W2:Y:S01]  /*14630*/  LDG.E.U16 R137, desc[UR4][R2.64] ;  /* 0x0000000402897981 */ /* 0x0002a2000c1e1500 */
[----:B------:R-:W-:-:S03]  /*14640*/  IMAD.WIDE R14, R8, 0x2, R14 ;  /* 0x00000002080e7825 */ /* 0x000fc600078e020e */
[----:B------:R-:W-:Y:S01]  /*14650*/  STL.64 [R1+0xe20], R68 ;  /* 0x000e204401007387 */ /* 0x000fe20000100a00 */
[----:B------:R-:W-:-:S03]  /*14660*/  IMAD.WIDE R156, R0, 0x2, R4 ;  /* 0x00000002009c7825 */ /* 0x000fc600078e0204 */
[----:B------:R1:W2:Y:S01]  /*14670*/  LDG.E.U16 R136, desc[UR4][R14.64] ;  /* 0x000000040e887981 */ /* 0x0002a2000c1e1500 */
[----:B0-----:R-:W-:Y:S01]  /*14680*/  IMAD.WIDE R16, R8, 0x2, R154 ;  /* 0x0000000208107825 */ /* 0x001fe200078e029a */
[C---:B------:R-:W-:Y:S02]  /*14690*/  SHF.L.U32 R154, R9.reuse, 0x4, RZ ;  /* 0x00000004099a7819 */ /* 0x040fe400000006ff */
[----:B------:R-:W-:Y:S01]  /*146a0*/  STL.64 [R1+0xe18], R66 ;  /* 0x000e184201007387 */ /* 0x000fe20000100a00 */
[----:B-1----:R-:W-:Y:S01]  /*146b0*/  IMAD.WIDE R2, R0, 0x2, R10 ;  /* 0x0000000200027825 */ /* 0x002fe200078e020a */
[----:B------:R-:W-:Y:S02]  /*146c0*/  LEA R0, R9, R9, 0x4 ;  /* 0x0000000909007211 */ /* 0x000fe400078e20ff */
[----:B------:R0:W2:Y:S01]  /*146d0*/  LDG.E.U16 R141, desc[UR4][R16.64] ;  /* 0x00000004108d7981 */ /* 0x0000a2000c1e1500 */
[----:B------:R-:W-:-:S03]  /*146e0*/  IMAD.WIDE R152, R8, 0x2, R152 ;  /* 0x0000000208987825 */ /* 0x000fc600078e0298 */
[----:B------:R-:W-:Y:S01]  /*146f0*/  STL.64 [R1+0xe10], R64 ;  /* 0x000e104001007387 */ /* 0x000fe20000100a00 */
[----:B------:R-:W-:-:S03]  /*14700*/  IMAD.WIDE R14, R8, 0x2, R156 ;  /* 0x00000002080e7825 */ /* 0x000fc600078e029c */
[----:B------:R1:W2:Y:S01]  /*14710*/  LDG.E.U16 R140, desc[UR4][R152.64] ;  /* 0x00000004988c7981 */ /* 0x0002a2000c1e1500 */
[----:B0-----:R-:W-:-:S03]  /*14720*/  IMAD.WIDE R16, R8, 0x2, R2 ;  /* 0x0000000208107825 */ /* 0x001fc600078e0202 */
[----:B------:R0:W2:Y:S01]  /*14730*/  LDG.E.U16 R144, desc[UR4][R14.64] ;  /* 0x000000040e907981 */ /* 0x0000a2000c1e1500 */
[----:B------:R-:W-:-:S03]  /*14740*/  IMAD.WIDE R2, R154, 0x2, R4 ;  /* 0x000000029a027825 */ /* 0x000fc600078e0204 */
[----:B------:R0:W2:Y:S01]  /*14750*/  LDG.E.U16 R147, desc[UR4][R16.64] ;  /* 0x0000000410937981 */ /* 0x0000a2000c1e1500 */
[----:B------:R-:W-:-:S03]  /*14760*/  IMAD.WIDE R158, R0, 0x2, R4 ;  /* 0x00000002009e7825 */ /* 0x000fc600078e0204 */
[----:B------:R-:W-:Y:S01]  /*14770*/  STL.64 [R1+0xe08], R62 ;  /* 0x000e083e01007387 */ /* 0x000fe20000100a00 */
[----:B-1----:R-:W-:-:S03]  /*14780*/  IMAD.WIDE R152, R6, 0x2, R4 ;  /* 0x0000000206987825 */ /* 0x002fc600078e0204 */
[----:B------:R-:W-:Y:S01]  /*14790*/  STL.64 [R1+0xe00], R60 ;  /* 0x000e003c01007387 */ /* 0x000fe20000100a00 */
[----:B0-----:R-:W-:-:S03]  /*147a0*/  IMAD.WIDE R14, R6, 0x2, R10 ;  /* 0x00000002060e7825 */ /* 0x001fc600078e020a */
[----:B------:R-:W-:Y:S01]  /*147b0*/  STL.64 [R1+0xdf8], R58 ;  /* 0x000df83a01007387 */ /* 0x000fe20000100a00 */
[----:B------:R-:W-:-:S03]  /*147c0*/  IMAD.WIDE R154, R154, 0x2, R10 ;  /* 0x000000029a9a7825 */ /* 0x000fc600078e020a */
[----:B------:R-:W-:Y:S01]  /*147d0*/  STL.64 [R1+0xdf0], R56 ;  /* 0x000df03801007387 */ /* 0x000fe20000100a00 */
[----:B------:R-:W-:-:S03]  /*147e0*/  IMAD.WIDE R16, R8, 0x2, R2 ;  /* 0x0000000208107825 */ /* 0x000fc600078e0202 */
[----:B------:R-:W-:Y:S01]  /*147f0*/  STL.64 [R1+0xde8], R54 ;  /* 0x000de83601007387 */ /* 0x000fe20000100a00 */
[----:B------:R-:W-:-:S03]  /*14800*/  IMAD.WIDE R2, R8, 0x2, R158 ;  /* 0x0000000208027825 */ /* 0x000fc600078e029e */
[----:B------:R-:W2:Y:S01]  /*14810*/  LDG.E.U16 R250, desc[UR4][R16.64] ;  /* 0x0000000410fa7981 */ /* 0x000ea2000c1e1500 */
[----:B------:R-:W-:-:S03]  /*14820*/  IMAD.WIDE R156, R8, 0x2, R152 ;  /* 0x00000002089c7825 */ /* 0x000fc600078e0298 */
[----:B------:R0:W2:Y:S01]  /*14830*/  LDG.E.U16 R248, desc[UR4][R2.64] ;  /* 0x0000000402f87981 */ /* 0x0000a2000c1e1500 */
[----:B------:R-:W-:-:S03]  /*14840*/  IMAD.WIDE R152, R8, 0x2, R14 ;  /* 0x0000000208987825 */ /* 0x000fc600078e020e */
[----:B------:R-:W2:Y:S01]  /*14850*/  LDG.E.U16 R252, desc[UR4][R156.64] ;  /* 0x000000049cfc7981 */ /* 0x000ea2000c1e1500 */
[----:B------:R-:W-:-:S03]  /*14860*/  IMAD.WIDE R14, R8, 0x2, R154 ;  /* 0x00000002080e7825 */ /* 0x000fc600078e029a */
[----:B------:R-:W2:Y:S01]  /*14870*/  LDG.E.U16 R251, desc[UR4][R152.64] ;  /* 0x0000000498fb7981 */ /* 0x000ea2000c1e1500 */
[----:B0-----:R-:W-:-:S03]  /*14880*/  IMAD R2, R9, 0x12, RZ ;  /* 0x0000001209027824 */ /* 0x001fc600078e02ff */
[----:B------:R0:W2:Y:S01]  /*14890*/  LDG.E.U16 R249, desc[UR4][R14.64] ;  /* 0x000000040ef97981 */ /* 0x0000a2000c1e1500 */
[----:B------:R-:W-:-:S03]  /*148a0*/  IMAD.WIDE R16, R0, 0x2, R10 ;  /* 0x0000000200107825 */ /* 0x000fc600078e020a */
        /* <DEDUP_REMOVED lines=20> */
[----:B0-----:R-:W-:-:S03]  /*149f0*/  IMAD.WIDE R16, R8, 0x2, R154 ;  /* 0x0000000208107825 */ /* 0x001fc600078e029a */
[----:B------:R-:W-:Y:S01]  /*14a00*/  STL.64 [R1+0xda8], R38 ;  /* 0x000da82601007387 */ /* 0x000fe20000100a00 */
[----:B-1----:R-:W-:-:S03]  /*14a10*/  IMAD.WIDE R2, R0, 0x2, R10 ;  /* 0x0000000200027825 */ /* 0x002fc600078e020a */
[----:B------:R0:W2:Y:S01]  /*14a20*/  LDG.E.U16 R243, desc[UR4][R16.64] ;  /* 0x0000000410f37981 */ /* 0x0000a2000c1e1500 */
[C---:B------:R-:W-:Y:S02]  /*14a30*/  IMAD R154, R9.reuse, 0x16, RZ ;  /* 0x00000016099a7824 */ /* 0x040fe400078e02ff */
[C---:B------:R-:W-:Y:S01]  /*14a40*/  IMAD.WIDE R152, R8.reuse, 0x2, R152 ;  /* 0x0000000208987825 */ /* 0x040fe200078e0298 */
[----:B------:R-:W-:Y:S03]  /*14a50*/  STL.64 [R1+0xda0], R36 ;  /* 0x000da02401007387 */ /* 0x000fe60000100a00 */
[----:B------:R-:W-:Y:S01]  /*14a60*/  IMAD R0, R9, 0x17, RZ ;  /* 0x0000001709007824 */ /* 0x000fe200078e02ff */
[----:B------:R1:W2:Y:S01]  /*14a70*/  LDG.E.U16 R244, desc[UR4][R152.64] ;  /* 0x0000000498f47981 */ /* 0x0002a2000c1e1500 */
[----:B----4-:R-:W-:-:S03]  /*14a80*/  IMAD.WIDE R14, R8, 0x2, R156 ;  /* 0x00000002080e7825 */ /* 0x010fc600078e029c */
[----:B------:R-:W-:Y:S01]  /*14a90*/  STL.64 [R1+0xd98], R34 ;  /* 0x000d982201007387 */ /* 0x000fe20000100a00 */
[C---:B------:R-:W-:Y:S02]  /*14aa0*/  IMAD R6, R9.reuse, 0x15, RZ ;  /* 0x0000001509067824 */ /* 0x040fe400078e02ff */
[----:B0-----:R-:W-:Y:S01]  /*14ab0*/  IMAD.WIDE R16, R8, 0x2, R2 ;  /* 0x0000000208107825 */ /* 0x001fe200078e0202 */
[----:B------:R0:W4:Y:S03]  /*14ac0*/  LDG.E.U16 R242, desc[UR4][R14.64] ;  /* 0x000000040ef27981 */ /* 0x000126000c1e1500 */
[--C-:B------:R-:W-:Y:S01]  /*14ad0*/  IMAD.WIDE R2, R154, 0x2, R4.reuse ;  /* 0x000000029a027825 */ /* 0x100fe200078e0204 */
[----:B------:R5:W4:Y:S03]  /*14ae0*/  LDG.E.U16 R241, desc[UR4][R16.64] ;  /* 0x0000000410f17981 */ /* 0x000b26000c1e1500 */
[--C-:B------:R-:W-:Y:S01]  /*14af0*/  IMAD.WIDE R158, R0, 0x2, R4.reuse ;  /* 0x00000002009e7825 */ /* 0x100fe200078e0204 */
[----:B------:R-:W-:Y:S03]  /*14b00*/  STL.64 [R1+0xd90], R32 ;  /* 0x000d902001007387 */ /* 0x000fe60000100a00 */
[C---:B-1----:R-:W-:Y:S01]  /*14b10*/  IMAD.WIDE R152, R6.reuse, 0x2, R4 ;  /* 0x0000000206987825 */ /* 0x042fe200078e0204 */
[----:B------:R-:W-:Y:S03]  /*14b20*/  STL.64 [R1+0xd88], R30 ;  /* 0x000d881e01007387 */ /* 0x000fe60000100a00 */
[--C-:B0-----:R-:W-:Y:S01]  /*14b30*/  IMAD.WIDE R14, R6, 0x2, R10.reuse ;  /* 0x00000002060e7825 */ /* 0x101fe200078e020a */
[----:B------:R-:W-:Y:S03]  /*14b40*/  STL.64 [R1+0xd80], R28 ;  /* 0x000d801c01007387 */ /* 0x000fe60000100a00 */
[----:B------:R-:W-:Y:S01]  /*14b50*/  IMAD.WIDE R154, R154, 0x2, R10 ;  /* 0x000000029a9a7825 */ /* 0x000fe200078e020a */
[----:B------:R0:W-:Y:S03]  /*14b60*/  STL.64 [R1+0xd78], R26 ;  /* 0x000d781a01007387 */ /* 0x0001e60000100a00 */
[C---:B-----5:R-:W-:Y:S01]  /*14b70*/  IMAD.WIDE R16, R8.reuse, 0x2, R2 ;  /* 0x0000000208107825 */ /* 0x060fe200078e0202 */
[----:B------:R1:W-:Y:S03]  /*14b80*/  STL.64 [R1+0xd70], R24 ;  /* 0x000d701801007387 */ /* 0x0003e60000100a00 */
[C---:B------:R-:W-:Y:S01]  /*14b90*/  IMAD.WIDE R2, R8.reuse, 0x2, R158 ;  /* 0x0000000208027825 */ /* 0x040fe200078e029e */
[----:B------:R-:W5:Y:S03]  /*14ba0*/  LDG.E.U16 R238, desc[UR4][R16.64] ;  /* 0x0000000410ee7981 */ /* 0x000f66000c1e1500 */
[C---:B------:R-:W-:Y:S01]  /*14bb0*/  IMAD.WIDE R156, R8.reuse, 0x2, R152 ;  /* 0x00000002089c7825 */ /* 0x040fe200078e0298 */
[----:B------:R0:W5:Y:S03]  /*14bc0*/  LDG.E.U16 R236, desc[UR4][R2.64] ;  /* 0x0000000402ec7981 */ /* 0x000166000c1e1500 */
[C---:B------:R-:W-:Y:S01]  /*14bd0*/  IMAD.WIDE R152, R8.reuse, 0x2, R14 ;  /* 0x0000000208987825 */ /* 0x040fe200078e020e */
[----:B------:R-:W5:Y:S03]  /*14be0*/  LDG.E.U16 R240, desc[UR4][R156.64] ;  /* 0x000000049cf07981 */ /* 0x000f66000c1e1500 */
[----:B------:R-:W-:Y:S01]  /*14bf0*/  IMAD.WIDE R14, R8, 0x2, R154 ;  /* 0x00000002080e7825 */ /* 0x000fe200078e029a */
[----:B------:R-:W5:Y:S03]  /*14c00*/  LDG.E.U16 R239, desc[UR4][R152.64] ;  /* 0x0000000498ef7981 */ /* 0x000f66000c1e1500 */
[----:B0-----:R-:W-:Y:S01]  /*14c10*/  IMAD R2, R9, 0x18, RZ ;  /* 0x0000001809027824 */ /* 0x001fe200078e02ff */
[----:B------:R0:W5:Y:S01]  /*14c20*/  LDG.E.U16 R237, desc[UR4][R14.64] ;  /* 0x000000040eed7981 */ /* 0x000162000c1e1500 */
[----:B------:R-:W-:-:S03]  /*14c30*/  IMAD.WIDE R16, R0, 0x2, R10 ;  /* 0x0000000200107825 */ /* 0x000fc600078e020a */
[----:B------:R-:W5:Y:S01]  /*14c40*/  LDL.64 R26, [R1+0xb80] ;  /* 0x000b8000011a7983 */ /* 0x000f620000100a00 */
[C---:B------:R-:W-:Y:S02]  /*14c50*/  IMAD R154, R9.reuse, 0x19, RZ ;  /* 0x00000019099a7824 */ /* 0x040fe400078e02ff */
[----:B------:R-:W-:Y:S01]  /*14c60*/  IMAD R6, R9, 0x1b, RZ ;  /* 0x0000001b09067824 */ /* 0x000fe200078e02ff */
[----:B-1----:R-:W5:Y:S01]  /*14c70*/  LDL.64 R24, [R1+0xb60] ;  /* 0x000b600001187983 */ /* 0x002f620000100a00 */
[----:B0-----:R-:W-:-:S03]  /*14c80*/  IMAD.WIDE R14, R2, 0x2, R4 ;  /* 0x00000002020e7825 */ /* 0x001fc600078e0204 */
[----:B------:R-:W5:Y:S01]  /*14c90*/  LDL.64 R30, [R1+0xb50] ;  /* 0x000b5000011e7983 */ /* 0x000f620000100a00 */
[----:B------:R-:W-:-:S03]  /*14ca0*/  IMAD.WIDE R2, R2, 0x2, R10 ;  /* 0x0000000202027825 */ /* 0x000fc600078e020a */
[----:B------:R-:W5:Y:S01]  /*14cb0*/  LDL.64 R38, [R1+0xb40] ;  /* 0x000b400001267983 */ /* 0x000f620000100a00 */
[----:B------:R-:W-:-:S03]  /*14cc0*/  IMAD.WIDE R152, R154, 0x2, R4 ;  /* 0x000000029a987825 */ /* 0x000fc600078e0204 */
[----:B------:R-:W5:Y:S01]  /*14cd0*/  LDL.64 R36, [R1+0xb30] ;  /* 0x000b300001247983 */ /* 0x000f620000100a00 */
[----:B------:R-:W-:-:S03]  /*14ce0*/  IMAD.WIDE R16, R8, 0x2, R16 ;  /* 0x0000000208107825 */ /* 0x000fc600078e0210 */
[----:B------:R-:W5:Y:S01]  /*14cf0*/  LDL.64 R28, [R1+0xb00] ;  /* 0x000b0000011c7983 */ /* 0x000f620000100a00 */
[----:B------:R-:W-:-:S03]  /*14d00*/  IMAD.WIDE R154, R154, 0x2, R10 ;  /* 0x000000029a9a7825 */ /* 0x000fc600078e020a */
[----:B------:R0:W5:Y:S01]  /*14d10*/  LDG.E.U16 R235, desc[UR4][R16.64] ;  /* 0x0000000410eb7981 */ /* 0x000162000c1e1500 */
[----:B------:R-:W-:-:S03]  /*14d20*/  IMAD.WIDE R2, R8, 0x2, R2 ;  /* 0x0000000208027825 */ /* 0x000fc600078e0202 */
[----:B------:R-:W5:Y:S01]  /*14d30*/  LDL.64 R42, [R1+0xb58] ;  /* 0x000b5800012a7983 */ /* 0x000f620000100a00 */
[C---:B------:R-:W-:Y:S02]  /*14d40*/  IMAD R0, R9.reuse, 0x1a, RZ ;  /* 0x0000001a09007824 */ /* 0x040fe400078e02ff */
[----:B------:R-:W-:Y:S01]  /*14d50*/  IMAD.WIDE R14, R8, 0x2, R14 ;  /* 0x00000002080e7825 */ /* 0x000fe200078e020e */
[----:B------:R1:W4:Y:S03]  /*14d60*/  LDG.E.U16 R233, desc[UR4][R2.64] ;  /* 0x0000000402e97981 */ /* 0x000326000c1e1500 */
[----:B------:R-:W-:Y:S01]  /*14d70*/  IMAD.WIDE R156, R0, 0x2, R4 ;  /* 0x00000002009c7825 */ /* 0x000fe200078e0204 */
[----:B------:R3:W5:Y:S03]  /*14d80*/  LDG.E.U16 R234, desc[UR4][R14.64] ;  /* 0x000000040eea7981 */ /* 0x000766000c1e1500 */
[----:B0-----:R-:W-:Y:S01]  /*14d90*/  IMAD.WIDE R16, R8, 0x2, R154 ;  /* 0x0000000208107825 */ /* 0x001fe200078e029a */
[----:B------:R-:W4:Y:S03]  /*14da0*/  LDL.64 R34, [R1+0xb10] ;  /* 0x000b100001227983 */ /* 0x000f260000100a00 */
[----:B-1----:R-:W-:Y:S01]  /*14db0*/  IMAD.WIDE R2, R0, 0x2, R10 ;  /* 0x0000000200027825 */ /* 0x002fe200078e020a */
[----:B------:R0:W4:Y:S03]  /*14dc0*/  LDG.E.U16 R231, desc[UR4][R16.64] ;  /* 0x0000000410e77981 */ /* 0x000126000c1e1500 */
[----:B------:R-:W-:Y:S01]  /*14dd0*/  IMAD R154, R9, 0x1c, RZ ;  /* 0x0000001c099a7824 */ /* 0x000fe200078e02ff */
[----:B------:R-:W4:Y:S01]  /*14de0*/  LDL.64 R32, [R1+0xae0] ;  /* 0x000ae00001207983 */ /* 0x000f220000100a00 */
[----:B------:R-:W-:-:S03]  /*14df0*/  IMAD.WIDE R152, R8, 0x2, R152 ;  /* 0x0000000208987825 */ /* 0x000fc600078e0298 */
[----:B------:R-:W4:Y:S01]  /*14e00*/  LDL.64 R48, [R1+0xb20] ;  /* 0x000b200001307983 */ /* 0x000f220000100a00 */
[C---:B------:R-:W-:Y:S02]  /*14e10*/  IMAD R0, R9.reuse, 0x1d, RZ ;  /* 0x0000001d09007824 */ /* 0x040fe400078e02ff */
[C---:B---3--:R-:W-:Y:S01]  /*14e20*/  IMAD.WIDE R14, R8.reuse, 0x2, R156 ;  /* 0x00000002080e7825 */ /* 0x048fe200078e029c */
[----:B------:R1:W3:Y:S03]  /*14e30*/  LDG.E.U16 R232, desc[UR4][R152.64] ;  /* 0x0000000498e87981 */ /* 0x0002e6000c1e1500 */
[----:B0-----:R-:W-:Y:S01]  /*14e40*/  IMAD.WIDE R16, R8, 0x2, R2 ;  /* 0x0000000208107825 */ /* 0x001fe200078e0202 */
[----:B------:R0:W3:Y:S03]  /*14e50*/  LDG.E.U16 R230, desc[UR4][R14.64] ;  /* 0x000000040ee67981 */ /* 0x0000e6000c1e1500 */
[--C-:B------:R-:W-:Y:S01]  /*14e60*/  IMAD.WIDE R2, R154, 0x2, R4.reuse ;  /* 0x000000029a027825 */ /* 0x100fe200078e0204 */
[----:B------:R0:W3:Y:S03]  /*14e70*/  LDG.E.U16 R229, desc[UR4][R16.64] ;  /* 0x0000000410e57981 */ /* 0x0000e6000c1e1500 */
[--C-:B------:R-:W-:Y:S01]  /*14e80*/  IMAD.WIDE R158, R0, 0x2, R4.reuse ;  /* 0x00000002009e7825 */ /* 0x100fe200078e0204 */
[----:B------:R-:W3:Y:S03]  /*14e90*/  LDL.64 R40, [R1+0xac0] ;  /* 0x000ac00001287983 */ /* 0x000ee60000100a00 */
[C---:B-1----:R-:W-:Y:S01]  /*14ea0*/  IMAD.WIDE R152, R6.reuse, 0x2, R4 ;  /* 0x0000000206987825 */ /* 0x042fe200078e0204 */
[----:B------:R-:W3:Y:S03]  /*14eb0*/  LDL.64 R44, [R1+0xa90] ;  /* 0x000a9000012c7983 */ /* 0x000ee60000100a00 */
[--C-:B0-----:R-:W-:Y:S01]  /*14ec0*/  IMAD.WIDE R14, R6, 0x2, R10.reuse ;  /* 0x00000002060e7825 */ /* 0x101fe200078e020a */
[----:B------:R-:W3:Y:S03]  /*14ed0*/  LDL.64 R46, [R1+0xad0] ;  /* 0x000ad000012e7983 */ /* 0x000ee60000100a00 */
[----:B------:R-:W-:Y:S01]  /*14ee0*/  IMAD.WIDE R154, R154, 0x2, R10 ;  /* 0x000000029a9a7825 */ /* 0x000fe200078e020a */
[----:B------:R-:W3:Y:S03]  /*14ef0*/  LDL.64 R50, [R1+0x9e0] ;  /* 0x0009e00001327983 */ /* 0x000ee60000100a00 */
[C---:B------:R-:W-:Y:S01]  /*14f00*/  IMAD.WIDE R16, R8.reuse, 0x2, R2 ;  /* 0x0000000208107825 */ /* 0x040fe200078e0202 */
[----:B------:R-:W3:Y:S03]  /*14f10*/  LDL.64 R116, [R1+0xa38] ;  /* 0x000a380001747983 */ /* 0x000ee60000100a00 */
[C---:B------:R-:W-:Y:S01]  /*14f20*/  IMAD.WIDE R2, R8.reuse, 0x2, R158 ;  /* 0x0000000208027825 */ /* 0x040fe200078e029e */
[----:B------:R-:W3:Y:S03]  /*14f30*/  LDG.E.U16 R226, desc[UR4][R16.64] ;  /* 0x0000000410e27981 */ /* 0x000ee6000c1e1500 */
[C---:B------:R-:W-:Y:S01]  /*14f40*/  IMAD.WIDE R156, R8.reuse, 0x2, R152 ;  /* 0x00000002089c7825 */ /* 0x040fe200078e0298 */
[----:B------:R0:W3:Y:S03]  /*14f50*/  LDG.E.U16 R224, desc[UR4][R2.64] ;  /* 0x0000000402e07981 */ /* 0x0000e6000c1e1500 */
[C---:B------:R-:W-:Y:S01]  /*14f60*/  IMAD.WIDE R152, R8.reuse, 0x2, R14 ;  /* 0x0000000208987825 */ /* 0x040fe200078e020e */
[----:B------:R-:W3:Y:S03]  /*14f70*/  LDG.E.U16 R228, desc[UR4][R156.64] ;  /* 0x000000049ce47981 */ /* 0x000ee6000c1e1500 */
[----:B------:R-:W-:Y:S01]  /*14f80*/  IMAD.WIDE R14, R8, 0x2, R154 ;  /* 0x00000002080e7825 */ /* 0x000fe200078e029a */
[----:B------:R-:W3:Y:S03]  /*14f90*/  LDL.64 R114, [R1+0xa28] ;  /* 0x000a280001727983 */ /* 0x000ee60000100a00 */
[C---:B0-----:R-:W-:Y:S01]  /*14fa0*/  IMAD R2, R9.reuse, 0x1e, RZ ;  /* 0x0000001e09027824 */ /* 0x041fe200078e02ff */
[----:B------:R0:W3:Y:S01]  /*14fb0*/  LDG.E.U16 R225, desc[UR4][R14.64] ;  /* 0x000000040ee17981 */ /* 0x0000e2000c1e1500 */
[----:B------:R-:W-:Y:S01]  /*14fc0*/  IMAD.WIDE R16, R0, 0x2, R10 ;  /* 0x0000000200107825 */ /* 0x000fe200078e020a */
[----:B------:R-:W-:-:S02]  /*14fd0*/  LEA R154, R9, -R9, 0x5 ;  /* 0x80000009099a7211 */ /* 0x000fc400078e28ff */
[----:B------:R1:W3:Y:S01]  /*14fe0*/  LDG.E.U16 R227, desc[UR4][R152.64] ;  /* 0x0000000498e37981 */ /* 0x0002e2000c1e1500 */
[----:B0-----:R-:W-:-:S04]  /*14ff0*/  IMAD.WIDE R14, R2, 0x2, R4 ;  /* 0x00000002020e7825 */ /* 0x001fc800078e0204 */
[----:B------:R-:W-:Y:S01]  /*15000*/  IMAD.WIDE R2, R2, 0x2, R10 ;  /* 0x0000000202027825 */ /* 0x000fe200078e020a */
[----:B------:R-:W-:-:S03]  /*15010*/  SHF.L.U32 R0, R9, 0x5, RZ ;  /* 0x0000000509007819 */ /* 0x000fc600000006ff */
[----:B-1----:R-:W-:-:S04]  /*15020*/  IMAD.WIDE R152, R154, 0x2, R4 ;  /* 0x000000029a987825 */ /* 0x002fc800078e0204 */
[----:B------:R-:W-:-:S04]  /*15030*/  IMAD.WIDE R16, R8, 0x2, R16 ;  /* 0x0000000208107825 */ /* 0x000fc800078e0210 */
[----:B------:R-:W-:Y:S01]  /*15040*/  IMAD.WIDE R154, R154, 0x2, R10 ;  /* 0x000000029a9a7825 */ /* 0x000fe200078e020a */
[----:B------:R0:W3:Y:S03]  /*15050*/  LDG.E.U16 R223, desc[UR4][R16.64] ;  /* 0x0000000410df7981 */ /* 0x0000e6000c1e1500 */
[----:B------:R-:W-:-:S04]  /*15060*/  IMAD.WIDE R2, R8, 0x2, R2 ;  /* 0x0000000208027825 */ /* 0x000fc800078e0202 */
[----:B------:R-:W-:Y:S01]  /*15070*/  IMAD.WIDE R156, R0, 0x2, R4 ;  /* 0x00000002009c7825 */ /* 0x000fe200078e0204 */
[----:B------:R1:W3:Y:S03]  /*15080*/  LDG.E.U16 R219, desc[UR4][R2.64] ;  /* 0x0000000402db7981 */ /* 0x0002e6000c1e1500 */
[----:B------:R-:W-:-:S04]  /*15090*/  IMAD.WIDE R14, R8, 0x2, R14 ;  /* 0x00000002080e7825 */ /* 0x000fc800078e020e */
[----:B0-----:R-:W-:Y:S01]  /*150a0*/  IMAD.WIDE R16, R8, 0x2, R154 ;  /* 0x0000000208107825 */ /* 0x001fe200078e029a */
[----:B------:R0:W3:Y:S03]  /*150b0*/  LDG.E.U16 R222, desc[UR4][R14.64] ;  /* 0x000000040ede7981 */ /* 0x0000e6000c1e1500 */
[----:B-1----:R-:W-:Y:S01]  /*150c0*/  IMAD.WIDE R2, R0, 0x2, R10 ;  /* 0x0000000200027825 */ /* 0x002fe200078e020a */
[----:B------:R1:W3:Y:S01]  /*150d0*/  LDG.E.U16 R217, desc[UR4][R16.64] ;  /* 0x0000000410d97981 */ /* 0x0002e2000c1e1500 */
[C---:B------:R-:W-:Y:S02]  /*150e0*/  LEA R6, R9.reuse, R9, 0x5 ;  /* 0x0000000909067211 */ /* 0x040fe400078e28ff */
[----:B------:R-:W-:Y:S02]  /*150f0*/  IMAD R154, R9, 0x22, RZ ;  /* 0x00000022099a7824 */ /* 0x000fe400078e02ff */
[----:B------:R-:W-:-:S04]  /*15100*/  IMAD.WIDE R152, R8, 0x2, R152 ;  /* 0x0000000208987825 */ /* 0x000fc800078e0298 */
[----:B------:R-:W-:Y:S01]  /*15110*/  IMAD R0, R9, 0x23, RZ ;  /* 0x0000002309007824 */ /* 0x000fe200078e02ff */
[----:B------:R1:W3:Y:S01]  /*15120*/  LDG.E.U16 R218, desc[UR4][R152.64] ;  /* 0x0000000498da7981 */ /* 0x0002e2000c1e1500 */
[----:B0-----:R-:W-:-:S04]  /*15130*/  IMAD.WIDE R14, R8, 0x2, R156 ;  /* 0x00000002080e7825 */ /* 0x001fc800078e029c */
[----:B-1----:R-:W-:Y:S01]  /*15140*/  IMAD.WIDE R16, R8, 0x2, R2 ;  /* 0x0000000208107825 */ /* 0x002fe200078e0202 */
[----:B------:R0:W3:Y:S03]  /*15150*/  LDG.E.U16 R216, desc[UR4][R14.64] ;  /* 0x000000040ed87981 */ /* 0x0000e6000c1e1500 */
[--C-:B------:R-:W-:Y:S01]  /*15160*/  IMAD.WIDE R2, R154, 0x2, R4.reuse ;  /* 0x000000029a027825 */ /* 0x100fe200078e0204 */
[----:B------:R1:W3:Y:S03]  /*15170*/  LDG.E.U16 R215, desc[UR4][R16.64] ;  /* 0x0000000410d77981 */ /* 0x0002e6000c1e1500 */
[----:B------:R-:W-:-:S04]  /*15180*/  IMAD.WIDE R158, R0, 0x2, R4 ;  /* 0x00000002009e7825 */ /* 0x000fc800078e0204 */
[----:B------:R-:W-:-:S04]  /*15190*/  IMAD.WIDE R152, R6, 0x2, R4 ;  /* 0x0000000206987825 */ /* 0x000fc800078e0204 */
[----:B0-----:R-:W-:-:S04]  /*151a0*/  IMAD.WIDE R14, R6, 0x2, R10 ;  /* 0x00000002060e7825 */ /* 0x001fc800078e020a */
[----:B------:R-:W-:-:S04]  /*151b0*/  IMAD.WIDE R154, R154, 0x2, R10 ;  /* 0x000000029a9a7825 */ /* 0x000fc800078e020a */
[----:B-1----:R-:W-:-:S04]  /*151c0*/  IMAD.WIDE R16, R8, 0x2, R2 ;  /* 0x0000000208107825 */ /* 0x002fc800078e0202 */
[C---:B------:R-:W-:Y:S01]  /*151d0*/  IMAD.WIDE R2, R8.reuse, 0x2, R158 ;  /* 0x0000000208027825 */ /* 0x040fe200078e029e */
[----:B------:R-:W3:Y:S03]  /*151e0*/  LDG.E.U16 R212, desc[UR4][R16.64] ;  /* 0x0000000410d47981 */ /* 0x000ee6000c1e1500 */
[C---:B------:R-:W-:Y:S01]  /*151f0*/  IMAD.WIDE R156, R8.reuse, 0x2, R152 ;  /* 0x00000002089c7825 */ /* 0x040fe200078e0298 */
[----:B------:R0:W3:Y:S03]  /*15200*/  LDG.E.U16 R210, desc[UR4][R2.64] ;  /* 0x0000000402d27981 */ /* 0x0000e6000c1e1500 */
[C---:B------:R-:W-:Y:S01]  /*15210*/  IMAD.WIDE R152, R8.reuse, 0x2, R14 ;  /* 0x0000000208987825 */ /* 0x040fe200078e020e */
[----:B------:R1:W3:Y:S03]  /*15220*/  LDG.E.U16 R214, desc[UR4][R156.64] ;  /* 0x000000049cd67981 */ /* 0x0002e6000c1e1500 */
[----:B------:R-:W-:Y:S01]  /*15230*/  IMAD.WIDE R14, R8, 0x2, R154 ;  /* 0x00000002080e7825 */ /* 0x000fe200078e029a */
[----:B------:R1:W3:Y:S03]  /*15240*/  LDG.E.U16 R213, desc[UR4][R152.64] ;  /* 0x0000000498d57981 */ /* 0x0002e6000c1e1500 */
[C---:B0-----:R-:W-:Y:S01]  /*15250*/  IMAD R2, R9.reuse, 0x24, RZ ;  /* 0x0000002409027824 */ /* 0x041fe200078e02ff */
[----:B------:R0:W3:Y:S01]  /*15260*/  LDG.E.U16 R211, desc[UR4][R14.64] ;  /* 0x000000040ed37981 */ /* 0x0000e2000c1e1500 */
[----:B-1----:R-:W-:-:S02]  /*15270*/  IMAD R156, R9, 0x25, RZ ;  /* 0x00000025099c7824 */ /* 0x002fc400078e02ff */
[----:B------:R-:W-:-:S04]  /*15280*/  IMAD.WIDE R16, R0, 0x2, R10 ;  /* 0x0000000200107825 */ /* 0x000fc800078e020a */
[----:B------:R-:W-:-:S04]  /*15290*/  IMAD.WIDE R152, R156, 0x2, R4 ;  /* 0x000000029c987825 */ /* 0x000fc800078e0204 */
[----:B0-----:R-:W-:-:S04]  /*152a0*/  IMAD.WIDE R14, R2, 0x2, R4 ;  /* 0x00000002020e7825 */ /* 0x001fc800078e0204 */
[----:B------:R-:W-:-:S04]  /*152b0*/  IMAD.WIDE R2, R2, 0x2, R10 ;  /* 0x0000000202027825 */ /* 0x000fc800078e020a */
[----:B------:R-:W-:Y:S02]  /*152c0*/  IMAD R0, R9, 0x26, RZ ;  /* 0x0000002609007824 */ /* 0x000fe400078e02ff */
[----:B------:R-:W-:-:S04]  /*152d0*/  IMAD.WIDE R154, R8, 0x2, R14 ;  /* 0x00000002089a7825 */ /* 0x000fc800078e020e */
[----:B------:R-:W-:Y:S01]  /*152e0*/  IMAD.WIDE R14, R8, 0x2, R2 ;  /* 0x00000002080e7825 */ /* 0x000fe200078e0202 */
[----:B------:R-:W3:Y:S03]  /*152f0*/  LDG.E.U16 R208, desc[UR4][R154.64] ;  /* 0x000000049ad07981 */ /* 0x000ee6000c1e1500 */
[----:B------:R-:W-:Y:S01]  /*15300*/  IMAD.WIDE R156, R156, 0x2, R10 ;  /* 0x000000029c9c7825 */ /* 0x000fe200078e020a */
[----:B------:R0:W3:Y:S03]  /*15310*/  LDG.E.U16 R207, desc[UR4][R14.64] ;  /* 0x000000040ecf7981 */ /* 0x0000e6000c1e1500 */
[----:B------:R-:W-:-:S04]  /*15320*/  IMAD.WIDE R16, R8, 0x2, R16 ;  /* 0x0000000208107825 */ /* 0x000fc800078e0210 */
[----:B------:R-:W-:Y:S01]  /*15330*/  IMAD.WIDE R158, R0, 0x2, R4 ;  /* 0x00000002009e7825 */ /* 0x000fe200078e0204 */
[----:B------:R1:W3:Y:S03]  /*15340*/  LDG.E.U16 R209, desc[UR4][R16.64] ;  /* 0x0000000410d17981 */ /* 0x0002e6000c1e1500 */
[----:B------:R-:W-:-:S04]  /*15350*/  IMAD.WIDE R2, R8, 0x2, R152 ;  /* 0x0000000208027825 */ /* 0x000fc800078e0298 */
[C---:B0-----:R-:W-:Y:S01]  /*15360*/  IMAD.WIDE R14, R8.reuse, 0x2, R158 ;  /* 0x00000002080e7825 */ /* 0x041fe200078e029e */
[----:B------:R0:W3:Y:S03]  /*15370*/  LDG.E.U16 R206, desc[UR4][R2.64] ;  /* 0x0000000402ce7981 */ /* 0x0000e6000c1e1500 */
[----:B-1----:R-:W-:Y:S01]  /*15380*/  IMAD.WIDE R16, R8, 0x2, R156 ;  /* 0x0000000208107825 */ /* 0x002fe200078e029c */
[----:B------:R-:W3:Y:S03]  /*15390*/  LDG.E.U16 R204, desc[UR4][R14.64] ;  /* 0x000000040ecc7981 */ /* 0x000ee6000c1e1500 */
[----:B------:R-:W-:Y:S01]  /*153a0*/  IMAD R156, R9, 0x29, RZ ;  /* 0x00000029099c7824 */ /* 0x000fe200078e02ff */
[----:B------:R1:W3:Y:S01]  /*153b0*/  LDG.E.U16 R205, desc[UR4][R16.64] ;  /* 0x0000000410cd7981 */ /* 0x0002e2000c1e1500 */
[----:B0-----:R-:W-:-:S04]  /*153c0*/  IMAD.WIDE R2, R0, 0x2, R10 ;  /* 0x0000000200027825 */ /* 0x001fc800078e020a */
[----:B------:R-:W-:Y:S02]  /*153d0*/  IMAD R0, R9, 0x28, RZ ;  /* 0x0000002809007824 */ /* 0x000fe400078e02ff */
[----:B------:R-:W-:-:S04]  /*153e0*/  IMAD.WIDE R154, R161, 0x2, R4 ;  /* 0x00000002a19a7825 */ /* 0x000fc800078e0204 */
[----:B-1----:R-:W-:-:S04]  /*153f0*/  IMAD.WIDE R16, R8, 0x2, R2 ;  /* 0x0000000208107825 */ /* 0x002fc800078e0202 */
[----:B------:R-:W-:Y:S01]  /*15400*/  IMAD.WIDE R14, R0, 0x2, R10 ;  /* 0x00000002000e7825 */ /* 0x000fe200078e020a */
[----:B------:R0:W3:Y:S03]  /*15410*/  LDG.E.U16 R203, desc[UR4][R16.64] ;  /* 0x0000000410cb7981 */ /* 0x0000e6000c1e1500 */
[----:B------:R-:W-:-:S04]  /*15420*/  IMAD.WIDE R2, R156, 0x2, R4 ;  /* 0x000000029c027825 */ /* 0x000fc800078e0204 */
[----:B------:R-:W-:-:S04]  /*15430*/  IMAD.WIDE R156, R156, 0x2, R10 ;  /* 0x000000029c9c7825 */ /* 0x000fc800078e020a */
[----:B------:R-:W-:-:S04]  /*15440*/  IMAD.WIDE R154, R8, 0x2, R154 ;  /* 0x00000002089a7825 */ /* 0x000fc800078e029a */
[----:B0-----:R-:W-:Y:S01]  /*15450*/  IMAD.WIDE R16, R8, 0x2, R14 ;  /* 0x0000000208107825 */ /* 0x001fe200078e020e */
[----:B------:R0:W3:Y:S03]  /*15460*/  LDG.E.U16 R202, desc[UR4][R154.64] ;  /* 0x000000049aca7981 */ /* 0x0000e6000c1e1500 */
[----:B------:R-:W-:Y:S01]  /*15470*/  IMAD.WIDE R152, R0, 0x2, R4 ;  /* 0x0000000200987825 */ /* 0x000fe200078e0204 */
[----:B------:R-:W3:Y:S03]  /*15480*/  LDG.E.U16 R200, desc[UR4][R16.64] ;  /* 0x0000000410c87981 */ /* 0x000ee6000c1e1500 */
[----:B------:R-:W-:-:S04]  /*15490*/  IMAD.WIDE R14, R8, 0x2, R2 ;  /* 0x00000002080e7825 */ /* 0x000fc800078e0202 */
[C---:B------:R-:W-:Y:S01]  /*154a0*/  IMAD.WIDE R2, R8.reuse, 0x2, R156 ;  /* 0x0000000208027825 */ /* 0x040fe200078e029c */
[----:B------:R1:W3:Y:S03]  /*154b0*/  LDG.E.U16 R199, desc[UR4][R14.64] ;  /* 0x000000040ec77981 */ /* 0x0002e6000c1e1500 */
[C---:B------:R-:W-:Y:S01]  /*154c0*/  IMAD R0, R9.reuse, 0x2a, RZ ;  /* 0x0000002a09007824 */ /* 0x040fe200078e02ff */
[----:B------:R2:W3:Y:S01]  /*154d0*/  LDG.E.U16 R198, desc[UR4][R2.64] ;  /* 0x0000000402c67981 */ /* 0x0004e2000c1e1500 */
[----:B0-----:R-:W-:Y:S02]  /*154e0*/  IMAD R154, R9, 0x2b, RZ ;  /* 0x0000002b099a7824 */ /* 0x001fe400078e02ff */
[----:B------:R-:W-:-:S04]  /*154f0*/  IMAD.WIDE R152, R8, 0x2, R152 ;  /* 0x0000000208987825 */ /* 0x000fc800078e0298 */
[C---:B-1----:R-:W-:Y:S01]  /*15500*/  IMAD.WIDE R14, R0.reuse, 0x2, R4 ;  /* 0x00000002000e7825 */ /* 0x042fe200078e0204 */
[----:B------:R0:W3:Y:S03]  /*15510*/  LDG.E.U16 R201, desc[UR4][R152.64] ;  /* 0x0000000498c97981 */ /* 0x0000e6000c1e1500 */
[----:B--2---:R-:W-:-:S04]  /*15520*/  IMAD.WIDE R2, R0, 0x2, R10 ;  /* 0x0000000200027825 */ /* 0x004fc800078e020a */
[----:B------:R-:W-:-:S04]  /*15530*/  IMAD.WIDE R16, R154, 0x2, R4 ;  /* 0x000000029a107825 */ /* 0x000fc800078e0204 */
[----:B------:R-:W-:Y:S02]  /*15540*/  IMAD R0, R9, 0x2d, RZ ;  /* 0x0000002d09007824 */ /* 0x000fe400078e02ff */
[----:B0-----:R-:W-:-:S04]  /*15550*/  IMAD.WIDE R152, R8, 0x2, R14 ;  /* 0x0000000208987825 */ /* 0x001fc800078e020e */
[----:B------:R-:W-:Y:S01]  /*15560*/  IMAD.WIDE R14, R8, 0x2, R2 ;  /* 0x00000002080e7825 */ /* 0x000fe200078e0202 */
[----:B------:R-:W2:Y:S03]  /*15570*/  LDG.E.U16 R197, desc[UR4][R152.64] ;  /* 0x0000000498c57981 */ /* 0x000ea6000c1e1500 */
[----:B------:R-:W-:Y:S01]  /*15580*/  IMAD.WIDE R158, R0, 0x2, R4 ;  /* 0x00000002009e7825 */ /* 0x000fe200078e0204 */
[----:B------:R0:W2:Y:S03]  /*15590*/  LDG.E.U16 R196, desc[UR4][R14.64] ;  /* 0x000000040ec47981 */ /* 0x0000a6000c1e1500 */
[----:B------:R-:W-:-:S04]  /*155a0*/  IMAD.WIDE R154, R154, 0x2, R10 ;  /* 0x000000029a9a7825 */ /* 0x000fc800078e020a */
[----:B------:R-:W-:-:S04]  /*155b0*/  IMAD.WIDE R2, R8, 0x2, R16 ;  /* 0x0000000208027825 */ /* 0x000fc800078e0210 */
[----:B------:R-:W-:Y:S01]  /*155c0*/  IMAD.WIDE R156, R160, 0x2, R10 ;  /* 0x00000002a09c7825 */ /* 0x000fe200078e020a */
[----:B------:R1:W2:Y:S03]  /*155d0*/  LDG.E.U16 R195, desc[UR4][R2.64] ;  /* 0x0000000402c37981 */ /* 0x0002a6000c1e1500 */
[----:B0-----:R-:W-:-:S04]  /*155e0*/  IMAD.WIDE R14, R8, 0x2, R158 ;  /* 0x00000002080e7825 */ /* 0x001fc800078e029e */
[----:B------:R-:W-:Y:S01]  /*155f0*/  IMAD.WIDE R152, R8, 0x2, R154 ;  /* 0x0000000208987825 */ /* 0x000fe200078e029a */
[----:B------:R0:W2:Y:S03]  /*15600*/  LDG.E.U16 R192, desc[UR4][R14.64] ;  /* 0x000000040ec07981 */ /* 0x0000a6000c1e1500 */
[----:B-1----:R-:W-:Y:S01]  /*15610*/  IMAD.WIDE R2, R0, 0x2, R10 ;  /* 0x0000000200027825 */ /* 0x002fe200078e020a */
[----:B------:R1:W2:Y:S03]  /*15620*/  LDG.E.U16 R194, desc[UR4][R152.64] ;  /* 0x0000000498c27981 */ /* 0x0002a6000c1e1500 */
[----:B------:R-:W-:-:S04]  /*15630*/  IMAD.WIDE R16, R8, 0x2, R156 ;  /* 0x0000000208107825 */ /* 0x000fc800078e029c */
[C---:B------:R-:W-:Y:S01]  /*15640*/  IMAD R0, R9.reuse, 0x30, RZ ;  /* 0x0000003009007824 */ /* 0x040fe200078e02ff */
[----:B------:R5:W2:Y:S01]  /*15650*/  LDG.E.U16 R193, desc[UR4][R16.64] ;  /* 0x0000000410c17981 */ /* 0x000aa2000c1e1500 */
[----:B------:R-:W-:Y:S02]  /*15660*/  IMAD R156, R9, 0x38, RZ ;  /* 0x00000038099c7824 */ /* 0x000fe400078e02ff */
[----:B0-----:R-:W-:-:S04]  /*15670*/  IMAD.WIDE R14, R0, 0x2, R4 ;  /* 0x00000002000e7825 */ /* 0x001fc800078e0204 */
[----:B-1----:R-:W-:-:S04]  /*15680*/  IMAD.WIDE R152, R156, 0x2, R4 ;  /* 0x000000029c987825 */ /* 0x002fc800078e0204 */
[----:B-----5:R-:W-:-:S04]  /*15690*/  IMAD.WIDE R16, R8, 0x2, R2 ;  /* 0x0000000208107825 */ /* 0x020fc800078e0202 */
[--C-:B------:R-:W-:Y:S01]  /*156a0*/  IMAD.WIDE R2, R0, 0x2, R10.reuse ;  /* 0x0000000200027825 */ /* 0x100fe200078e020a */
[----:B------:R0:W5:Y:S03]  /*156b0*/  LDG.E.U16 R191, desc[UR4][R16.64] ;  /* 0x0000000410bf7981 */ /* 0x000166000c1e1500 */
[----:B------:R-:W-:-:S04]  /*156c0*/  IMAD.WIDE R156, R156, 0x2, R10 ;  /* 0x000000029c9c7825 */ /* 0x000fc800078e020a */
[----:B------:R-:W-:-:S04]  /*156d0*/  IMAD.WIDE R154, R8, 0x2, R14 ;  /* 0x00000002089a7825 */ /* 0x000fc800078e020e */
[----:B------:R-:W-:Y:S01]  /*156e0*/  IMAD R0, R9, 0x31, RZ ;  /* 0x0000003109007824 */ /* 0x000fe200078e02ff */
[----:B------:R-:W2:Y:S01]  /*156f0*/  LDG.E.U16 R190, desc[UR4][R154.64] ;  /* 0x000000049abe7981 */ /* 0x000ea2000c1e1500 */
[----:B------:R-:W-:-:S04]  /*15700*/  IMAD.WIDE R14, R8, 0x2, R152 ;  /* 0x00000002080e7825 */ /* 0x000fc800078e0298 */
[C---:B0-----:R-:W-:Y:S01]  /*15710*/  IMAD.WIDE R16, R8.reuse, 0x2, R2 ;  /* 0x0000000208107825 */ /* 0x041fe200078e0202 */
[----:B------:R0:W5:Y:S03]  /*15720*/  LDG.E.U16 R188, desc[UR4][R14.64] ;  /* 0x000000040ebc7981 */ /* 0x000166000c1e1500 */
[----:B------:R-:W-:Y:S01]  /*15730*/  IMAD.WIDE R2, R8, 0x2, R156 ;  /* 0x0000000208027825 */ /* 0x000fe200078e029c */
[----:B------:R1:W5:Y:S03]  /*15740*/  LDG.E.U16 R189, desc[UR4][R16.64] ;  /* 0x0000000410bd7981 */ /* 0x000366000c1e1500 */
[----:B------:R-:W-:Y:S01]  /*15750*/  IMAD.WIDE R152, R0, 0x2, R4 ;  /* 0x0000000200987825 */ /* 0x000fe200078e0204 */
[----:B------:R4:W5:Y:S03]  /*15760*/  LDG.E.U16 R187, desc[UR4][R2.64] ;  /* 0x0000000402bb7981 */ /* 0x000966000c1e1500 */
[----:B------:R-:W-:-:S02]  /*15770*/  IMAD R6, R9, 0x39, RZ ;  /* 0x0000003909067824 */ /* 0x000fc400078e02ff */
[----:B0-----:R-:W-:-:S04]  /*15780*/  IMAD.WIDE R14, R0, 0x2, R10 ;  /* 0x00000002000e7825 */ /* 0x001fc800078e020a */
[----:B-1----:R-:W-:-:S04]  /*15790*/  IMAD.WIDE R16, R8, 0x2, R152 ;  /* 0x0000000208107825 */ /* 0x002fc800078e0298 */
[C---:B----4-:R-:W-:Y:S01]  /*157a0*/  IMAD.WIDE R2, R6.reuse, 0x2, R4 ;  /* 0x0000000206027825 */ /* 0x050fe200078e0204 */
[----:B------:R0:W4:Y:S03]  /*157b0*/  LDG.E.U16 R186, desc[UR4][R16.64] ;  /* 0x0000000410ba7981 */ /* 0x000126000c1e1500 */
[----:B------:R-:W-:-:S04]  /*157c0*/  IMAD.WIDE R152, R6, 0x2, R10 ;  /* 0x0000000206987825 */ /* 0x000fc800078e020a */
[----:B------:R-:W-:-:S04]  /*157d0*/  IMAD.WIDE R156, R8, 0x2, R14 ;  /* 0x00000002089c7825 */ /* 0x000fc800078e020e */
[C---:B------:R-:W-:Y:S01]  /*157e0*/  IMAD R158, R9.reuse, 0x32, RZ ;  /* 0x00000032099e7824 */ /* 0x040fe200078e02ff */
[----:B------:R1:W4:Y:S01]  /*157f0*/  LDG.E.U16 R185, desc[UR4][R156.64] ;  /* 0x000000049cb97981 */ /* 0x000322000c1e1500 */
[----:B------:R-:W-:Y:S02]  /*15800*/  IMAD R0, R9, 0x3a, RZ ;  /* 0x0000003a09007824 */ /* 0x000fe400078e02ff */
[----:B0-----:R-:W-:-:S04]  /*15810*/  IMAD.WIDE R16, R8, 0x2, R2 ;  /* 0x0000000208107825 */ /* 0x001fc800078e0202 */
[----:B------:R-:W-:Y:S01]  /*15820*/  IMAD.WIDE R2, R158, 0x2, R10 ;  /* 0x000000029e027825 */ /* 0x000fe200078e020a */
[----:B------:R0:W4:Y:S03]  /*15830*/  LDG.E.U16 R184, desc[UR4][R16.64] ;  /* 0x0000000410b87981 */ /* 0x000126000c1e1500 */
[----:B------:R-:W-:-:S04]  /*15840*/  IMAD.WIDE R14, R8, 0x2, R152 ;  /* 0x00000002080e7825 */ /* 0x000fc800078e0298 */
[----:B-1----:R-:W-:Y:S01]  /*15850*/  IMAD.WIDE R156, R0, 0x2, R4 ;  /* 0x00000002009c7825 */ /* 0x002fe200078e0204 */
[----:B------:R1:W4:Y:S03]  /*15860*/  LDG.E.U16 R183, desc[UR4][R14.64] ;  /* 0x000000040eb77981 */ /* 0x000326000c1e1500 */
[----:B0-----:R-:W-:-:S04]  /*15870*/  IMAD.WIDE R16, R8, 0x2, R2 ;  /* 0x0000000208107825 */ /* 0x001fc800078e0202 */
[----:B------:R-:W-:Y:S01]  /*15880*/  IMAD.WIDE R2, R0, 0x2, R10 ;  /* 0x0000000200027825 */ /* 0x000fe200078e020a */
[----:B------:R-:W4:Y:S03]  /*15890*/  LDG.E.U16 R181, desc[UR4][R16.64] ;  /* 0x0000000410b57981 */ /* 0x000f26000c1e1500 */
[----:B-1----:R-:W-:-:S04]  /*158a0*/  IMAD.WIDE R14, R8, 0x2, R156 ;  /* 0x00000002080e7825 */ /* 0x002fc800078e029c */
[----:B------:R-:W-:Y:S01]  /*158b0*/  IMAD R6, R9, 0x33, RZ ;  /* 0x0000003309067824 */ /* 0x000fe200078e02ff */
[----:B------:R0:W4:Y:S01]  /*158c0*/  LDG.E.U16 R180, desc[UR4][R14.64] ;  /* 0x000000040eb47981 */ /* 0x000122000c1e1500 */
[----:B------:R-:W-:-:S04]  /*158d0*/  IMAD.WIDE R154, R158, 0x2, R4 ;  /* 0x000000029e9a7825 */ /* 0x000fc800078e0204 */
[----:B------:R-:W-:-:S04]  /*158e0*/  IMAD.WIDE R2, R8, 0x2, R2 ;  /* 0x0000000208027825 */ /* 0x000fc800078e0202 */
[----:B0-----:R-:W-:Y:S01]  /*158f0*/  IMAD.WIDE R14, R6, 0x2, R10 ;  /* 0x00000002060e7825 */ /* 0x001fe200078e020a */
[----:B------:R0:W4:Y:S03]  /*15900*/  LDG.E.U16 R179, desc[UR4][R2.64] ;  /* 0x0000000402b37981 */ /* 0x000126000c1e1500 */
[----:B------:R-:W-:Y:S02]  /*15910*/  IMAD R0, R9, 0x3b, RZ ;  /* 0x0000003b09007824 */ /* 0x000fe400078e02ff */
[----:B------:R-:W-:-:S04]  /*15920*/  IMAD.WIDE R152, R8, 0x2, R154 ;  /* 0x0000000208987825 */ /* 0x000fc800078e029a */
[----:B------:R-:W-:Y:S01]  /*15930*/  IMAD.WIDE R14, R8, 0x2, R14 ;  /* 0x00000002080e7825 */ /* 0x000fe200078e020e */
[----:B------:R1:W4:Y:S03]  /*15940*/  LDG.E.U16 R182, desc[UR4][R152.64] ;  /* 0x0000000498b67981 */ /* 0x000326000c1e1500 */
[--C-:B0-----:R-:W-:Y:S01]  /*15950*/  IMAD.WIDE R2, R0, 0x2, R4.reuse ;  /* 0x0000000200027825 */ /* 0x101fe200078e0204 */
[----:B------:R0:W4:Y:S03]  /*15960*/  LDG.E.U16 R177, desc[UR4][R14.64] ;  /* 0x000000040eb17981 */ /* 0x000126000c1e1500 */
[----:B------:R-:W-:-:S04]  /*15970*/  IMAD.WIDE R16, R6, 0x2, R4 ;  /* 0x0000000206107825 */ /* 0x000fc800078e0204 */
[----:B------:R-:W-:Y:S02]  /*15980*/  IMAD R154, R9, 0x34, RZ ;  /* 0x00000034099a7824 */ /* 0x000fe400078e02ff */
[----:B------:R-:W-:-:S04]  /*15990*/  IMAD.WIDE R16, R8, 0x2, R16 ;  /* 0x0000000208107825 */ /* 0x000fc800078e0210 */
[----:B-1----:R-:W-:Y:S01]  /*159a0*/  IMAD.WIDE R152, R154, 0x2, R4 ;  /* 0x000000029a987825 */ /* 0x002fe200078e0204 */
[----:B------:R1:W4:Y:S03]  /*159b0*/  LDG.E.U16 R178, desc[UR4][R16.64] ;  /* 0x0000000410b27981 */ /* 0x000326000c1e1500 */
[----:B0-----:R-:W-:-:S04]  /*159c0*/  IMAD.WIDE R14, R8, 0x2, R2 ;  /* 0x00000002080e7825 */ /* 0x001fc800078e0202 */
[----:B------:R-:W-:Y:S01]  /*159d0*/  IMAD.WIDE R2, R160, 0x2, R4 ;  /* 0x00000002a0027825 */ /* 0x000fe200078e0204 */
[----:B------:R-:W4:Y:S03]  /*159e0*/  LDG.E.U16 R175, desc[UR4][R14.64] ;  /* 0x000000040eaf7981 */ /* 0x000f26000c1e1500 */
[----:B------:R-:W-:-:S04]  /*159f0*/  IMAD.WIDE R152, R8, 0x2, R152 ;  /* 0x0000000208987825 */ /* 0x000fc800078e0298 */
[--C-:B------:R-:W-:Y:S01]  /*15a00*/  IMAD.WIDE R154, R154, 0x2, R10.reuse ;  /* 0x000000029a9a7825 */ /* 0x100fe200078e020a */
[----:B------:R0:W4:Y:S03]  /*15a10*/  LDG.E.U16 R176, desc[UR4][R152.64] ;  /* 0x0000000498b07981 */ /* 0x000126000c1e1500 */
[----:B-1----:R-:W-:-:S04]  /*15a20*/  IMAD.WIDE R16, R0, 0x2, R10 ;  /* 0x0000000200107825 */ /* 0x002fc800078e020a */
[----:B------:R-:W-:-:S04]  /*15a30*/  IMAD.WIDE R2, R8, 0x2, R2 ;  /* 0x0000000208027825 */ /* 0x000fc800078e0202 */
[----:B------:R-:W-:Y:S01]  /*15a40*/  IMAD R6, R9, 0x3c, RZ ;  /* 0x0000003c09067824 */ /* 0x000fe200078e02ff */
[----:B------:R1:W4:Y:S01]  /*15a50*/  LDG.E.U16 R172, desc[UR4][R2.64] ;  /* 0x0000000402ac7981 */ /* 0x000322000c1e1500 */
[----:B0-----:R-:W-:-:S04]  /*15a60*/  IMAD.WIDE R152, R8, 0x2, R154 ;  /* 0x0000000208987825 */ /* 0x001fc800078e029a */
[----:B------:R-:W-:Y:S01]  /*15a70*/  IMAD.WIDE R14, R6, 0x2, R4 ;  /* 0x00000002060e7825 */ /* 0x000fe200078e0204 */
[----:B------:R0:W4:Y:S03]  /*15a80*/  LDG.E.U16 R173, desc[UR4][R152.64] ;  /* 0x0000000498ad7981 */ /* 0x000126000c1e1500 */
[----:B------:R-:W-:-:S04]  /*15a90*/  IMAD.WIDE R16, R8, 0x2, R16 ;  /* 0x0000000208107825 */ /* 0x000fc800078e0210 */
[----:B-1----:R-:W-:Y:S01]  /*15aa0*/  IMAD.WIDE R2, R6, 0x2, R10 ;  /* 0x0000000206027825 */ /* 0x002fe200078e020a */
[----:B------:R1:W4:Y:S03]  /*15ab0*/  LDG.E.U16 R174, desc[UR4][R16.64] ;  /* 0x0000000410ae7981 */ /* 0x000326000c1e1500 */
[C---:B------:R-:W-:Y:S02]  /*15ac0*/  IMAD R0, R9.reuse, 0x2e, RZ ;  /* 0x0000002e09007824 */ /* 0x040fe400078e02ff */
[C---:B------:R-:W-:Y:S02]  /*15ad0*/  IMAD R6, R9.reuse, 0x35, RZ ;  /* 0x0000003509067824 */ /* 0x040fe400078e02ff */
[----:B------:R-:W-:Y:S02]  /*15ae0*/  IMAD R158, R9, 0x3d, RZ ;  /* 0x0000003d099e7824 */ /* 0x000fe400078e02ff */
[----:B------:R-:W-:-:S04]  /*15af0*/  IMAD.WIDE R154, R0, 0x2, R4 ;  /* 0x00000002009a7825 */ /* 0x000fc800078e0204 */
[----:B0-----:R-:W-:-:S04]  /*15b00*/  IMAD.WIDE R152, R8, 0x2, R14 ;  /* 0x0000000208987825 */ /* 0x001fc800078e020e */
[----:B-1----:R-:W-:Y:S01]  /*15b10*/  IMAD.WIDE R16, R6, 0x2, R4 ;  /* 0x0000000206107825 */ /* 0x002fe200078e0204 */
[----:B------:R0:W4:Y:S03]  /*15b20*/  LDG.E.U16 R171, desc[UR4][R152.64] ;  /* 0x0000000498ab7981 */ /* 0x000126000c1e1500 */
[----:B------:R-:W-:-:S04]  /*15b30*/  IMAD.WIDE R14, R8, 0x2, R2 ;  /* 0x00000002080e7825 */ /* 0x000fc800078e0202 */
[----:B------:R-:W-:Y:S01]  /*15b40*/  IMAD.WIDE R2, R6, 0x2, R10 ;  /* 0x0000000206027825 */ /* 0x000fe200078e020a */
[----:B------:R1:W4:Y:S03]  /*15b50*/  LDG.E.U16 R170, desc[UR4][R14.64] ;  /* 0x000000040eaa7981 */ /* 0x000326000c1e1500 */
[----:B------:R-:W-:-:S04]  /*15b60*/  IMAD.WIDE R156, R158, 0x2, R4 ;  /* 0x000000029e9c7825 */ /* 0x000fc800078e0204 */
[----:B------:R-:W-:-:S04]  /*15b70*/  IMAD.WIDE R154, R8, 0x2, R154 ;  /* 0x00000002089a7825 */ /* 0x000fc800078e029a */
[C---:B0-----:R-:W-:Y:S01]  /*15b80*/  IMAD.WIDE R152, R8.reuse, 0x2, R16 ;  /* 0x0000000208987825 */ /* 0x041fe200078e0210 */
[----:B------:R0:W4:Y:S03]  /*15b90*/  LDG.E.U16 R169, desc[UR4][R154.64] ;  /* 0x000000049aa97981 */ /* 0x000126000c1e1500 */
[----:B------:R-:W-:Y:S01]  /*15ba0*/  IMAD.WIDE R16, R8, 0x2, R2 ;  /* 0x0000000208107825 */ /* 0x000fe200078e0202 */
[----:B------:R-:W4:Y:S03]  /*15bb0*/  LDG.E.U16 R168, desc[UR4][R152.64] ;  /* 0x0000000498a87981 */ /* 0x000f26000c1e1500 */
[----:B------:R-:W-:Y:S01]  /*15bc0*/  IMAD.WIDE R2, R158, 0x2, R10 ;  /* 0x000000029e027825 */ /* 0x000fe200078e020a */
[----:B------:R0:W4:Y:S03]  /*15bd0*/  LDG.E.U16 R167, desc[UR4][R16.64] ;  /* 0x0000000410a77981 */ /* 0x000126000c1e1500 */
[----:B-1----:R-:W-:-:S04]  /*15be0*/  IMAD.WIDE R14, R8, 0x2, R156 ;  /* 0x00000002080e7825 */ /* 0x002fc800078e029c */
[----:B0-----:R-:W-:Y:S01]  /*15bf0*/  IMAD R154, R9, 0x36, RZ ;  /* 0x00000036099a7824 */ /* 0x001fe200078e02ff */
[----:B------:R0:W4:Y:S01]  /*15c00*/  LDG.E.U16 R166, desc[UR4][R14.64] ;  /* 0x000000040ea67981 */ /* 0x000122000c1e1500 */
[----:B------:R-:W-:-:S04]  /*15c10*/  IMAD.WIDE R16, R0, 0x2, R10 ;  /* 0x0000000200107825 */ /* 0x000fc800078e020a */
[----:B------:R-:W-:Y:S02]  /*15c20*/  IMAD R0, R9, 0x3e, RZ ;  /* 0x0000003e09007824 */ /* 0x000fe400078e02ff */
[----:B0-----:R-:W-:-:S04]  /*15c30*/  IMAD.WIDE R14, R8, 0x2, R2 ;  /* 0x00000002080e7825 */ /* 0x001fc800078e0202 */
[C---:B------:R-:W-:Y:S01]  /*15c40*/  IMAD.WIDE R2, R154.reuse, 0x2, R4 ;  /* 0x000000029a027825 */ /* 0x040fe200078e0204 */
[----:B------:R0:W4:Y:S03]  /*15c50*/  LDG.E.U16 R165, desc[UR4][R14.64] ;  /* 0x000000040ea57981 */ /* 0x000126000c1e1500 */
[----:B------:R-:W-:-:S04]  /*15c60*/  IMAD.WIDE R154, R154, 0x2, R10 ;  /* 0x000000029a9a7825 */ /* 0x000fc800078e020a */
[----:B------:R-:W-:-:S04]  /*15c70*/  IMAD.WIDE R152, R8, 0x2, R16 ;  /* 0x0000000208987825 */ /* 0x000fc800078e0210 */
[----:B0-----:R-:W-:Y:S01]  /*15c80*/  IMAD.WIDE R14, R8, 0x2, R2 ;  /* 0x00000002080e7825 */ /* 0x001fe200078e0202 */
[----:B------:R0:W4:Y:S03]  /*15c90*/  LDG.E.U16 R164, desc[UR4][R152.64] ;  /* 0x0000000498a47981 */ /* 0x000126000c1e1500 */
[----:B------:R-:W-:Y:S01]  /*15ca0*/  IMAD.WIDE R2, R0, 0x2, R10 ;  /* 0x0000000200027825 */ /* 0x000fe200078e020a */
[----:B------:R-:W4:Y:S03]  /*15cb0*/  LDG.E.U16 R163, desc[UR4][R14.64] ;  /* 0x000000040ea37981 */ /* 0x000f26000c1e1500 */
[----:B------:R-:W-:-:S04]  /*15cc0*/  IMAD.WIDE R154, R8, 0x2, R154 ;  /* 0x00000002089a7825 */ /* 0x000fc800078e029a */
[----:B------:R-:W-:Y:S01]  /*15cd0*/  IMAD.WIDE R16, R0, 0x2, R4 ;  /* 0x0000000200107825 */ /* 0x000fe200078e0204 */
[----:B------:R1:W4:Y:S03]  /*15ce0*/  LDG.E.U16 R162, desc[UR4][R154.64] ;  /* 0x000000049aa27981 */ /* 0x000326000c1e1500 */
[----:B0-----:R-:W-:-:S04]  /*15cf0*/  IMAD.WIDE R152, R161, 0x2, R10 ;  /* 0x00000002a1987825 */ /* 0x001fc800078e020a */
[----:B------:R-:W-:-:S04]  /*15d00*/  IMAD.WIDE R2, R8, 0x2, R2 ;  /* 0x0000000208027825 */ /* 0x000fc800078e0202 */
[C---:B-1----:R-:W-:Y:S01]  /*15d10*/  IMAD R154, R9.reuse, 0x2f, RZ ;  /* 0x0000002f099a7824 */ /* 0x042fe200078e02ff */
[----:B------:R0:W4:Y:S01]  /*15d20*/  LDG.E.U16 R0, desc[UR4][R2.64] ;  /* 0x0000000402007981 */ /* 0x000122000c1e1500 */
[----:B------:R-:W-:Y:S01]  /*15d30*/  IMAD.WIDE R14, R8, 0x2, R16 ;  /* 0x00000002080e7825 */ /* 0x000fe200078e0210 */
[----:B------:R-:W-:-:S03]  /*15d40*/  LEA R158, R9, -R9, 0x6 ;  /* 0x80000009099e7211 */ /* 0x000fc600078e30ff */
[----:B------:R-:W-:Y:S01]  /*15d50*/  IMAD.WIDE R16, R8, 0x2, R152 ;  /* 0x0000000208107825 */ /* 0x000fe200078e0298 */
[----:B------:R1:W4:Y:S03]  /*15d60*/  LDG.E.U16 R161, desc[UR4][R14.64] ;  /* 0x000000040ea17981 */ /* 0x000326000c1e1500 */
[C---:B0-----:R-:W-:Y:S01]  /*15d70*/  IMAD.WIDE R2, R154.reuse, 0x2, R4 ;  /* 0x000000029a027825 */ /* 0x041fe200078e0204 */
[----:B------:R0:W4:Y:S03]  /*15d80*/  LDG.E.U16 R160, desc[UR4][R16.64] ;  /* 0x0000000410a07981 */ /* 0x000126000c1e1500 */
[----:B------:R-:W-:Y:S02]  /*15d90*/  IMAD R6, R9, 0x37, RZ ;  /* 0x0000003709067824 */ /* 0x000fe400078e02ff */
[----:B------:R-:W-:-:S04]  /*15da0*/  IMAD.WIDE R152, R154, 0x2, R10 ;  /* 0x000000029a987825 */ /* 0x000fc800078e020a */
[----:B-1----:R-:W-:-:S04]  /*15db0*/  IMAD.WIDE R14, R8, 0x2, R2 ;  /* 0x00000002080e7825 */ /* 0x002fc800078e0202 */
[----:B0-----:R-:W-:-:S04]  /*15dc0*/  IMAD.WIDE R16, R6, 0x2, R4 ;  /* 0x0000000206107825 */ /* 0x001fc800078e0204 */
[----:B------:R-:W-:Y:S02]  /*15dd0*/  IMAD.WIDE R2, R6, 0x2, R10 ;  /* 0x0000000206027825 */ /* 0x000fe400078e020a */
[----:B------:R0:W4:Y:S02]  /*15de0*/  LDG.E.U16 R6, desc[UR4][R14.64] ;  /* 0x000000040e067981 */ /* 0x000124000c1e1500 */
[----:B------:R-:W-:-:S04]  /*15df0*/  IMAD.WIDE R154, R158, 0x2, R4 ;  /* 0x000000029e9a7825 */ /* 0x000fc800078e0204 */
[----:B------:R-:W-:-:S04]  /*15e00*/  IMAD.WIDE R158, R158, 0x2, R10 ;  /* 0x000000029e9e7825 */ /* 0x000fc800078e020a */
[----:B------:R-:W-:-:S04]  /*15e10*/  IMAD.WIDE R156, R8, 0x2, R152 ;  /* 0x00000002089c7825 */ /* 0x000fc800078e0298 */
[C---:B------:R-:W-:Y:S02]  /*15e20*/  IMAD.WIDE R152, R8.reuse, 0x2, R16 ;  /* 0x0000000208987825 */ /* 0x040fe400078e0210 */
[----:B------:R-:W4:Y:S02]  /*15e30*/  LDG.E.U16 R156, desc[UR4][R156.64] ;  /* 0x000000049c9c7981 */ /* 0x000f24000c1e1500 */
[C---:B------:R-:W-:Y:S02]  /*15e40*/  IMAD.WIDE R16, R8.reuse, 0x2, R2 ;  /* 0x0000000208107825 */ /* 0x040fe400078e0202 */
[----:B------:R-:W4:Y:S02]  /*15e50*/  LDG.E.U16 R152, desc[UR4][R152.64] ;  /* 0x0000000498987981 */ /* 0x000f24000c1e1500 */
[C---:B0-----:R-:W-:Y:S02]  /*15e60*/  IMAD.WIDE R14, R8.reuse, 0x2, R154 ;  /* 0x00000002080e7825 */ /* 0x041fe400078e029a */
[----:B------:R-:W4:Y:S02]  /*15e70*/  LDG.E.U16 R16, desc[UR4][R16.64] ;  /* 0x0000000410107981 */ /* 0x000f24000c1e1500 */
[----:B------:R-:W-:-:S02]  /*15e80*/  IMAD.WIDE R2, R8, 0x2, R158 ;  /* 0x0000000208027825 */ /* 0x000fc400078e029e */
[----:B------:R0:W4:Y:S04]  /*15e90*/  LDG.E.U16 R14, desc[UR4][R14.64] ;  /* 0x000000040e0e7981 */ /* 0x000128000c1e1500 */
[----:B------:R-:W4:Y:S01]  /*15ea0*/  LDG.E.U16 R2, desc[UR4][R2.64] ;  /* 0x0000000402027981 */ /* 0x000f22000c1e1500 */
[----:B------:R-:W-:Y:S06]  /*15eb0*/  BAR.SYNC.DEFER_BLOCKING 0x0 ;  /* 0x0000000000007b1d */ /* 0x000fec0000010000 */
[----:B0-----:R-:W0:Y:S01]  /*15ec0*/  S2R R15, SR_CgaCtaId ;  /* 0x00000000000f7919 */ /* 0x001e220000008800 */
        /* <DEDUP_REMOVED lines=8> */
[----:B---3--:R-:W-:Y:S04]  /*15f50*/  STS.U16 [R221+0x41000], R216 ;  /* 0x041000d8dd007388 */ /* 0x008fe80000000400 */
[----:B------:R-:W-:Y:S04]  /*15f60*/  STS.U16 [R221+0x49000], R215 ;  /* 0x049000d7dd007388 */ /* 0x000fe80000000400 */
[----:B------:R-:W-:Y:S04]  /*15f70*/  STS.U16 [R221+0x41400], R201 ;  /* 0x041400c9dd007388 */ /* 0x000fe80000000400 */
[----:B------:R-:W-:Y:S04]  /*15f80*/  STS.U16 [R221+0x49400], R200 ;  /* 0x049400c8dd007388 */ /* 0x000fe80000000400 */
[----:B--2---:R-:W-:Y:S04]  /*15f90*/  STS.U16 [R221+0x41800], R190 ;  /* 0x041800bedd007388 */ /* 0x004fe80000000400 */
        /* <DEDUP_REMOVED lines=15> */
[----:B----4-:R-:W-:Y:S04]  /*16090*/  STS.U16 [R220+0x41880], R186 ;  /* 0x041880badc007388 */ /* 0x010fe80000000400 */
        /* <DEDUP_REMOVED lines=68> */
[----:B-1----:R-:W3:Y:S04]  /*164e0*/  LDL.64 R120, [R1+0x9c8] ;  /* 0x0009c80001787983 */ /* 0x002ee80000100a00 */
[----:B------:R-:W4:Y:S01]  /*164f0*/  LDL.64 R118, [R1+0x9a8] ;  /* 0x0009a80001767983 */ /* 0x000f220000100a00 */
[----:B--2---:R-:W1:Y:S03]  /*16500*/  S2R R147, SR_TID.X ;  /* 0x0000000000937919 */ /* 0x004e660000002100 */
        /* <DEDUP_REMOVED lines=29> */
[----:B------:R5:W-:Y:S04]  /*166e0*/  STS.U16 [R18+0x41f80], R14 ;  /* 0x041f800e12007388 */ /* 0x000be80000000400 */
[----:B------:R5:W-:Y:S01]  /*166f0*/  STS.U16 [R18+0x49f80], R2 ;  /* 0x049f800212007388 */ /* 0x000be20000000400 */
[----:B------:R0:W-:Y:S06]  /*16700*/  MEMBAR.ALL.CTA ;  /* 0x0000000000007992 */ /* 0x0001ec0000008000 */
[----:B0-----:R-:W0:Y:S01]  /*16710*/  FENCE.VIEW.ASYNC.S ;  /* 0x00000000000073c6 */ /* 0x001e220000000000 */
[----:B-1----:R-:W-:-:S03]  /*16720*/  SHF.R.U32.HI R3, RZ, 0x5, R147 ;  /* 0x00000005ff037819 */ /* 0x002fc60000011693 */
[----:B--2---:R-:W2:Y:S01]  /*16730*/  LDL.64 R16, [R1+0xb78] ;  /* 0x000b780001107983 */ /* 0x004ea20000100a00 */
[----:B------:R-:W-:Y:S02]  /*16740*/  SHF.L.U32 R0, R3, 0x9, RZ ;  /* 0x0000000903007819 */ /* 0x000fe400000006ff */
[----:B------:R-:W-:Y:S01]  /*16750*/  MOV R3, 0x400 ;  /* 0x0000040000037802 */ /* 0x000fe20000000f00 */
[----:B------:R-:W4:Y:S01]  /*16760*/  LDL.64 R126, [R1+0x948] ;  /* 0x00094800017e7983 */ /* 0x000f220000100a00 */
[----:B------:R-:W-:Y:S02]  /*16770*/  LOP3.LUT R0, R0, 0x800, RZ, 0xc0, !PT ;  /* 0x0000080000007812 */ /* 0x000fe400078ec0ff */
[----:B------:R-:W-:Y:S01]  /*16780*/  LEA R3, R15, R3, 0x18 ;  /* 0x000000030f037211 */ /* 0x000fe200078ec0ff */
[----:B------:R-:W4:Y:S03]  /*16790*/  LDL.64 R124, [R1+0x938] ;  /* 0x00093800017c7983 */ /* 0x000f260000100a00 */
[----:B------:R-:W-:Y:S01]  /*167a0*/  LEA.HI R0, R3, R0, RZ, 0x1c ;  /* 0x0000000003007211 */ /* 0x000fe200078fe0ff */
[----:B-----5:R-:W5:Y:S04]  /*167b0*/  LDL.64 R14, [R1+0xb70] ;  /* 0x000b7000010e7983 */ /* 0x020f680000100a00 */
[----:B------:R-:W4:Y:S01]  /*167c0*/  LDL.64 R136, [R1+0x918] ;  /* 0x0009180001887983 */ /* 0x000f220000100a00 */
[----:B0-----:R-:W-:Y:S01]  /*167d0*/  BAR.SYNC.DEFER_BLOCKING 0x0 ;  /* 0x0000000000007b1d */ /* 0x001fe20000010000 */
[----:B------:R-:W-:-:S04]  /*167e0*/  LOP3.LUT R0, R0, 0x3fff, RZ, 0xc0, !PT ;  /* 0x00003fff00007812 */ /* 0x000fc800078ec0ff */
[----:B------:R-:W-:Y:S01]  /*167f0*/  R2UR UR32, R0 ;  /* 0x00000000002072ca */ /* 0x000fe200000e0000 */
[----:B------:R-:W4:Y:S04]  /*16800*/  LDL.64 R122, [R1+0x908] ;  /* 0x00090800017a7983 */ /* 0x000f280000100a00 */
[----:B------:R-:W4:Y:S04]  /*16810*/  LDL.64 R134, [R1+0x7e0] ;  /* 0x0007e00001867983 */ /* 0x000f280000100a00 */
[----:B------:R-:W4:Y:S04]  /*16820*/  LDL.64 R132, [R1+0x7c0] ;  /* 0x0007c00001847983 */ /* 0x000f280000100a00 */
[----:B------:R-:W4:Y:S01]  /*16830*/  LDL.64 R128, [R1+0x8f8] ;  /* 0x0008f80001807983 */ /* 0x000f220000100a00 */
[----:B------:R-:W-:-:S03]  /*16840*/  WARPGROUP.ARRIVE ;  /* 0x00000000000079c5 */ /* 0x000fc60000000000 */
[----:B------:R-:W4:Y:S04]  /*16850*/  LDL.64 R130, [R1+0x790] ;  /* 0x0007900001827983 */ /* 0x000f280000100a00 */
[----:B------:R-:W4:Y:S01]  /*16860*/  LDL.64 R144, [R1+0x878] ;  /* 0x0008780001907983 */ /* 0x000f220000100a00 */
[----:B------:R-:W-:Y:S01]  /*16870*/  HGMMA.64x64x16.F32.BF16 R184, gdesc[UR32].tnspA, RZ, !UPT, gsb0 ;  /* 0x20e0000020b879f0 */ /* 0x000fe2000c0018ff */
[----:B------:R-:W-:Y:S02]  /*16880*/  MOV R3, RZ ;  /* 0x000000ff00037202 */ /* 0x000fe40000000f00 */
[----:B------:R-:W-:Y:S01]  /*16890*/  IADD3 R2, P0, R0, 0x80, RZ ;  /* 0x0000008000027810 */ /* 0x000fe20007f1e0ff */
[----:B------:R-:W4:Y:S03]  /*168a0*/  LDL.64 R140, [R1+0x858] ;  /* 0x00085800018c7983 */ /* 0x000f260000100a00 */
[----:B------:R-:W-:Y:S01]  /*168b0*/  IADD3.X R0, R3, 0x40000040, RZ, P0, !PT ;  /* 0x4000004003007810 */ /* 0x000fe200007fe4ff */
[----:B------:R-:W4:Y:S01]  /*168c0*/  LDL.64 R142, [R1+0x868] ;  /* 0x00086800018e7983 */ /* 0x000f220000100a00 */
[----:B------:R-:W-:-:S02]  /*168d0*/  R2UR UR6, R2 ;  /* 0x00000000020672ca */ /* 0x000fc400000e0000 */
[----:B------:R-:W-:Y:S01]  /*168e0*/  R2UR UR52, R0 ;  /* 0x00000000003472ca */ /* 0x000fe200000e0000 */
[----:B------:R-:W3:Y:S04]  /*168f0*/  LDL.64 R2, [R1+0xb68] ;  /* 0x000b680001027983 */ /* 0x000ee80000100a00 */
[----:B------:R-:W4:Y:S08]  /*16900*/  LDL.64 R138, [R1+0x848] ;  /* 0x00084800018a7983 */ /* 0x000f300000100a00 */
[----:B------:R-:W-:Y:S01]  /*16910*/  UMOV UR53, UR52 ;  /* 0x0000003400357c82 */ /* 0x000fe20008000000 */
[----:B------:R-:W-:Y:S01]  /*16920*/  UMOV UR52, UR6 ;  /* 0x0000000600347c82 */ /* 0x000fe20008000000 */
[----:B------:R-:W-:-:S02]  /*16930*/  WARPGROUP.DEPBAR.LE gsb0, 0x0 ;  /* 0x00008000000079c5 */ /* 0x000fc40000010000 */
[----:B------:R-:W-:-:S06]  /*16940*/  WARPGROUP.ARRIVE ;  /* 0x00000000000079c5 */ /* 0x000fcc0000000000 */
[----:B------:R-:W-:Y:S01]  /*16950*/  HGMMA.64x64x16.F32.BF16 R184, gdesc[UR52].tnspA, R184, gsb0 ;  /* 0x20e0000034b879f0 */ /* 0x000fe200080018b8 */
[----:B------:R-:W-:Y:S02]  /*16960*/  UIADD3.64 UR8, UR52, 0x80, URZ ;  /* 0x0000008034087897 */ /* 0x000fe4000fffe03f */
[----:B------:R-:W-:Y:S02]  /*16970*/  WARPGROUP.DEPBAR.LE gsb0, 0x0 ;  /* 0x00008000000079c5 */ /* 0x000fe40000010000 */
        /* <DEDUP_REMOVED lines=15> */
[----:B------:R-:W-:Y:S01]  /*16a70*/  UIADD3.64 UR44, UR52, 0x280, URZ ;  /* 0x00000280342c7897 */ /* 0x000fe2000fffe03f */
        /* <DEDUP_REMOVED lines=100> */
[C---:B------:R-:W-:Y:S02]  /*170c0*/  IMAD.WIDE R216, R7.reuse, 0x2, R26 ;  /* 0x0000000207d87825 */ /* 0x040fe400078e021a */
[----:B------:R-:W4:Y:S02]  /*170d0*/  LDL.64 R26, [R1+0xaf0] ;  /* 0x000af000011a7983 */ /* 0x000f240000100a00 */
[----:B------:R-:W-:Y:S02]  /*170e0*/  IMAD.WIDE R218, R7, 0x2, R24 ;  /* 0x0000000207da7825 */ /* 0x000fe400078e0218 */
[----:B------:R-:W4:Y:S01]  /*170f0*/  LDL.64 R24, [R1+0xab0] ;  /* 0x000ab00001187983 */ /* 0x000f220000100a00 */
[----:B------:R-:W-:-:S02]  /*17100*/  UIADD3.64 UR36, UR52, 0x2580, URZ ;  /* 0x0000258034247897 */ /* 0x000fc4000fffe03f */
[----:B------:R-:W-:Y:S01]  /*17110*/  UIADD3.64 UR40, UR52, 0x2600, URZ ;  /* 0x0000260034287897 */ /* 0x000fe2000fffe03f */
[----:B------:R-:W-:Y:S02]  /*17120*/  R2UR UR47, R148 ;  /* 0x00000000942f72ca */ /* 0x000fe400000e0000 */
[----:B------:R-:W-:Y:S01]  /*17130*/  R2UR UR46, R149 ;  /* 0x00000000952e72ca */ /* 0x000fe200000e0000 */
[----:B------:R-:W-:Y:S01]  /*17140*/  UIADD3.64 UR44, UR52, 0x2680, URZ ;  /* 0x00002680342c7897 */ /* 0x000fe2000fffe03f */
[C---:B--2---:R-:W-:Y:S01]  /*17150*/  IMAD.WIDE R16, R7.reuse, 0x2, R16 ;  /* 0x0000000207107825 */ /* 0x044fe200078e0210 */
[----:B------:R-:W-:Y:S01]  /*17160*/  UMOV UR60, UR50 ;  /* 0x00000032003c7c82 */ /* 0x000fe20008000000 */
[----:B------:R-:W-:Y:S02]  /*17170*/  WARPGROUP.DEPBAR.LE gsb0, 0x0 ;  /* 0x00008000000079c5 */ /* 0x000fe40000010000 */
[----:B------:R-:W-:Y:S01]  /*17180*/  WARPGROUP.ARRIVE ;  /* 0x00000000000079c5 */ /* 0x000fe20000000000 */
[----:B------:R-:W-:Y:S01]  /*17190*/  UMOV UR61, UR51 ;  /* 0x00000033003d7c82 */ /* 0x000fe20008000000 */
[C---:B-----5:R-:W-:Y:S01]  /*171a0*/  IMAD.WIDE R14, R7.reuse, 0x2, R14 ;  /* 0x00000002070e7825 */ /* 0x060fe200078e020e */
[----:B------:R-:W-:Y:S01]  /*171b0*/  UIADD3.64 UR48, UR52, 0x2700, URZ ;  /* 0x0000270034307897 */ /* 0x000fe2000fffe03f */
[----:B------:R0:W2:Y:S02]  /*171c0*/  LDG.E.U16 R62, desc[UR4][R16.64] ;  /* 0x00000004103e7981 */ /* 0x0000a4000c1e1500 */
[----:B------:R-:W-:Y:S01]  /*171d0*/  HGMMA.64x64x16.F32.BF16 R184, gdesc[UR56].tnspA, R184, gsb0 ;  /* 0x20e0000038b879f0 */ /* 0x000fe200080018b8 */
[----:B------:R-:W-:Y:S01]  /*171e0*/  R2UR UR51, R150 ;  /* 0x00000000963372ca */ /* 0x000fe200000e0000 */
[----:B------:R1:W5:Y:S01]  /*171f0*/  LDG.E.U16 R111, desc[UR4][R14.64] ;  /* 0x000000040e6f7981 */ /* 0x000362000c1e1500 */
[----:B---3--:R-:W-:Y:S01]  /*17200*/  IMAD.WIDE R2, R7, 0x2, R2 ;  /* 0x0000000207027825 */ /* 0x008fe200078e0202 */
[----:B------:R-:W-:-:S02]  /*17210*/  R2UR UR50, R151 ;  /* 0x00000000973272ca */ /* 0x000fc400000e0000 */
[----:B------:R3:W2:Y:S01]  /*17220*/  LDG.E.U16 R112, desc[UR4][R216.64] ;  /* 0x00000004d8707981 */ /* 0x0006a2000c1e1500 */
[----:B0-----:R-:W-:-:S03]  /*17230*/  IMAD.WIDE R16, R7, 0x2, R30 ;  /* 0x0000000207107825 */ /* 0x001fc600078e021e */
[----:B------:R-:W5:Y:S01]  /*17240*/  LDL.64 R30, [R1+0xaa0] ;  /* 0x000aa000011e7983 */ /* 0x000f620000100a00 */
[----:B------:R-:W-:Y:S01]  /*17250*/  UIADD3.64 UR32, UR52, 0xf80, URZ ;  /* 0x00000f8034207897 */ /* 0x000fe2000fffe03f */
[----:B------:R-:W-:Y:S01]  /*17260*/  UMOV UR6, UR58 ;  /* 0x0000003a00067c82 */ /* 0x000fe20008000000 */
[----:B------:R-:W-:Y:S01]  /*17270*/  UMOV UR7, UR59 ;  /* 0x0000003b00077c82 */ /* 0x000fe20008000000 */
[----:B------:R-:W-:Y:S01]  /*17280*/  UIADD3.64 UR8, UR52, 0x1080, URZ ;  /* 0x0000108034087897 */ /* 0x000fe2000fffe03f */
[----:B------:R-:W2:Y:S01]  /*17290*/  LDG.E.U16 R110, desc[UR4][R218.64] ;  /* 0x00000004da6e7981 */ /* 0x000ea2000c1e1500 */
[----:B------:R-:W-:Y:S02]  /*172a0*/  WARPGROUP.DEPBAR.LE gsb0, 0x0 ;  /* 0x00008000000079c5 */ /* 0x000fe40000010000 */
[----:B------:R-:W-:Y:S01]  /*172b0*/  WARPGROUP.ARRIVE ;  /* 0x00000000000079c5 */ /* 0x000fe20000000000 */
[C---:B-1----:R-:W-:Y:S01]  /*172c0*/  IMAD.WIDE R14, R7.reuse, 0x2, R38 ;  /* 0x00000002070e7825 */ /* 0x042fe200078e0226 */
[----:B------:R0:W2:Y:S04]  /*172d0*/  LDG.E.U16 R61, desc[UR4][R2.64] ;  /* 0x00000004023d7981 */ /* 0x0000a8000c1e1500 */
[----:B------:R-:W-:Y:S01]  /*172e0*/  HGMMA.64x64x16.F32.BF16 R184, gdesc[UR36].tnspA, R184, gsb0 ;  /* 0x20e0000024b879f0 */ /* 0x000fe200080018b8 */
[----:B------:R1:W2:Y:S01]  /*172f0*/  LDG.E.U16 R109, desc[UR4][R16.64] ;  /* 0x00000004106d7981 */ /* 0x0002a2000c1e1500 */
[----:B---3--:R-:W-:-:S03]  /*17300*/  IMAD.WIDE R216, R7, 0x2, R42 ;  /* 0x0000000207d87825 */ /* 0x008fc600078e022a */
[----:B------:R4:W3:Y:S01]  /*17310*/  LDG.E.U16 R108, desc[UR4][R14.64] ;  /* 0x000000040e6c7981 */ /* 0x0008e2000c1e1500 */
[----:B0-----:R-:W-:-:S03]  /*17320*/  IMAD.WIDE R2, R7, 0x2, R36 ;  /* 0x0000000207027825 */ /* 0x001fc600078e0224 */
[----:B------:R-:W2:Y:S01]  /*17330*/  LDL.64 R38, [R1+0xa70] ;  /* 0x000a700001267983 */ /* 0x000ea20000100a00 */
[----:B------:R-:W-:Y:S02]  /*17340*/  WARPGROUP.DEPBAR.LE gsb0, 0x0 ;  /* 0x00008000000079c5 */ /* 0x000fe40000010000 */
[----:B------:R-:W-:Y:S01]  /*17350*/  WARPGROUP.ARRIVE ;  /* 0x00000000000079c5 */ /* 0x000fe20000000000 */
[----:B-1----:R-:W-:Y:S01]  /*17360*/  IMAD.WIDE R16, R7, 0x2, R28 ;  /* 0x0000000207107825 */ /* 0x002fe200078e021c */
[----:B------:R-:W3:Y:S04]  /*17370*/  LDL.64 R36, [R1+0xa60] ;  /* 0x000a600001247983 */ /* 0x000ee80000100a00 */
[----:B------:R-:W-:Y:S01]  /*17380*/  HGMMA.64x64x16.F32.BF16 R184, gdesc[UR40].tnspA, R184, gsb0 ;  /* 0x20e0000028b879f0 */ /* 0x000fe200080018b8 */
[----:B------:R-:W2:Y:S04]  /*17390*/  LDL.64 R28, [R1+0xa50] ;  /* 0x000a5000011c7983 */ /* 0x000ea80000100a00 */
[----:B------:R-:W2:Y:S04]  /*173a0*/  LDL.64 R42, [R1+0xa80] ;  /* 0x000a8000012a7983 */ /* 0x000ea80000100a00 */
[----:B------:R0:W2:Y:S04]  /*173b0*/  LDG.E.U16 R104, desc[UR4][R16.64] ;  /* 0x0000000410687981 */ /* 0x0000a8000c1e1500 */
[----:B------:R1:W2:Y:S04]  /*173c0*/  LDG.E.U16 R60, desc[UR4][R216.64] ;  /* 0x00000004d83c7981 */ /* 0x0002a8000c1e1500 */
[----:B------:R1:W2:Y:S01]  /*173d0*/  LDG.E.U16 R107, desc[UR4][R2.64] ;  /* 0x00000004026b7981 */ /* 0x0002a2000c1e1500 */
[----:B------:R-:W-:-:S02]  /*173e0*/  WARPGROUP.DEPBAR.LE gsb0, 0x0 ;  /* 0x00008000000079c5 */ /* 0x000fc40000010000 */
[----:B------:R-:W-:-:S06]  /*173f0*/  WARPGROUP.ARRIVE ;  /* 0x00000000000079c5 */ /* 0x000fcc0000000000 */
[----:B------:R-:W-:Y:S01]  /*17400*/  HGMMA.64x64x16.F32.BF16 R184, gdesc[UR44].tnspA, R184, gsb0 ;  /* 0x20e000002cb879f0 */ /* 0x000fe200080018b8 */
[C---:B----4-:R-:W-:Y:S02]  /*17410*/  IMAD.WIDE R14, R7.reuse, 0x2, R26 ;  /* 0x00000002070e7825 */ /* 0x050fe400078e021a */
[----:B------:R-:W4:Y:S02]  /*17420*/  LDL.64 R26, [R1+0xa40] ;  /* 0x000a4000011a7983 */ /* 0x000f240000100a00 */
[C---:B0-----:R-:W-:Y:S02]  /*17430*/  IMAD.WIDE R16, R7.reuse, 0x2, R24 ;  /* 0x0000000207107825 */ /* 0x041fe400078e0218 */
[----:B------:R-:W4:Y:S02]  /*17440*/  LDL.64 R24, [R1+0xa00] ;  /* 0x000a000001187983 */ /* 0x000f240000100a00 */
[C---:B-1----:R-:W-:Y:S02]  /*17450*/  IMAD.WIDE R216, R7.reuse, 0x2, R34 ;  /* 0x0000000207d87825 */ /* 0x042fe400078e0222 */
[----:B------:R-:W4:Y:S02]  /*17460*/  LDL.64 R34, [R1+0xa30] ;  /* 0x000a300001227983 */ /* 0x000f240000100a00 */
[----:B------:R-:W-:-:S02]  /*17470*/  IMAD.WIDE R2, R7, 0x2, R32 ;  /* 0x0000000207027825 */ /* 0x000fc400078e0220 */
[----:B------:R-:W4:Y:S01]  /*17480*/  LDL.64 R32, [R1+0xa20] ;  /* 0x000a200001207983 */ /* 0x000f220000100a00 */
[----:B------:R-:W-:Y:S01]  /*17490*/  UIADD3.64 UR56, UR52, 0x1000, URZ ;  /* 0x0000100034387897 */ /* 0x000fe2000fffe03f */
[----:B------:R-:W-:Y:S01]  /*174a0*/  UMOV UR58, UR54 ;  /* 0x00000036003a7c82 */ /* 0x000fe20008000000 */
[----:B------:R-:W-:Y:S01]  /*174b0*/  UMOV UR59, UR55 ;  /* 0x00000037003b7c82 */ /* 0x000fe20008000000 */
[----:B------:R-:W-:Y:S01]  /*174c0*/  IMAD.WIDE R218, R7, 0x2, R48 ;  /* 0x0000000207da7825 */ /* 0x000fe200078e0230 */
[----:B------:R0:W4:Y:S04]  /*174d0*/  LDG.E.U16 R105, desc[UR4][R216.64] ;  /* 0x00000004d8697981 */ /* 0x000128000c1e1500 */
[----:B------:R5:W4:Y:S04]  /*174e0*/  LDG.E.U16 R103, desc[UR4][R14.64] ;  /* 0x000000040e677981 */ /* 0x000b28000c1e1500 */
[----:B------:R1:W4:Y:S01]  /*174f0*/  LDG.E.U16 R102, desc[UR4][R2.64] ;  /* 0x0000000402667981 */ /* 0x000322000c1e1500 */
[----:B------:R-:W-:-:S02]  /*17500*/  WARPGROUP.DEPBAR.LE gsb0, 0x0 ;  /* 0x00008000000079c5 */ /* 0x000fc40000010000 */
[----:B------:R-:W-:Y:S01]  /*17510*/  WARPGROUP.ARRIVE ;  /* 0x00000000000079c5 */ /* 0x000fe20000000000 */
[----:B------:R1:W4:Y:S04]  /*17520*/  LDG.E.U16 R106, desc[UR4][R218.64] ;  /* 0x00000004da6a7981 */ /* 0x000328000c1e1500 */
[----:B------:R3:W4:Y:S01]  /*17530*/  LDG.E.U16 R99, desc[UR4][R16.64] ;  /* 0x0000000410637981 */ /* 0x000722000c1e1500 */
[----:B------:R-:W-:Y:S01]  /*17540*/  HGMMA.64x64x16.F32.BF16 R184, gdesc[UR48].tnspA, R184, gsb0 ;  /* 0x20e0000030b879f0 */ /* 0x000fe200080018b8 */
[----:B------:R-:W-:Y:S02]  /*17550*/  UIADD3.64 UR12, UR52, 0x1100, URZ ;  /* 0x00001100340c7897 */ /* 0x000fe4000fffe03f */
[----:B------:R-:W-:Y:S01]  /*17560*/  UIADD3.64 UR20, UR54, 0x1fe, URZ ;  /* 0x000001fe36147897 */ /* 0x000fe2000fffe03f */
[----:B------:R-:W4:Y:S01]  /*17570*/  LDL.64 R48, [R1+0x9d0] ;  /* 0x0009d00001307983 */ /* 0x000f220000100a00 */
[----:B------:R-:W-:-:S02]  /*17580*/  WARPGROUP.DEPBAR.LE gsb0, 0x0 ;  /* 0x00008000000079c5 */ /* 0x000fc40000010000 */
[----:B------:R-:W-:-:S06]  /*17590*/  WARPGROUP.ARRIVE ;  /* 0x00000000000079c5 */ /* 0x000fcc0000000000 */
[----:B------:R-:W-:Y:S03]  /*175a0*/  HGMMA.64x64x16.F32.BF16 R152, gdesc[UR32].tnspA, RZ, !UPT, gsb0 ;  /* 0x20e00000209879f0 */ /* 0x000fe6000c0018ff */
[----:B------:R-:W-:Y:S02]  /*175b0*/  WARPGROUP.DEPBAR.LE gsb0, 0x0 ;  /* 0x00008000000079c5 */ /* 0x000fe40000010000 */
[----:B------:R-:W-:-:S06]  /*175c0*/  WARPGROUP.ARRIVE ;  /* 0x00000000000079c5 */ /* 0x000fcc0000000000 */
[----:B------:R-:W-:Y:S01]  /*175d0*/  HGMMA.64x64x16.F32.BF16 R152, gdesc[UR56].tnspA, R152, gsb0 ;  /* 0x20e00000389879f0 */ /* 0x000fe20008001898 */
[C---:B0-----:R-:W-:Y:S02]  /*175e0*/  IMAD.WIDE R216, R7.reuse, 0x2, R40 ;  /* 0x0000000207d87825 */ /* 0x041fe400078e0228 */
[----:B------:R-:W4:Y:S02]  /*175f0*/  LDL.64 R40, [R1+0xa10] ;  /* 0x000a100001287983 */ /* 0x000f240000100a00 */
[C---:B-----5:R-:W-:Y:S02]  /*17600*/  IMAD.WIDE R14, R7.reuse, 0x2, R30 ;  /* 0x00000002070e7825 */ /* 0x060fe400078e021e */
[----:B------:R-:W5:Y:S02]  /*17610*/  LDL.64 R30, [R1+0x9f0] ;  /* 0x0009f000011e7983 */ /* 0x000f640000100a00 */
[C---:B-1----:R-:W-:Y:S02]  /*17620*/  IMAD.WIDE R2, R7.reuse, 0x2, R44 ;  /* 0x0000000207027825 */ /* 0x042fe400078e022c */
[----:B------:R2:W5:Y:S02]  /*17630*/  LDG.E.U16 R100, desc[UR4][R216.64] ;  /* 0x00000004d8647981 */ /* 0x000564000c1e1500 */
[----:B------:R-:W-:-:S02]  /*17640*/  IMAD.WIDE R218, R7, 0x2, R46 ;  /* 0x0000000207da7825 */ /* 0x000fc400078e022e */
[----:B------:R0:W5:Y:S02]  /*17650*/  LDG.E.U16 R98, desc[UR4][R14.64] ;  /* 0x000000040e627981 */ /* 0x000164000c1e1500 */
[C---:B---3--:R-:W-:Y:S02]  /*17660*/  IMAD.WIDE R16, R7.reuse, 0x2, R36 ;  /* 0x0000000207107825 */ /* 0x048fe400078e0224 */
[----:B------:R4:W3:Y:S01]  /*17670*/  LDG.E.U16 R97, desc[UR4][R2.64] ;  /* 0x0000000402617981 */ /* 0x0008e2000c1e1500 */
[----:B------:R-:W-:Y:S02]  /*17680*/  WARPGROUP.DEPBAR.LE gsb0, 0x0 ;  /* 0x00008000000079c5 */ /* 0x000fe40000010000 */
[----:B------:R-:W-:Y:S01]  /*17690*/  WARPGROUP.ARRIVE ;  /* 0x00000000000079c5 */ /* 0x000fe20000000000 */
[C---:B--2---:R-:W-:Y:S01]  /*176a0*/  IMAD.WIDE R216, R7.reuse, 0x2, R38 ;  /* 0x0000000207d87825 */ /* 0x044fe200078e0226 */
[----:B------:R1:W2:Y:S04]  /*176b0*/  LDG.E.U16 R101, desc[UR4][R218.64] ;  /* 0x00000004da657981 */ /* 0x0002a8000c1e1500 */
[----:B------:R-:W-:Y:S01]  /*176c0*/  HGMMA.64x64x16.F32.BF16 R152, gdesc[UR8].tnspA, R152, gsb0 ;  /* 0x20e00000089879f0 */ /* 0x000fe20008001898 */
[C---:B0-----:R-:W-:Y:S01]  /*176d0*/  IMAD.WIDE R14, R7.reuse, 0x2, R28 ;  /* 0x00000002070e7825 */ /* 0x041fe200078e021c */
[----:B------:R-:W3:Y:S03]  /*176e0*/  LDL.64 R38, [R1+0x9c0] ;  /* 0x0009c00001267983 */ /* 0x000ee60000100a00 */
[C---:B----4-:R-:W-:Y:S01]  /*176f0*/  IMAD.WIDE R2, R7.reuse, 0x2, R26 ;  /* 0x0000000207027825 */ /* 0x050fe200078e021a */
[----:B------:R-:W4:Y:S03]  /*17700*/  LDL.64 R36, [R1+0x9b0] ;  /* 0x0009b00001247983 */ /* 0x000f260000100a00 */
[C---:B-1----:R-:W-:Y:S01]  /*17710*/  IMAD.WIDE R218, R7.reuse, 0x2, R42 ;  /* 0x0000000207da7825 */ /* 0x042fe200078e022a */
[----:B------:R-:W2:Y:S04]  /*17720*/  LDL.64 R28, [R1+0x9a0] ;  /* 0x0009a000011c7983 */ /* 0x000ea80000100a00 */
[----:B------:R-:W2:Y:S04]  /*17730*/  LDL.64 R26, [R1+0x990] ;  /* 0x00099000011a7983 */ /* 0x000ea80000100a00 */
[----:B------:R0:W2:Y:S04]  /*17740*/  LDG.E.U16 R93, desc[UR4][R14.64] ;  /* 0x000000040e5d7981 */ /* 0x0000a8000c1e1500 */
[----:B------:R1:W2:Y:S04]  /*17750*/  LDG.E.U16 R96, desc[UR4][R218.64] ;  /* 0x00000004da607981 */ /* 0x0002a8000c1e1500 */
[----:B------:R1:W2:Y:S01]  /*17760*/  LDG.E.U16 R95, desc[UR4][R216.64] ;  /* 0x00000004d85f7981 */ /* 0x0002a2000c1e1500 */
[----:B0-----:R-:W-:-:S03]  /*17770*/  IMAD.WIDE R14, R7, 0x2, R24 ;  /* 0x00000002070e7825 */ /* 0x001fc600078e0218 */
[----:B------:R-:W2:Y:S01]  /*17780*/  LDL.64 R24, [R1+0x950] ;  /* 0x0009500001187983 */ /* 0x000ea20000100a00 */
[----:B-1----:R-:W-:-:S03]  /*17790*/  IMAD.WIDE R218, R7, 0x2, R34 ;  /* 0x0000000207da7825 */ /* 0x002fc600078e0222 */
[----:B------:R-:W2:Y:S01]  /*177a0*/  LDL.64 R34, [R1+0x970] ;  /* 0x0009700001227983 */ /* 0x000ea20000100a00 */
[----:B------:R-:W-:-:S03]  /*177b0*/  IMAD.WIDE R216, R7, 0x2, R32 ;  /* 0x0000000207d87825 */ /* 0x000fc600078e0220 */
[----:B------:R-:W2:Y:S01]  /*177c0*/  LDL.64 R32, [R1+0x960] ;  /* 0x0009600001207983 */ /* 0x000ea20000100a00 */
[----:B------:R-:W-:Y:S01]  /*177d0*/  UIADD3.64 UR56, UR52, 0x1180, URZ ;  /* 0x0000118034387897 */ /* 0x000fe2000fffe03f */
[----:B------:R-:W-:Y:S01]  /*177e0*/  UMOV UR58, UR20 ;  /* 0x00000014003a7c82 */ /* 0x000fe20008000000 */
[----:B------:R-:W-:Y:S01]  /*177f0*/  UMOV UR59, UR21 ;  /* 0x00000015003b7c82 */ /* 0x000fe20008000000 */
[----:B------:R-:W-:Y:S01]  /*17800*/  UIADD3.64 UR16, UR54, 0x200, URZ ;  /* 0x0000020036107897 */ /* 0x000fe2000fffe03f */
[----:B------:R-:W2:Y:S04]  /*17810*/  LDL.64 R46, [R1+0x980] ;  /* 0x00098000012e7983 */ /* 0x000ea80000100a00 */
[----:B------:R0:W2:Y:S04]  /*17820*/  LDG.E.U16 R94, desc[UR4][R16.64] ;  /* 0x00000004105e7981 */ /* 0x0000a8000c1e1500 */
[----:B------:R-:W2:Y:S01]  /*17830*/  LDL.64 R44, [R1+0x940] ;  /* 0x00094000012c7983 */ /* 0x000ea20000100a00 */
[----:B------:R-:W-:-:S02]  /*17840*/  WARPGROUP.DEPBAR.LE gsb0, 0x0 ;  /* 0x00008000000079c5 */ /* 0x000fc40000010000 */
[----:B------:R-:W-:Y:S01]  /*17850*/  WARPGROUP.ARRIVE ;  /* 0x00000000000079c5 */ /* 0x000fe20000000000 */
[----:B------:R5:W2:Y:S04]  /*17860*/  LDG.E.U16 R92, desc[UR4][R2.64] ;  /* 0x00000004025c7981 */ /* 0x000aa8000c1e1500 */
[----:B------:R1:W2:Y:S01]  /*17870*/  LDG.E.U16 R91, desc[UR4][R218.64] ;  /* 0x00000004da5b7981 */ /* 0x0002a2000c1e1500 */
[----:B------:R-:W-:Y:S03]  /*17880*/  HGMMA.64x64x16.F32.BF16 R152, gdesc[UR12].tnspA, R152, gsb0 ;  /* 0x20e000000c9879f0 */ /* 0x000fe60008001898 */
[----:B------:R-:W2:Y:S04]  /*17890*/  LDL.64 R42, [R1+0x930] ;  /* 0x00093000012a7983 */ /* 0x000ea80000100a00 */
[----:B------:R4:W2:Y:S04]  /*178a0*/  LDG.E.U16 R88, desc[UR4][R14.64] ;  /* 0x000000040e587981 */ /* 0x0008a8000c1e1500 */
[----:B------:R-:W2:Y:S01]  /*178b0*/  LDG.E.U16 R90, desc[UR4][R216.64] ;  /* 0x00000004d85a7981 */ /* 0x000ea2000c1e1500 */
[----:B------:R-:W-:-:S02]  /*178c0*/  WARPGROUP.DEPBAR.LE gsb0, 0x0 ;  /* 0x00008000000079c5 */ /* 0x000fc40000010000 */
[----:B------:R-:W-:-:S06]  /*178d0*/  WARPGROUP.ARRIVE ;  /* 0x00000000000079c5 */ /* 0x000fcc0000000000 */
[----:B------:R-:W-:Y:S01]  /*178e0*/  HGMMA.64x64x16.F32.BF16 R152, gdesc[UR56].tnspA, R152, gsb0 ;  /* 0x20e00000389879f0 */ /* 0x000fe20008001898 */
[----:B------:R-:W-:Y:S01]  /*178f0*/  UIADD3.64 UR56, UR52, 0x1200, URZ ;  /* 0x0000120034387897 */ /* 0x000fe2000fffe03f */
[----:B------:R-:W-:Y:S01]  /*17900*/  UMOV UR58, UR16 ;  /* 0x00000010003a7c82 */ /* 0x000fe20008000000 */
[----:B------:R-:W-:Y:S01]  /*17910*/  UMOV UR59, UR17 ;  /* 0x00000011003b7c82 */ /* 0x000fe20008000000 */
[----:B------:R-:W-:Y:S02]  /*17920*/  WARPGROUP.DEPBAR.LE gsb0, 0x0 ;  /* 0x00008000000079c5 */ /* 0x000fe40000010000 */
[----:B------:R-:W-:-:S06]  /*17930*/  WARPGROUP.ARRIVE ;  /* 0x00000000000079c5 */ /* 0x000fcc0000000000 */
[----:B------:R-:W-:Y:S01]  /*17940*/  HGMMA.64x64x16.F32.BF16 R152, gdesc[UR56].tnspA, R152, gsb0 ;  /* 0x20e00000389879f0 */ /* 0x000fe20008001898 */
[----:B------:R-:W-:Y:S02]  /*17950*/  UIADD3.64 UR20, UR54, 0x202, URZ ;  /* 0x0000020236147897 */ /* 0x000fe4000fffe03f */
[----:B------:R-:W-:-:S05]  /*17960*/  UIADD3.64 UR56, UR52, 0x1280, URZ ;  /* 0x0000128034387897 */ /* 0x000fca000fffe03f */
[----:B------:R-:W-:Y:S01]  /*17970*/  UMOV UR58, UR20 ;  /* 0x00000014003a7c82 */ /* 0x000fe20008000000 */
[----:B------:R-:W-:Y:S01]  /*17980*/  UMOV UR59, UR21 ;  /* 0x00000015003b7c82 */ /* 0x000fe20008000000 */
[C---:B0-----:R-:W-:Y:S02]  /*17990*/  IMAD.WIDE R16, R7.reuse, 0x2, R40 ;  /* 0x0000000207107825 */ /* 0x041fe400078e0228 */
[----:B------:R-:W2:Y:S02]  /*179a0*/  LDL.64 R40, [R1+0x920] ;  /* 0x0009200001287983 */ /* 0x000ea40000100a00 */
[C---:B-----5:R-:W-:Y:S02]  /*179b0*/  IMAD.WIDE R2, R7.reuse, 0x2, R30 ;  /* 0x0000000207027825 */ /* 0x060fe400078e021e */
[----:B------:R-:W5:Y:S02]  /*179c0*/  LDL.64 R30, [R1+0x910] ;  /* 0x00091000011e7983 */ /* 0x000f640000100a00 */
[----:B-1----:R-:W-:-:S02]  /*179d0*/  IMAD.WIDE R218, R7, 0x2, R50 ;  /* 0x0000000207da7825 */ /* 0x002fc400078e0232 */
[----:B------:R3:W5:Y:S04]  /*179e0*/  LDG.E.U16 R89, desc[UR4][R16.64] ;  /* 0x0000000410597981 */ /* 0x000768000c1e1500 */
[----:B------:R2:W5:Y:S04]  /*179f0*/  LDG.E.U16 R87, desc[UR4][R2.64] ;  /* 0x0000000402577981 */ /* 0x000568000c1e1500 */
[----:B------:R0:W5:Y:S01]  /*17a00*/  LDG.E.U16 R86, desc[UR4][R218.64] ;  /* 0x00000004da567981 */ /* 0x000162000c1e1500 */
[----:B------:R-:W-:Y:S02]  /*17a10*/  WARPGROUP.DEPBAR.LE gsb0, 0x0 ;  /* 0x00008000000079c5 */ /* 0x000fe40000010000 */
[----:B------:R-:W-:Y:S01]  /*17a20*/  WARPGROUP.ARRIVE ;  /* 0x00000000000079c5 */ /* 0x000fe20000000000 */
[C---:B----4-:R-:W-:Y:S01]  /*17a30*/  IMAD.WIDE R14, R7.reuse, 0x2, R36 ;  /* 0x00000002070e7825 */ /* 0x050fe200078e0224 */
[----:B------:R-:W-:Y:S01]  /*17a40*/  UIADD3.64 UR16, UR54, 0x204, URZ ;  /* 0x0000020436107897 */ /* 0x000fe2000fffe03f */
[----:B------:R-:W4:Y:S03]  /*17a50*/  LDL.64 R36, [R1+0x8f0] ;  /* 0x0008f00001247983 */ /* 0x000f260000100a00 */
[----:B------:R-:W-:Y:S01]  /*17a60*/  HGMMA.64x64x16.F32.BF16 R152, gdesc[UR56].tnspA, R152, gsb0 ;  /* 0x20e00000389879f0 */ /* 0x000fe20008001898 */
[C---:B---3--:R-:W-:Y:S01]  /*17a70*/  IMAD.WIDE R16, R7.reuse, 0x2, R38 ;  /* 0x0000000207107825 */ /* 0x048fe200078e0226 */
[----:B------:R1:W3:Y:S03]  /*17a80*/  LDG.E.U16 R83, desc[UR4][R14.64] ;  /* 0x000000040e537981 */ /* 0x0002e6000c1e1500 */
[C---:B--2---:R-:W-:Y:S01]  /*17a90*/  IMAD.WIDE R2, R7.reuse, 0x2, R28 ;  /* 0x0000000207027825 */ /* 0x044fe200078e021c */
[----:B------:R-:W2:Y:S03]  /*17aa0*/  LDL.64 R38, [R1+0x900] ;  /* 0x0009000001267983 */ /* 0x000ea60000100a00 */
[C---:B0-----:R-:W-:Y:S01]  /*17ab0*/  IMAD.WIDE R218, R7.reuse, 0x2, R26 ;  /* 0x0000000207da7825 */ /* 0x041fe200078e021a */
[----:B------:R-:W3:Y:S04]  /*17ac0*/  LDL.64 R28, [R1+0x8e0] ;  /* 0x0008e000011c7983 */ /* 0x000ee80000100a00 */
[----:B------:R-:W3:Y:S04]  /*17ad0*/  LDL.64 R26, [R1+0x8d0] ;  /* 0x0008d000011a7983 */ /* 0x000ee80000100a00 */
[----:B------:R0:W3:Y:S04]  /*17ae0*/  LDG.E.U16 R82, desc[UR4][R2.64] ;  /* 0x0000000402527981 */ /* 0x0000e8000c1e1500 */
[----:B------:R0:W3:Y:S01]  /*17af0*/  LDG.E.U16 R84, desc[UR4][R16.64] ;  /* 0x0000000410547981 */ /* 0x0000e2000c1e1500 */
[----:B-1----:R-:W-:-:S03]  /*17b00*/  IMAD.WIDE R14, R7, 0x2, R32 ;  /* 0x00000002070e7825 */ /* 0x002fc600078e0220 */
[----:B------:R-:W3:Y:S01]  /*17b10*/  LDL.64 R32, [R1+0x8b0] ;  /* 0x0008b00001207983 */ /* 0x000ee20000100a00 */
[----:B0-----:R-:W-:-:S03]  /*17b20*/  IMAD.WIDE R2, R7, 0x2, R24 ;  /* 0x0000000207027825 */ /* 0x001fc600078e0218 */
[----:B------:R-:W3:Y:S01]  /*17b30*/  LDL.64 R24, [R1+0x8a0] ;  /* 0x0008a00001187983 */ /* 0x000ee20000100a00 */
[----:B------:R-:W-:-:S03]  /*17b40*/  IMAD.WIDE R16, R7, 0x2, R34 ;  /* 0x0000000207107825 */ /* 0x000fc600078e0222 */
[----:B------:R-:W3:Y:S01]  /*17b50*/  LDL.64 R34, [R1+0x8c0] ;  /* 0x0008c00001227983 */ /* 0x000ee20000100a00 */
[----:B------:R-:W-:Y:S01]  /*17b60*/  UIADD3.64 UR56, UR52, 0x1300, URZ ;  /* 0x0000130034387897 */ /* 0x000fe2000fffe03f */
[----:B------:R-:W-:Y:S01]  /*17b70*/  UMOV UR58, UR16 ;  /* 0x00000010003a7c82 */ /* 0x000fe20008000000 */
[----:B------:R-:W-:Y:S01]  /*17b80*/  UMOV UR59, UR17 ;  /* 0x00000011003b7c82 */ /* 0x000fe20008000000 */
[----:B------:R-:W-:Y:S01]  /*17b90*/  UIADD3.64 UR20, UR54, 0x3fe, URZ ;  /* 0x000003fe36147897 */ /* 0x000fe2000fffe03f */
[----:B------:R-:W-:Y:S01]  /*17ba0*/  IMAD.WIDE R216, R7, 0x2, R48 ;  /* 0x0000000207d87825 */ /* 0x000fe200078e0230 */
[----:B------:R-:W3:Y:S01]  /*17bb0*/  LDL.64 R50, [R1+0x890] ;  /* 0x0008900001327983 */ /* 0x000ee20000100a00 */
[----:B------:R-:W-:Y:S02]  /*17bc0*/  WARPGROUP.DEPBAR.LE gsb0, 0x0 ;  /* 0x00008000000079c5 */ /* 0x000fe40000010000 */
[----:B------:R-:W-:Y:S01]  /*17bd0*/  WARPGROUP.ARRIVE ;  /* 0x00000000000079c5 */ /* 0x000fe20000000000 */
[----:B------:R-:W-:Y:S01]  /*17be0*/  UIADD3.64 UR16, UR54, 0x400, URZ ;  /* 0x0000040036107897 */ /* 0x000fe2000fffe03f */
[----:B------:R0:W3:Y:S04]  /*17bf0*/  LDG.E.U16 R85, desc[UR4][R216.64] ;  /* 0x00000004d8557981 */ /* 0x0000e8000c1e1500 */
[----:B------:R-:W-:Y:S01]  /*17c00*/  HGMMA.64x64x16.F32.BF16 R152, gdesc[UR56].tnspA, R152, gsb0 ;  /* 0x20e00000389879f0 */ /* 0x000fe20008001898 */
[----:B------:R-:W-:Y:S01]  /*17c10*/  UIADD3.64 UR56, UR52, 0x1380, URZ ;  /* 0x0000138034387897 */ /* 0x000fe2000fffe03f */
[----:B------:R1:W3:Y:S01]  /*17c20*/  LDG.E.U16 R81, desc[UR4][R218.64] ;  /* 0x00000004da517981 */ /* 0x0002e2000c1e1500 */
[----:B------:R-:W-:Y:S01]  /*17c30*/  UMOV UR58, UR20 ;  /* 0x00000014003a7c82 */ /* 0x000fe20008000000 */
[----:B------:R-:W-:-:S02]  /*17c40*/  UMOV UR59, UR21 ;  /* 0x00000015003b7c82 */ /* 0x000fc40008000000 */
[----:B------:R-:W3:Y:S04]  /*17c50*/  LDG.E.U16 R79, desc[UR4][R16.64] ;  /* 0x00000004104f7981 */ /* 0x000ee8000c1e1500 */
[----:B------:R-:W3:Y:S04]  /*17c60*/  LDG.E.U16 R78, desc[UR4][R14.64] ;  /* 0x000000040e4e7981 */ /* 0x000ee8000c1e1500 */
[----:B------:R-:W3:Y:S04]  /*17c70*/  LDL.64 R48, [R1+0x880] ;  /* 0x0008800001307983 */ /* 0x000ee80000100a00 */
[----:B------:R-:W3:Y:S01]  /*17c80*/  LDG.E.U16 R77, desc[UR4][R2.64] ;  /* 0x00000004024d7981 */ /* 0x000ee2000c1e1500 */
[----:B------:R-:W-:-:S02]  /*17c90*/  WARPGROUP.DEPBAR.LE gsb0, 0x0 ;  /* 0x00008000000079c5 */ /* 0x000fc40000010000 */
[----:B------:R-:W-:-:S06]  /*17ca0*/  WARPGROUP.ARRIVE ;  /* 0x00000000000079c5 */ /* 0x000fcc0000000000 */
[----:B------:R-:W-:Y:S01]  /*17cb0*/  HGMMA.64x64x16.F32.BF16 R152, gdesc[UR56].tnspA, R152, gsb0 ;  /* 0x20e00000389879f0 */ /* 0x000fe20008001898 */
[----:B------:R-:W-:Y:S01]  /*17cc0*/  UIADD3.64 UR56, UR52, 0x1400, URZ ;  /* 0x0000140034387897 */ /* 0x000fe2000fffe03f */
[----:B------:R-:W-:Y:S01]  /*17cd0*/  UMOV UR58, UR16 ;  /* 0x00000010003a7c82 */ /* 0x000fe20008000000 */
[----:B------:R-:W-:Y:S01]  /*17ce0*/  UMOV UR59, UR17 ;  /* 0x00000011003b7c82 */ /* 0x000fe20008000000 */
[C---:B0-----:R-:W-:Y:S02]  /*17cf0*/  IMAD.WIDE R216, R7.reuse, 0x2, R46 ;  /* 0x0000000207d87825 */ /* 0x041fe400078e022e */
[----:B------:R-:W3:Y:S02]  /*17d00*/  LDL.64 R46, [R1+0x870] ;  /* 0x00087000012e7983 */ /* 0x000ee40000100a00 */
[----:B-1----:R-:W-:Y:S02]  /*17d10*/  IMAD.WIDE R218, R7, 0x2, R44 ;  /* 0x0000000207da7825 */ /* 0x002fe400078e022c */
[----:B------:R0:W3:Y:S04]  /*17d20*/  LDG.E.U16 R80, desc[UR4][R216.64] ;  /* 0x00000004d8507981 */ /* 0x0000e8000c1e1500 */
[----:B------:R4:W3:Y:S01]  /*17d30*/  LDG.E.U16 R76, desc[UR4][R218.64] ;  /* 0x00000004da4c7981 */ /* 0x0008e2000c1e1500 */
[----:B------:R-:W-:-:S03]  /*17d40*/  UIADD3.64 UR20, UR54, 0x402, URZ ;  /* 0x0000040236147897 */ /* 0x000fc6000fffe03f */
[----:B------:R-:W3:Y:S01]  /*17d50*/  LDL.64 R44, [R1+0x800] ;  /* 0x00080000012c7983 */ /* 0x000ee20000100a00 */
[----:B------:R-:W-:Y:S02]  /*17d60*/  WARPGROUP.DEPBAR.LE gsb0, 0x0 ;  /* 0x00008000000079c5 */ /* 0x000fe40000010000 */
[----:B------:R-:W-:-:S06]  /*17d70*/  WARPGROUP.ARRIVE ;  /* 0x00000000000079c5 */ /* 0x000fcc0000000000 */
[----:B------:R-:W-:Y:S01]  /*17d80*/  HGMMA.64x64x16.F32.BF16 R152, gdesc[UR56].tnspA, R152, gsb0 ;  /* 0x20e00000389879f0 */ /* 0x000fe20008001898 */
[----:B0-----:R-:W-:-:S04]  /*17d90*/  IMAD.WIDE R216, R7, 0x2, R42 ;  /* 0x0000000207d87825 */ /* 0x001fc800078e022a */
[C---:B------:R-:W-:Y:S01]  /*17da0*/  IMAD.WIDE R16, R7.reuse, 0x2, R40 ;  /* 0x0000000207107825 */ /* 0x040fe200078e0228 */
[----:B------:R3:W3:Y:S03]  /*17db0*/  LDG.E.U16 R222, desc[UR4][R216.64] ;  /* 0x00000004d8de7981 */ /* 0x0006e6000c1e1500 */
[----:B-----5:R-:W-:Y:S01]  /*17dc0*/  IMAD.WIDE R14, R7, 0x2, R30 ;  /* 0x00000002070e7825 */ /* 0x020fe200078e021e */
[----:B------:R-:W5:Y:S04]  /*17dd0*/  LDL.64 R40, [R1+0x850] ;  /* 0x0008500001287983 */ /* 0x000f680000100a00 */
[----:B------:R-:W5:Y:S04]  /*17de0*/  LDL.64 R30, [R1+0x860] ;  /* 0x00086000011e7983 */ /* 0x000f680000100a00 */
[----:B------:R0:W5:Y:S01]  /*17df0*/  LDG.E.U16 R75, desc[UR4][R16.64] ;  /* 0x00000004104b7981 */ /* 0x000162000c1e1500 */
[----:B------:R-:W-:-:S03]  /*17e00*/  UIADD3.64 UR56, UR52, 0x1480, URZ ;  /* 0x0000148034387897 */ /* 0x000fc6000fffe03f */
[----:B------:R-:W5:Y:S01]  /*17e10*/  LDG.E.U16 R74, desc[UR4][R14.64] ;  /* 0x000000040e4a7981 */ /* 0x000f62000c1e1500 */
[----:B------:R-:W-:Y:S01]  /*17e20*/  UMOV UR58, UR20 ;  /* 0x00000014003a7c82 */ /* 0x000fe20008000000 */
[----:B------:R-:W-:Y:S02]  /*17e30*/  UMOV UR59, UR21 ;  /* 0x00000015003b7c82 */ /* 0x000fe40008000000 */
[----:B------:R-:W5:Y:S01]  /*17e40*/  LDL.64 R42, [R1+0xb48] ;  /* 0x000b4800012a7983 */ /* 0x000f620000100a00 */
[----:B----4-:R-:W-:-:S03]  /*17e50*/  IMAD.WIDE R218, R7, 0x2, R36 ;  /* 0x0000000207da7825 */ /* 0x010fc600078e0224 */
[----:B------:R-:W4:Y:S04]  /*17e60*/  LDL.64 R36, [R1+0x830] ;  /* 0x0008300001247983 */ /* 0x000f280000100a00 */
[----:B------:R1:W4:Y:S01]  /*17e70*/  LDG.E.U16 R72, desc[UR4][R218.64] ;  /* 0x00000004da487981 */ /* 0x000322000c1e1500 */
[----:B--2---:R-:W-:-:S03]  /*17e80*/  IMAD.WIDE R2, R7, 0x2, R38 ;  /* 0x0000000207027825 */ /* 0x004fc600078e0226 */
[----:B------:R-:W2:Y:S01]  /*17e90*/  LDL.64 R38, [R1+0x840] ;  /* 0x0008400001267983 */ /* 0x000ea20000100a00 */
[----:B---3--:R-:W-:-:S03]  /*17ea0*/  IMAD.WIDE R216, R7, 0x2, R28 ;  /* 0x0000000207d87825 */ /* 0x008fc600078e021c */
[----:B------:R-:W3:Y:S01]  /*17eb0*/  LDL.64 R28, [R1+0x820] ;  /* 0x00082000011c7983 */ /* 0x000ee20000100a00 */
[----:B0-----:R-:W-:-:S03]  /*17ec0*/  IMAD.WIDE R16, R7, 0x2, R26 ;  /* 0x0000000207107825 */ /* 0x001fc600078e021a */
[----:B------:R-:W3:Y:S04]  /*17ed0*/  LDL.64 R26, [R1+0x810] ;  /* 0x00081000011a7983 */ /* 0x000ee80000100a00 */
[----:B------:R0:W3:Y:S01]  /*17ee0*/  LDG.E.U16 R73, desc[UR4][R2.64] ;  /* 0x0000000402497981 */ /* 0x0000e2000c1e1500 */
[----:B------:R-:W-:Y:S02]  /*17ef0*/  WARPGROUP.DEPBAR.LE gsb0, 0x0 ;  /* 0x00008000000079c5 */ /* 0x000fe40000010000 */
[----:B------:R-:W-:Y:S01]  /*17f00*/  WARPGROUP.ARRIVE ;  /* 0x00000000000079c5 */ /* 0x000fe20000000000 */
[----:B-1----:R-:W-:-:S04]  /*17f10*/  IMAD.WIDE R218, R7, 0x2, R24 ;  /* 0x0000000207da7825 */ /* 0x002fc800078e0218 */
[C---:B------:R-:W-:Y:S01]  /*17f20*/  IMAD.WIDE R14, R7.reuse, 0x2, R34 ;  /* 0x00000002070e7825 */ /* 0x040fe200078e0222 */
[----:B------:R-:W3:Y:S01]  /*17f30*/  LDL.64 R24, [R1+0xb18] ;  /* 0x000b180001187983 */ /* 0x000ee20000100a00 */
[----:B------:R-:W-:Y:S03]  /*17f40*/  HGMMA.64x64x16.F32.BF16 R152, gdesc[UR56].tnspA, R152, gsb0 ;  /* 0x20e00000389879f0 */ /* 0x000fe60008001898 */
[----:B------:R-:W3:Y:S01]  /*17f50*/  LDL.64 R34, [R1+0xb38] ;  /* 0x000b380001227983 */ /* 0x000ee20000100a00 */
[----:B0-----:R-:W-:-:S03]  /*17f60*/  IMAD.WIDE R2, R7, 0x2, R32 ;  /* 0x0000000207027825 */ /* 0x001fc600078e0220 */
[----:B------:R-:W3:Y:S01]  /*17f70*/  LDL.64 R32, [R1+0xb28] ;  /* 0x000b280001207983 */ /* 0x000ee20000100a00 */
[----:B------:R-:W-:Y:S02]  /*17f80*/  UIADD3.64 UR16, UR54, 0x404, URZ ;  /* 0x0000040436107897 */ /* 0x000fe4000fffe03f */
[----:B------:R-:W-:Y:S01]  /*17f90*/  UIADD3.64 UR56, UR52, 0x1500, URZ ;  /* 0x0000150034387897 */ /* 0x000fe2000fffe03f */
[----:B------:R0:W3:Y:S04]  /*17fa0*/  LDG.E.U16 R71, desc[UR4][R216.64] ;  /* 0x00000004d8477981 */ /* 0x0000e8000c1e1500 */
[----:B------:R-:W-:Y:S01]  /*17fb0*/  UMOV UR58, UR16 ;  /* 0x00000010003a7c82 */ /* 0x000fe20008000000 */
[----:B------:R-:W-:Y:S01]  /*17fc0*/  UMOV UR59, UR17 ;  /* 0x00000011003b7c82 */ /* 0x000fe20008000000 */
[----:B------:R-:W-:Y:S01]  /*17fd0*/  UIADD3.64 UR20, UR54, 0x5fe, URZ ;  /* 0x000005fe36147897 */ /* 0x000fe2000fffe03f */
[----:B------:R1:W3:Y:S04]  /*17fe0*/  LDG.E.U16 R70, desc[UR4][R16.64] ;  /* 0x0000000410467981 */ /* 0x0002e8000c1e1500 */
[----:B------:R1:W3:Y:S04]  /*17ff0*/  LDG.E.U16 R69, desc[UR4][R14.64] ;  /* 0x000000040e457981 */ /* 0x0002e8000c1e1500 */
[----:B------:R-:W3:Y:S01]  /*18000*/  LDG.E.U16 R67, desc[UR4][R218.64] ;  /* 0x00000004da437981 */ /* 0x000ee2000c1e1500 */
[----:B------:R-:W-:-:S02]  /*18010*/  WARPGROUP.DEPBAR.LE gsb0, 0x0 ;  /* 0x00008000000079c5 */ /* 0x000fc40000010000 */
[----:B------:R-:W-:Y:S01]  /*18020*/  WARPGROUP.ARRIVE ;  /* 0x00000000000079c5 */ /* 0x000fe20000000000 */
[----:B------:R5:W3:Y:S05]  /*18030*/  LDG.E.U16 R68, desc[UR4][R2.64] ;  /* 0x0000000402447981 */ /* 0x000aea000c1e1500 */
[----:B------:R-:W-:Y:S01]  /*18040*/  HGMMA.64x64x16.F32.BF16 R152, gdesc[UR56].tnspA, R152, gsb0 ;  /* 0x20e00000389879f0 */ /* 0x000fe20008001898 */
[----:B------:R-:W-:Y:S01]  /*18050*/  UIADD3.64 UR56, UR52, 0x1580, URZ ;  /* 0x0000158034387897 */ /* 0x000fe2000fffe03f */
[----:B------:R-:W-:Y:S01]  /*18060*/  UMOV UR58, UR20 ;  /* 0x00000014003a7c82 */ /* 0x000fe20008000000 */
[----:B------:R-:W-:Y:S01]  /*18070*/  UMOV UR59, UR21 ;  /* 0x00000015003b7c82 */ /* 0x000fe20008000000 */
[----:B------:R-:W-:-:S02]  /*18080*/  WARPGROUP.DEPBAR.LE gsb0, 0x0 ;  /* 0x00008000000079c5 */ /* 0x000fc40000010000 */
[----:B------:R-:W-:-:S06]  /*18090*/  WARPGROUP.ARRIVE ;  /* 0x00000000000079c5 */ /* 0x000fcc0000000000 */
[----:B------:R-:W-:Y:S01]  /*180a0*/  HGMMA.64x64x16.F32.BF16 R152, gdesc[UR56].tnspA, R152, gsb0 ;  /* 0x20e00000389879f0 */ /* 0x000fe20008001898 */
[----:B------:R-:W-:Y:S02]  /*180b0*/  UIADD3.64 UR16, UR54, 0x600, URZ ;  /* 0x0000060036107897 */ /* 0x000fe4000fffe03f */
[----:B------:R-:W-:-:S05]  /*180c0*/  UIADD3.64 UR56, UR52, 0x1600, URZ ;  /* 0x0000160034387897 */ /* 0x000fca000fffe03f */
[----:B------:R-:W-:Y:S01]  /*180d0*/  UMOV UR58, UR16 ;  /* 0x00000010003a7c82 */ /* 0x000fe20008000000 */
[----:B------:R-:W-:Y:S01]  /*180e0*/  UMOV UR59, UR17 ;  /* 0x00000011003b7c82 */ /* 0x000fe20008000000 */
[----:B0-----:R-:W-:-:S04]  /*180f0*/  IMAD.WIDE R216, R7, 0x2, R50 ;  /* 0x0000000207d87825 */ /* 0x001fc800078e0232 */
[C---:B-1----:R-:W-:Y:S01]  /*18100*/  IMAD.WIDE R16, R7.reuse, 0x2, R48 ;  /* 0x0000000207107825 */ /* 0x042fe200078e0230 */
[----:B------:R-:W3:Y:S03]  /*18110*/  LDG.E.U16 R66, desc[UR4][R216.64] ;  /* 0x00000004d8427981 */ /* 0x000ee6000c1e1500 */
[----:B------:R-:W-:Y:S01]  /*18120*/  IMAD.WIDE R14, R7, 0x2, R46 ;  /* 0x00000002070e7825 */ /* 0x000fe200078e022e */
[----:B------:R-:W3:Y:S04]  /*18130*/  LDL.64 R48, [R1+0xaf8] ;  /* 0x000af80001307983 */ /* 0x000ee80000100a00 */
[----:B------:R-:W3:Y:S04]  /*18140*/  LDL.64 R46, [R1+0xae8] ;  /* 0x000ae800012e7983 */ /* 0x000ee80000100a00 */
[----:B------:R-:W3:Y:S04]  /*18150*/  LDG.E.U16 R64, desc[UR4][R14.64] ;  /* 0x000000040e407981 */ /* 0x000ee8000c1e1500 */
[----:B------:R4:W3:Y:S01]  /*18160*/  LDG.E.U16 R65, desc[UR4][R16.64] ;  /* 0x0000000410417981 */ /* 0x0008e2000c1e1500 */
[----:B------:R-:W-:-:S02]  /*18170*/  WARPGROUP.DEPBAR.LE gsb0, 0x0 ;  /* 0x00008000000079c5 */ /* 0x000fc40000010000 */
[----:B------:R-:W-:-:S06]  /*18180*/  WARPGROUP.ARRIVE ;  /* 0x00000000000079c5 */ /* 0x000fcc0000000000 */
[----:B------:R-:W-:Y:S01]  /*18190*/  HGMMA.64x64x16.F32.BF16 R152, gdesc[UR56].tnspA, R152, gsb0 ;  /* 0x20e00000389879f0 */ /* 0x000fe20008001898 */
[C---:B-----5:R-:W-:Y:S02]  /*181a0*/  IMAD.WIDE R2, R7.reuse, 0x2, R30 ;  /* 0x0000000207027825 */ /* 0x060fe400078e021e */
[----:B------:R-:W5:Y:S02]  /*181b0*/  LDL.64 R30, [R1+0xb08] ;  /* 0x000b0800011e7983 */ /* 0x000f640000100a00 */
[C---:B------:R-:W-:Y:S02]  /*181c0*/  IMAD.WIDE R218, R7.reuse, 0x2, R40 ;  /* 0x0000000207da7825 */ /* 0x040fe400078e0228 */
[----:B------:R-:W5:Y:S04]  /*181d0*/  LDL.64 R40, [R1+0xad8] ;  /* 0x000ad80001287983 */ /* 0x000f680000100a00 */
[----:B------:R0:W5:Y:S01]  /*181e0*/  LDG.E.U16 R63, desc[UR4][R2.64] ;  /* 0x00000004023f7981 */ /* 0x000162000c1e1500 */
[----:B----4-:R-:W-:-:S03]  /*181f0*/  IMAD.WIDE R16, R7, 0x2, R36 ;  /* 0x0000000207107825 */ /* 0x010fc600078e0224 */
[----:B------:R-:W4:Y:S01]  /*18200*/  LDL.64 R36, [R1+0xab8] ;  /* 0x000ab80001247983 */ /* 0x000f220000100a00 */
[----:B--2---:R-:W-:-:S03]  /*18210*/  IMAD.WIDE R216, R7, 0x2, R38 ;  /* 0x0000000207d87825 */ /* 0x004fc600078e0226 */
[----:B------:R-:W2:Y:S01]  /*18220*/  LDG.E.U16 R249, desc[UR4][R16.64] ;  /* 0x0000000410f97981 */ /* 0x000ea2000c1e1500 */
[----:B---3--:R-:W-:-:S03]  /*18230*/  IMAD.WIDE R14, R7, 0x2, R28 ;  /* 0x00000002070e7825 */ /* 0x008fc600078e021c */
[----:B------:R-:W3:Y:S01]  /*18240*/  LDL.64 R38, [R1+0xac8] ;  /* 0x000ac80001267983 */ /* 0x000ee20000100a00 */
[----:B0-----:R-:W-:-:S03]  /*18250*/  IMAD.WIDE R2, R7, 0x2, R26 ;  /* 0x0000000207027825 */ /* 0x001fc600078e021a */
[----:B------:R-:W2:Y:S04]  /*18260*/  LDG.E.U16 R248, desc[UR4][R14.64] ;  /* 0x000000040ef87981 */ /* 0x000ea8000c1e1500 */
[----:B------:R-:W4:Y:S04]  /*18270*/  LDL.64 R26, [R1+0xaa8] ;  /* 0x000aa800011a7983 */ /* 0x000f280000100a00 */
[----:B------:R0:W2:Y:S04]  /*18280*/  LDG.E.U16 R6, desc[UR4][R2.64] ;  /* 0x0000000402067981 */ /* 0x0000a8000c1e1500 */
[----:B------:R1:W2:Y:S04]  /*18290*/  LDG.E.U16 R251, desc[UR4][R216.64] ;  /* 0x00000004d8fb7981 */ /* 0x0002a8000c1e1500 */
[----:B------:R1:W2:Y:S01]  /*182a0*/  LDG.E.U16 R28, desc[UR4][R218.64] ;  /* 0x00000004da1c7981 */ /* 0x0002a2000c1e1500 */
[----:B0-----:R-:W-:-:S03]  /*182b0*/  IMAD.WIDE R2, R7, 0x2, R44 ;  /* 0x0000000207027825 */ /* 0x001fc600078e022c */
[----:B------:R-:W2:Y:S01]  /*182c0*/  LDL.64 R44, [R1+0xa98] ;  /* 0x000a9800012c7983 */ /* 0x000ea20000100a00 */
[----:B------:R-:W-:-:S03]  /*182d0*/  IMAD.WIDE R14, R7, 0x2, R24 ;  /* 0x00000002070e7825 */ /* 0x000fc600078e0218 */
[----:B------:R-:W2:Y:S01]  /*182e0*/  LDL.64 R24, [R1+0xa78] ;  /* 0x000a780001187983 */ /* 0x000ea20000100a00 */
[----:B-1----:R-:W-:-:S03]  /*182f0*/  IMAD.WIDE R216, R7, 0x2, R34 ;  /* 0x0000000207d87825 */ /* 0x002fc600078e0222 */
[----:B------:R-:W2:Y:S01]  /*18300*/  LDL.64 R34, [R1+0xa88] ;  /* 0x000a880001227983 */ /* 0x000ea20000100a00 */
[----:B------:R-:W-:-:S03]  /*18310*/  IMAD.WIDE R218, R7, 0x2, R42 ;  /* 0x0000000207da7825 */ /* 0x000fc600078e022a */
[----:B------:R-:W2:Y:S01]  /*18320*/  LDL.64 R42, [R1+0xa68] ;  /* 0x000a6800012a7983 */ /* 0x000ea20000100a00 */
[----:B------:R-:W-:-:S03]  /*18330*/  IMAD.WIDE R16, R7, 0x2, R32 ;  /* 0x0000000207107825 */ /* 0x000fc600078e0220 */
[----:B------:R-:W2:Y:S01]  /*18340*/  LDL.64 R32, [R1+0xa58] ;  /* 0x000a580001207983 */ /* 0x000ea20000100a00 */
[----:B------:R-:W-:Y:S02]  /*18350*/  UIADD3.64 UR20, UR54, 0x602, URZ ;  /* 0x0000060236147897 */ /* 0x000fe4000fffe03f */
[----:B------:R-:W-:Y:S01]  /*18360*/  UIADD3.64 UR56, UR52, 0x1680, URZ ;  /* 0x0000168034387897 */ /* 0x000fe2000fffe03f */
[----:B------:R-:W2:Y:S01]  /*18370*/  LDG.E.U16 R0, desc[UR4][R2.64] ;  /* 0x0000000402007981 */ /* 0x000ea2000c1e1500 */
[----:B------:R-:W-:Y:S02]  /*18380*/  WARPGROUP.DEPBAR.LE gsb0, 0x0 ;  /* 0x00008000000079c5 */ /* 0x000fe40000010000 */
[----:B------:R-:W-:Y:S01]  /*18390*/  WARPGROUP.ARRIVE ;  /* 0x00000000000079c5 */ /* 0x000fe20000000000 */
[----:B------:R-:W-:Y:S01]  /*183a0*/  UMOV UR58, UR20 ;  /* 0x00000014003a7c82 */ /* 0x000fe20008000000 */
[----:B------:R-:W-:Y:S01]  /*183b0*/  UMOV UR59, UR21 ;  /* 0x00000015003b7c82 */ /* 0x000fe20008000000 */
[----:B------:R-:W-:Y:S01]  /*183c0*/  UIADD3.64 UR16, UR54, 0x604, URZ ;  /* 0x0000060436107897 */ /* 0x000fe2000fffe03f */
[----:B------:R-:W2:Y:S02]  /*183d0*/  LDG.E.U16 R58, desc[UR4][R216.64] ;  /* 0x00000004d83a7981 */ /* 0x000ea4000c1e1500 */
[----:B------:R-:W-:Y:S01]  /*183e0*/  HGMMA.64x64x16.F32.BF16 R152, gdesc[UR56].tnspA, R152, gsb0 ;  /* 0x20e00000389879f0 */ /* 0x000fe20008001898 */
[----:B------:R-:W-:Y:S01]  /*183f0*/  UIADD3.64 UR56, UR52, 0x1700, URZ ;  /* 0x0000170034387897 */ /* 0x000fe2000fffe03f */
[----:B------:R0:W2:Y:S02]  /*18400*/  LDG.E.U16 R57, desc[UR4][R16.64] ;  /* 0x0000000410397981 */ /* 0x0000a4000c1e1500 */
[----:B------:R-:W-:Y:S01]  /*18410*/  UMOV UR58, UR16 ;  /* 0x00000010003a7c82 */ /* 0x000fe20008000000 */
[----:B------:R-:W-:Y:S01]  /*18420*/  UMOV UR59, UR17 ;  /* 0x00000011003b7c82 */ /* 0x000fe20008000000 */
[----:B------:R1:W2:Y:S01]  /*18430*/  LDG.E.U16 R56, desc[UR4][R14.64] ;  /* 0x000000040e387981 */ /* 0x0002a2000c1e1500 */
[----:B------:R-:W-:-:S02]  /*18440*/  UIADD3.64 UR24, UR52, 0x3080, URZ ;  /* 0x0000308034187897 */ /* 0x000fc4000fffe03f */
[----:B------:R-:W-:Y:S01]  /*18450*/  UIADD3.64 UR28, UR52, 0x3100, URZ ;  /* 0x00003100341c7897 */ /* 0x000fe2000fffe03f */
[----:B------:R-:W2:Y:S01]  /*18460*/  LDG.E.U16 R59, desc[UR4][R218.64] ;  /* 0x00000004da3b7981 */ /* 0x000ea2000c1e1500 */
[----:B------:R-:W-:Y:S02]  /*18470*/  WARPGROUP.DEPBAR.LE gsb0, 0x0 ;  /* 0x00008000000079c5 */ /* 0x000fe40000010000 */
[----:B------:R-:W-:-:S06]  /*18480*/  WARPGROUP.ARRIVE ;  /* 0x00000000000079c5 */ /* 0x000fcc0000000000 */
[----:B------:R-:W-:Y:S01]  /*18490*/  HGMMA.64x64x16.F32.BF16 R152, gdesc[UR56].tnspA, R152, gsb0 ;  /* 0x20e00000389879f0 */ /* 0x000fe20008001898 */
[----:B------:R-:W-:Y:S02]  /*184a0*/  UIADD3.64 UR16, UR52, 0x2f80, URZ ;  /* 0x00002f8034107897 */ /* 0x000fe4000fffe03f */
[----:B------:R-:W-:Y:S02]  /*184b0*/  WARPGROUP.DEPBAR.LE gsb0, 0x0 ;  /* 0x00008000000079c5 */ /* 0x000fe40000010000 */
[----:B------:R-:W-:-:S06]  /*184c0*/  WARPGROUP.ARRIVE ;  /* 0x00000000000079c5 */ /* 0x000fcc0000000000 */
[----:B------:R-:W-:Y:S01]  /*184d0*/  HGMMA.64x64x16.F32.BF16 R152, gdesc[UR16].tnspA, R152, gsb0 ;  /* 0x20e00000109879f0 */ /* 0x000fe20008001898 */
[----:B------:R-:W-:Y:S01]  /*184e0*/  UIADD3.64 UR20, UR52, 0x3000, URZ ;  /* 0x0000300034147897 */ /* 0x000fe2000fffe03f */
[----:B0-----:R-:W-:-:S04]  /*184f0*/  IMAD.WIDE R16, R7, 0x2, R48 ;  /* 0x0000000207107825 */ /* 0x001fc800078e0230 */
[C---:B-1----:R-:W-:Y:S01]  /*18500*/  IMAD.WIDE R14, R7.reuse, 0x2, R46 ;  /* 0x00000002070e7825 */ /* 0x042fe200078e022e */
[----:B------:R3:W2:Y:S04]  /*18510*/  LDG.E.U16 R54, desc[UR4][R16.64] ;  /* 0x0000000410367981 */ /* 0x0006a8000c1e1500 */
[----:B------:R-:W2:Y:S01]  /*18520*/  LDG.E.U16 R53, desc[UR4][R14.64] ;  /* 0x000000040e357981 */ /* 0x000ea2000c1e1500 */
[----:B-----5:R-:W-:-:S03]  /*18530*/  IMAD.WIDE R216, R7, 0x2, R30 ;  /* 0x0000000207d87825 */ /* 0x020fc600078e021e */
[----:B------:R-:W5:Y:S01]  /*18540*/  LDL.64 R30, [R1+0xa48] ;  /* 0x000a4800011e7983 */ /* 0x000f620000100a00 */
[----:B------:R-:W-:-:S03]  /*18550*/  IMAD.WIDE R2, R7, 0x2, R40 ;  /* 0x0000000207027825 */ /* 0x000fc600078e0228 */
[----:B------:R-:W5:Y:S04]  /*18560*/  LDL.64 R40, [R1+0xa18] ;  /* 0x000a180001287983 */ /* 0x000f680000100a00 */
[----:B------:R4:W5:Y:S01]  /*18570*/  LDG.E.U16 R52, desc[UR4][R2.64] ;  /* 0x0000000402347981 */ /* 0x000962000c1e1500 */
[----:B------:R-:W-:Y:S02]  /*18580*/  WARPGROUP.DEPBAR.LE gsb0, 0x0 ;  /* 0x00008000000079c5 */ /* 0x000fe40000010000 */
[----:B------:R-:W-:Y:S01]  /*18590*/  WARPGROUP.ARRIVE ;  /* 0x00000000000079c5 */ /* 0x000fe20000000000 */
[C---:B---3--:R-:W-:Y:S01]  /*185a0*/  IMAD.WIDE R16, R7.reuse, 0x2, R38 ;  /* 0x0000000207107825 */ /* 0x048fe200078e0226 */
[----:B------:R-:W-:Y:S01]  /*185b0*/  UIADD3.64 UR40, UR54, 0x9fe, URZ ;  /* 0x000009fe36287897 */ /* 0x000fe2000fffe03f */
[----:B------:R-:W3:Y:S03]  /*185c0*/  LDL.64 R38, [R1+0x9f8] ;  /* 0x0009f80001267983 */ /* 0x000ee60000100a00 */
[----:B------:R-:W-:Y:S01]  /*185d0*/  HGMMA.64x64x16.F32.BF16 R152, gdesc[UR20].tnspA, R152, gsb0 ;  /* 0x20e00000149879f0 */ /* 0x000fe20008001898 */
[C---:B----4-:R-:W-:Y:S01]  /*185e0*/  IMAD.WIDE R2, R7.reuse, 0x2, R26 ;  /* 0x0000000207027825 */ /* 0x050fe200078e021a */
[----:B------:R2:W4:Y:S03]  /*185f0*/  LDG.E.U16 R51, desc[UR4][R16.64] ;  /* 0x0000000410337981 */ /* 0x000526000c1e1500 */
[C---:B------:R-:W-:Y:S01]  /*18600*/  IMAD.WIDE R14, R7.reuse, 0x2, R36 ;  /* 0x00000002070e7825 */ /* 0x040fe200078e0224 */
[----:B------:R-:W4:Y:S04]  /*18610*/  LDL.64 R26, [R1+0xa08] ;  /* 0x000a0800011a7983 */ /* 0x000f280000100a00 */
[----:B------:R0:W4:Y:S01]  /*18620*/  LDG.E.U16 R49, desc[UR4][R2.64] ;  /* 0x0000000402317981 */ /* 0x000122000c1e1500 */
[----:B--2---:R-:W-:-:S03]  /*18630*/  IMAD.WIDE R16, R7, 0x2, R44 ;  /* 0x0000000207107825 */ /* 0x004fc600078e022c */
[----:B------:R-:W2:Y:S04]  /*18640*/  LDL.64 R36, [R1+0x9e8] ;  /* 0x0009e80001247983 */ /* 0x000ea80000100a00 */
[----:B------:R1:W2:Y:S01]  /*18650*/  LDG.E.U16 R50, desc[UR4][R14.64] ;  /* 0x000000040e327981 */ /* 0x0002a2000c1e1500 */
[----:B0-----:R-:W-:-:S03]  /*18660*/  IMAD.WIDE R2, R7, 0x2, R24 ;  /* 0x0000000207027825 */ /* 0x001fc600078e0218 */
[----:B------:R-:W2:Y:S04]  /*18670*/  LDL.64 R24, [R1+0x9d8] ;  /* 0x0009d80001187983 */ /* 0x000ea80000100a00 */
[----:B------:R0:W2:Y:S01]  /*18680*/  LDG.E.U16 R48, desc[UR4][R16.64] ;  /* 0x0000000410307981 */ /* 0x0000a2000c1e1500 */
[----:B-1----:R-:W-:-:S03]  /*18690*/  IMAD.WIDE R14, R7, 0x2, R34 ;  /* 0x00000002070e7825 */ /* 0x002fc600078e0222 */
[----:B------:R-:W2:Y:S04]  /*186a0*/  LDL.64 R34, [R1+0x9b8] ;  /* 0x0009b80001227983 */ /* 0x000ea80000100a00 */
[----:B------:R1:W2:Y:S01]  /*186b0*/  LDG.E.U16 R47, desc[UR4][R14.64] ;  /* 0x000000040e2f7981 */ /* 0x0002a2000c1e1500 */
[C---:B0-----:R-:W-:Y:S01]  /*186c0*/  IMAD.WIDE R16, R7.reuse, 0x2, R42 ;  /* 0x0000000207107825 */ /* 0x041fe200078e022a */
[----:B------:R-:W-:Y:S02]  /*186d0*/  UIADD3.64 UR56, UR52, 0x3180, URZ ;  /* 0x0000318034387897 */ /* 0x000fe4000fffe03f */
[----:B------:R-:W2:Y:S04]  /*186e0*/  LDG.E.U16 R46, desc[UR4][R2.64] ;  /* 0x00000004022e7981 */ /* 0x000ea8000c1e1500 */
[----:B------:R0:W2:Y:S01]  /*186f0*/  LDG.E.U16 R45, desc[UR4][R16.64] ;  /* 0x00000004102d7981 */ /* 0x0000a2000c1e1500 */
[----:B-1----:R-:W-:-:S03]  /*18700*/  IMAD.WIDE R14, R7, 0x2, R32 ;  /* 0x00000002070e7825 */ /* 0x002fc600078e0220 */
[----:B------:R-:W2:Y:S04]  /*18710*/  LDL.64 R32, [R1+0x998] ;  /* 0x0009980001207983 */ /* 0x000ea80000100a00 */
[----:B------:R1:W2:Y:S01]  /*18720*/  LDG.E.U16 R44, desc[UR4][R14.64] ;  /* 0x000000040e2c7981 */ /* 0x0002a2000c1e1500 */
[----:B0-----:R-:W-:-:S03]  /*18730*/  IMAD.WIDE R16, R7, 0x2, R116 ;  /* 0x0000000207107825 */ /* 0x001fc600078e0274 */
[----:B------:R-:W2:Y:S01]  /*18740*/  LDL.64 R116, [R1+0x978] ;  /* 0x0009780001747983 */ /* 0x000ea20000100a00 */
[----:B------:R-:W-:Y:S01]  /*18750*/  UMOV UR58, UR40 ;  /* 0x00000028003a7c82 */ /* 0x000fe20008000000 */
[----:B------:R-:W-:Y:S02]  /*18760*/  UMOV UR59, UR41 ;  /* 0x00000029003b7c82 */ /* 0x000fe40008000000 */
[----:B------:R-:W2:Y:S01]  /*18770*/  LDG.E.U16 R42, desc[UR4][R16.64] ;  /* 0x00000004102a7981 */ /* 0x000ea2000c1e1500 */
[----:B-1----:R-:W-:-:S03]  /*18780*/  IMAD.WIDE R14, R7, 0x2, R114 ;  /* 0x00000002070e7825 */ /* 0x002fc600078e0272 */
[----:B------:R-:W2:Y:S01]  /*18790*/  LDL.64 R114, [R1+0x968] ;  /* 0x0009680001727983 */ /* 0x000ea20000100a00 */
[----:B------:R-:W-:Y:S02]  /*187a0*/  UIADD3.64 UR36, UR54, 0xa00, URZ ;  /* 0x00000a0036247897 */ /* 0x000fe4000fffe03f */
[----:B------:R-:W-:Y:S01]  /*187b0*/  UIADD3.64 UR44, UR52, 0x3680, URZ ;  /* 0x00003680342c7897 */ /* 0x000fe2000fffe03f */
[----:B------:R-:W2:Y:S01]  /*187c0*/  LDG.E.U16 R55, desc[UR4][R216.64] ;  /* 0x00000004d8377981 */ /* 0x000ea2000c1e1500 */
[----:B------:R-:W-:Y:S02]  /*187d0*/  WARPGROUP.DEPBAR.LE gsb0, 0x0 ;  /* 0x00008000000079c5 */ /* 0x000fe40000010000 */
[----:B------:R-:W-:-:S06]  /*187e0*/  WARPGROUP.ARRIVE ;  /* 0x00000000000079c5 */ /* 0x000fcc0000000000 */
[----:B------:R-:W-:Y:S03]  /*187f0*/  HGMMA.64x64x16.F32.BF16 R152, gdesc[UR24].tnspA, R152, gsb0 ;  /* 0x20e00000189879f0 */ /* 0x000fe60008001898 */
[----:B------:R-:W-:Y:S02]  /*18800*/  WARPGROUP.DEPBAR.LE gsb0, 0x0 ;  /* 0x00008000000079c5 */ /* 0x000fe40000010000 */
[----:B------:R-:W-:-:S06]  /*18810*/  WARPGROUP.ARRIVE ;  /* 0x00000000000079c5 */ /* 0x000fcc0000000000 */
[----:B------:R-:W-:Y:S03]  /*18820*/  HGMMA.64x64x16.F32.BF16 R152, gdesc[UR28].tnspA, R152, gsb0 ;  /* 0x20e000001c9879f0 */ /* 0x000fe60008001898 */
[----:B------:R-:W-:Y:S02]  /*18830*/  WARPGROUP.DEPBAR.LE gsb0, 0x0 ;  /* 0x00008000000079c5 */ /* 0x000fe40000010000 */
[----:B------:R-:W-:-:S06]  /*18840*/  WARPGROUP.ARRIVE ;  /* 0x00000000000079c5 */ /* 0x000fcc0000000000 */
[----:B------:R-:W-:Y:S01]  /*18850*/  HGMMA.64x64x16.F32.BF16 R152, gdesc[UR56].tnspA, R152, gsb0 ;  /* 0x20e00000389879f0 */ /* 0x000fe20008001898 */
[C---:B-----5:R-:W-:Y:S02]  /*18860*/  IMAD.WIDE R2, R7.reuse, 0x2, R30 ;  /* 0x0000000207027825 */ /* 0x060fe400078e021e */
[----:B------:R-:W5:Y:S04]  /*18870*/  LDL.64 R30, [R1+0x988] ;  /* 0x00098800011e7983 */ /* 0x000f680000100a00 */
[----:B------:R0:W5:Y:S02]  /*18880*/  LDG.E.U16 R43, desc[UR4][R2.64] ;  /* 0x00000004022b7981 */ /* 0x000164000c1e1500 */
[C---:B0-----:R-:W-:Y:S02]  /*18890*/  IMAD.WIDE R2, R7.reuse, 0x2, R40 ;  /* 0x0000000207027825 */ /* 0x041fe400078e0228 */
[----:B------:R3:W5:Y:S04]  /*188a0*/  LDG.E.U16 R41, desc[UR4][R14.64] ;  /* 0x000000040e297981 */ /* 0x000768000c1e1500 */
[----:B------:R2:W5:Y:S01]  /*188b0*/  LDG.E.U16 R40, desc[UR4][R2.64] ;  /* 0x0000000402287981 */ /* 0x000562000c1e1500 */
[----:B---3--:R-:W-:-:S05]  /*188c0*/  IMAD.WIDE R14, R7, 0x2, R38 ;  /* 0x00000002070e7825 */ /* 0x008fca00078e0226 */
[----:B------:R0:W3:Y:S01]  /*188d0*/  LDG.E.U16 R38, desc[UR4][R14.64] ;  /* 0x000000040e267981 */ /* 0x0000e2000c1e1500 */
[----:B----4-:R-:W-:-:S03]  /*188e0*/  IMAD.WIDE R16, R7, 0x2, R26 ;  /* 0x0000000207107825 */ /* 0x010fc600078e021a */
[----:B------:R-:W4:Y:S04]  /*188f0*/  LDL.64 R26, [R1+0x958] ;  /* 0x00095800011a7983 */ /* 0x000f280000100a00 */
[----:B------:R1:W3:Y:S01]  /*18900*/  LDG.E.U16 R39, desc[UR4][R16.64] ;  /* 0x0000000410277981 */ /* 0x0002e2000c1e1500 */
[----:B--2---:R-:W-:-:S04]  /*18910*/  IMAD.WIDE R2, R7, 0x2, R36 ;  /* 0x0000000207027825 */ /* 0x004fc800078e0224 */
[C---:B0-----:R-:W-:Y:S01]  /*18920*/  IMAD.WIDE R14, R7.reuse, 0x2, R120 ;  /* 0x00000002070e7825 */ /* 0x041fe200078e0278 */
[----:B------:R0:W2:Y:S03]  /*18930*/  LDG.E.U16 R37, desc[UR4][R2.64] ;  /* 0x0000000402257981 */ /* 0x0000a6000c1e1500 */
[C---:B-1----:R-:W-:Y:S01]  /*18940*/  IMAD.WIDE R16, R7.reuse, 0x2, R24 ;  /* 0x0000000207107825 */ /* 0x042fe200078e0218 */
[----:B------:R-:W-:Y:S01]  /*18950*/  UIADD3.64 UR56, UR52, 0x3200, URZ ;  /* 0x0000320034387897 */ /* 0x000fe2000fffe03f */
[----:B------:R-:W3:Y:S04]  /*18960*/  LDL.64 R24, [R1+0x928] ;  /* 0x0009280001187983 */ /* 0x000ee80000100a00 */
[----:B------:R1:W2:Y:S01]  /*18970*/  LDG.E.U16 R36, desc[UR4][R16.64] ;  /* 0x0000000410247981 */ /* 0x0002a2000c1e1500 */
[----:B0-----:R-:W-:-:S03]  /*18980*/  IMAD.WIDE R2, R7, 0x2, R34 ;  /* 0x0000000207027825 */ /* 0x001fc600078e0222 */
[----:B------:R0:W2:Y:S01]  /*18990*/  LDG.E.U16 R35, desc[UR4][R14.64] ;  /* 0x000000040e237981 */ /* 0x0000a2000c1e1500 */
[----:B------:R-:W-:-:S03]  /*189a0*/  WARPGROUP.DEPBAR.LE gsb0, 0x0 ;  /* 0x00008000000079c5 */ /* 0x000fc60000010000 */
[----:B------:R-:W2:Y:S01]  /*189b0*/  LDL.64 R120, [R1+0x7f0] ;  /* 0x0007f00001787983 */ /* 0x000ea20000100a00 */
[C---:B-1----:R-:W-:Y:S01]  /*189c0*/  IMAD.WIDE R16, R7.reuse, 0x2, R118 ;  /* 0x0000000207107825 */ /* 0x042fe200078e0276 */
[----:B------:R-:W-:Y:S02]  /*189d0*/  WARPGROUP.ARRIVE ;  /* 0x00000000000079c5 */ /* 0x000fe40000000000 */
[----:B------:R-:W2:Y:S01]  /*189e0*/  LDL.64 R118, [R1+0x7d0] ;  /* 0x0007d00001767983 */ /* 0x000ea20000100a00 */
[----:B------:R-:W-:Y:S01]  /*189f0*/  UMOV UR58, UR36 ;  /* 0x00000024003a7c82 */ /* 0x000fe20008000000 */
[----:B------:R-:W-:Y:S01]  /*18a00*/  UMOV UR59, UR37 ;  /* 0x00000025003b7c82 */ /* 0x000fe20008000000 */
[----:B------:R-:W-:Y:S01]  /*18a10*/  UIADD3.64 UR40, UR54, 0xa02, URZ ;  /* 0x00000a0236287897 */ /* 0x000fe2000fffe03f */
[----:B------:R-:W2:Y:S01]  /*18a20*/  LDG.E.U16 R34, desc[UR4][R2.64] ;  /* 0x0000000402227981 */ /* 0x000ea2000c1e1500 */
[----:B------:R-:W-:Y:S01]  /*18a30*/  HGMMA.64x64x16.F32.BF16 R152, gdesc[UR56].tnspA, R152, gsb0 ;  /* 0x20e00000389879f0 */ /* 0x000fe20008001898 */
[----:B0-----:R-:W-:-:S02]  /*18a40*/  IMAD.WIDE R14, R7, 0x2, R32 ;  /* 0x00000002070e7825 */ /* 0x001fc400078e0220 */
[----:B------:R0:W2:Y:S04]  /*18a50*/  LDG.E.U16 R33, desc[UR4][R16.64] ;  /* 0x0000000410217981 */ /* 0x0000a8000c1e1500 */
[----:B------:R1:W2:Y:S01]  /*18a60*/  LDG.E.U16 R32, desc[UR4][R14.64] ;  /* 0x000000040e207981 */ /* 0x0002a2000c1e1500 */
[----:B0-----:R-:W-:-:S03]  /*18a70*/  IMAD.WIDE R16, R7, 0x2, R116 ;  /* 0x0000000207107825 */ /* 0x001fc600078e0274 */
[----:B------:R-:W2:Y:S01]  /*18a80*/  LDL.64 R116, [R1+0x7b0] ;  /* 0x0007b00001747983 */ /* 0x000ea20000100a00 */
[----:B-1----:R-:W-:-:S03]  /*18a90*/  IMAD.WIDE R14, R7, 0x2, R114 ;  /* 0x00000002070e7825 */ /* 0x002fc600078e0272 */
[----:B------:R-:W2:Y:S01]  /*18aa0*/  LDL.64 R114, [R1+0x7a0] ;  /* 0x0007a00001727983 */ /* 0x000ea20000100a00 */
[----:B------:R-:W-:Y:S01]  /*18ab0*/  UIADD3.64 UR56, UR52, 0x3280, URZ ;  /* 0x0000328034387897 */ /* 0x000fe2000fffe03f */
[----:B------:R-:W-:Y:S01]  /*18ac0*/  UMOV UR58, UR40 ;  /* 0x00000028003a7c82 */ /* 0x000fe20008000000 */
[----:B------:R-:W-:Y:S01]  /*18ad0*/  UMOV UR59, UR41 ;  /* 0x00000029003b7c82 */ /* 0x000fe20008000000 */
[----:B------:R-:W-:Y:S02]  /*18ae0*/  WARPGROUP.DEPBAR.LE gsb0, 0x0 ;  /* 0x00008000000079c5 */ /* 0x000fe40000010000 */
[----:B------:R-:W-:Y:S01]  /*18af0*/  WARPGROUP.ARRIVE ;  /* 0x00000000000079c5 */ /* 0x000fe20000000000 */
[----:B------:R-:W-:Y:S01]  /*18b00*/  UIADD3.64 UR36, UR54, 0xa04, URZ ;  /* 0x00000a0436247897 */ /* 0x000fe2000fffe03f */
[----:B------:R0:W2:Y:S04]  /*18b10*/  LDG.E.U16 R29, desc[UR4][R14.64] ;  /* 0x000000040e1d7981 */ /* 0x0000a8000c1e1500 */
        /* <DEDUP_REMOVED lines=11> */
[----:B0-----:R-:W-:Y:S02]  /*18bd0*/  IMAD.WIDE R14, R7, 0x2, R124 ;  /* 0x00000002070e7825 */ /* 0x001fe400078e027c */
[----:B------:R-:W2:Y:S01]  /*18be0*/  LDL.64 R124, [R1+0x8d8] ;  /* 0x0008d800017c7983 */ /* 0x000ea20000100a00 */
[----:B------:R-:W-:Y:S02]  /*18bf0*/  WARPGROUP.DEPBAR.LE gsb0, 0x0 ;  /* 0x00008000000079c5 */ /* 0x000fe40000010000 */
[----:B------:R-:W-:-:S06]  /*18c00*/  WARPGROUP.ARRIVE ;  /* 0x00000000000079c5 */ /* 0x000fcc0000000000 */
[----:B------:R-:W-:Y:S01]  /*18c10*/  HGMMA.64x64x16.F32.BF16 R152, gdesc[UR56].tnspA, R152, gsb0 ;  /* 0x20e00000389879f0 */ /* 0x000fe20008001898 */
[C---:B-----5:R-:W-:Y:S02]  /*18c20*/  IMAD.WIDE R2, R7.reuse, 0x2, R30 ;  /* 0x0000000207027825 */ /* 0x060fe400078e021e */
[----:B------:R0:W5:Y:S04]  /*18c30*/  LDG.E.U16 R30, desc[UR4][R16.64] ;  /* 0x00000004101e7981 */ /* 0x000168000c1e1500 */
[----:B------:R4:W5:Y:S01]  /*18c40*/  LDG.E.U16 R31, desc[UR4][R2.64] ;  /* 0x00000004021f7981 */ /* 0x000962000c1e1500 */
[----:B0-----:R-:W-:-:S03]  /*18c50*/  IMAD.WIDE R16, R7, 0x2, R126 ;  /* 0x0000000207107825 */ /* 0x001fc600078e027e */
[----:B------:R-:W5:Y:S01]  /*18c60*/  LDL.64 R126, [R1+0x8e8] ;  /* 0x0008e800017e7983 */ /* 0x000f620000100a00 */
[----:B----4-:R-:W-:-:S03]  /*18c70*/  IMAD.WIDE R2, R7, 0x2, R26 ;  /* 0x0000000207027825 */ /* 0x010fc600078e021a */
[----:B------:R0:W4:Y:S04]  /*18c80*/  LDG.E.U16 R26, desc[UR4][R16.64] ;  /* 0x00000004101a7981 */ /* 0x000128000c1e1500 */
[----:B------:R3:W4:Y:S01]  /*18c90*/  LDG.E.U16 R27, desc[UR4][R2.64] ;  /* 0x00000004021b7981 */ /* 0x000722000c1e1500 */
[C---:B0-----:R-:W-:Y:S01]  /*18ca0*/  IMAD.WIDE R16, R7.reuse, 0x2, R136 ;  /* 0x0000000207107825 */ /* 0x041fe200078e0288 */
[----:B------:R-:W-:Y:S02]  /*18cb0*/  UIADD3.64 UR36, UR54, 0xc00, URZ ;  /* 0x00000c0036247897 */ /* 0x000fe4000fffe03f */
[----:B------:R-:W4:Y:S01]  /*18cc0*/  LDL.64 R136, [R1+0x838] ;  /* 0x0008380001887983 */ /* 0x000f220000100a00 */
[----:B---3--:R-:W-:-:S03]  /*18cd0*/  IMAD.WIDE R2, R7, 0x2, R24 ;  /* 0x0000000207027825 */ /* 0x008fc600078e0218 */
[----:B------:R0:W3:Y:S04]  /*18ce0*/  LDG.E.U16 R25, desc[UR4][R14.64] ;  /* 0x000000040e197981 */ /* 0x0000e8000c1e1500 */
[----:B------:R1:W3:Y:S04]  /*18cf0*/  LDG.E.U16 R252, desc[UR4][R16.64] ;  /* 0x0000000410fc7981 */ /* 0x0002e8000c1e1500 */
[----:B------:R2:W3:Y:S01]  /*18d00*/  LDG.E.U16 R24, desc[UR4][R2.64] ;  /* 0x0000000402187981 */ /* 0x0004e2000c1e1500 */
[----:B0-----:R-:W-:-:S03]  /*18d10*/  IMAD.WIDE R14, R7, 0x2, R122 ;  /* 0x00000002070e7825 */ /* 0x001fc600078e027a */
[----:B------:R-:W4:Y:S01]  /*18d20*/  LDL.64 R122, [R1+0x8c8] ;  /* 0x0008c800017a7983 */ /* 0x000f220000100a00 */
[----:B-1----:R-:W-:-:S03]  /*18d30*/  IMAD.WIDE R16, R7, 0x2, R134 ;  /* 0x0000000207107825 */ /* 0x002fc600078e0286 */
[----:B------:R0:W3:Y:S01]  /*18d40*/  LDG.E.U16 R250, desc[UR4][R14.64] ;  /* 0x000000040efa7981 */ /* 0x0000e2000c1e1500 */
[----:B--2---:R-:W-:-:S03]  /*18d50*/  IMAD.WIDE R2, R7, 0x2, R120 ;  /* 0x0000000207027825 */ /* 0x004fc600078e0278 */
[----:B------:R-:W2:Y:S04]  /*18d60*/  LDL.64 R120, [R1+0x8b8] ;  /* 0x0008b80001787983 */ /* 0x000ea80000100a00 */
[----:B------:R1:W3:Y:S01]  /*18d70*/  LDG.E.U16 R244, desc[UR4][R16.64] ;  /* 0x0000000410f47981 */ /* 0x0002e2000c1e1500 */
[----:B0-----:R-:W-:-:S03]  /*18d80*/  IMAD.WIDE R14, R7, 0x2, R118 ;  /* 0x00000002070e7825 */ /* 0x001fc600078e0276 */
[----:B------:R-:W3:Y:S04]  /*18d90*/  LDL.64 R118, [R1+0x8a8] ;  /* 0x0008a80001767983 */ /* 0x000ee80000100a00 */
[----:B------:R0:W3:Y:S01]  /*18da0*/  LDG.E.U16 R241, desc[UR4][R14.64] ;  /* 0x000000040ef17981 */ /* 0x0000e2000c1e1500 */
[----:B-1----:R-:W-:-:S03]  /*18db0*/  IMAD.WIDE R16, R7, 0x2, R116 ;  /* 0x0000000207107825 */ /* 0x002fc600078e0274 */
[----:B------:R-:W3:Y:S01]  /*18dc0*/  LDL.64 R116, [R1+0x898] ;  /* 0x0008980001747983 */ /* 0x000ee20000100a00 */
[----:B------:R-:W-:Y:S01]  /*18dd0*/  UIADD3.64 UR56, UR52, 0x3400, URZ ;  /* 0x0000340034387897 */ /* 0x000fe2000fffe03f */
[----:B------:R-:W-:Y:S02]  /*18de0*/  WARPGROUP.DEPBAR.LE gsb0, 0x0 ;  /* 0x00008000000079c5 */ /* 0x000fe40000010000 */
[----:B0-----:R-:W-:Y:S01]  /*18df0*/  IMAD.WIDE R14, R7, 0x2, R114 ;  /* 0x00000002070e7825 */ /* 0x001fe200078e0272 */
[----:B------:R-:W-:Y:S01]  /*18e00*/  UMOV UR58, UR36 ;  /* 0x00000024003a7c82 */ /* 0x000fe20008000000 */
[----:B------:R-:W3:Y:S01]  /*18e10*/  LDL.64 R114, [R1+0x888] ;  /* 0x0008880001727983 */ /* 0x000ee20000100a00 */
[----:B------:R-:W-:Y:S01]  /*18e20*/  WARPGROUP.ARRIVE ;  /* 0x00000000000079c5 */ /* 0x000fe20000000000 */
[----:B------:R-:W-:Y:S02]  /*18e30*/  UMOV UR59, UR37 ;  /* 0x00000025003b7c82 */ /* 0x000fe40008000000 */
[----:B------:R0:W3:Y:S03]  /*18e40*/  LDG.E.U16 R246, desc[UR4][R2.64] ;  /* 0x0000000402f67981 */ /* 0x0000e6000c1e1500 */
[----:B------:R-:W-:Y:S01]  /*18e50*/  HGMMA.64x64x16.F32.BF16 R152, gdesc[UR56].tnspA, R152, gsb0 ;  /* 0x20e00000389879f0 */ /* 0x000fe20008001898 */
[----:B------:R-:W-:Y:S01]  /*18e60*/  UIADD3.64 UR56, UR52, 0x3480, URZ ;  /* 0x0000348034387897 */ /* 0x000fe2000fffe03f */
[----:B------:R-:W3:Y:S01]  /*18e70*/  LDL.64 R134, [R1+0x828] ;  /* 0x0008280001867983 */ /* 0x000ee20000100a00 */
[----:B------:R-:W-:Y:S01]  /*18e80*/  UMOV UR58, UR60 ;  /* 0x0000003c003a7c82 */ /* 0x000fe20008000000 */
[----:B------:R-:W-:-:S02]  /*18e90*/  UMOV UR59, UR61 ;  /* 0x0000003d003b7c82 */ /* 0x000fc40008000000 */
[----:B------:R1:W3:Y:S04]  /*18ea0*/  LDG.E.U16 R238, desc[UR4][R16.64] ;  /* 0x0000000410ee7981 */ /* 0x0002e8000c1e1500 */
[----:B------:R-:W3:Y:S01]  /*18eb0*/  LDG.E.U16 R236, desc[UR4][R14.64] ;  /* 0x000000040eec7981 */ /* 0x000ee2000c1e1500 */
[----:B------:R-:W-:Y:S02]  /*18ec0*/  WARPGROUP.DEPBAR.LE gsb0, 0x0 ;  /* 0x00008000000079c5 */ /* 0x000fe40000010000 */
        /* <DEDUP_REMOVED lines=8> */
[----:B------:R-:W-:Y:S01]  /*18f50*/  UIADD3.64 UR36, UR52, 0x3580, URZ ;  /* 0x0000358034247897 */ /* 0x000fe2000fffe03f */
[C---:B0-----:R-:W-:Y:S02]  /*18f60*/  IMAD.WIDE R2, R7.reuse, 0x2, R132 ;  /* 0x0000000207027825 */ /* 0x041fe400078e0284 */
[----:B------:R-:W3:Y:S02]  /*18f70*/  LDL.64 R132, [R1+0x818] ;  /* 0x0008180001847983 */ /* 0x000ee40000100a00 */
[C---:B-1----:R-:W-:Y:S02]  /*18f80*/  IMAD.WIDE R16, R7.reuse, 0x2, R128 ;  /* 0x0000000207107825 */ /* 0x042fe400078e0280 */
[----:B------:R0:W3:Y:S04]  /*18f90*/  LDG.E.U16 R239, desc[UR4][R2.64] ;  /* 0x0000000402ef7981 */ /* 0x0000e8000c1e1500 */
[----:B------:R-:W3:Y:S04]  /*18fa0*/  LDL.64 R128, [R1+0x7f8] ;  /* 0x0007f80001807983 */ /* 0x000ee80000100a00 */
[----:B------:R-:W3:Y:S01]  /*18fb0*/  LDG.E.U16 R247, desc[UR4][R16.64] ;  /* 0x0000000410f77981 */ /* 0x000ee2000c1e1500 */
[----:B0-----:R-:W-:-:S03]  /*18fc0*/  IMAD.WIDE R2, R7, 0x2, R130 ;  /* 0x0000000207027825 */ /* 0x001fc600078e0282 */
[----:B------:R-:W3:Y:S04]  /*18fd0*/  LDL.64 R130, [R1+0x808] ;  /* 0x0008080001827983 */ /* 0x000ee80000100a00 */
[----:B------:R0:W3:Y:S02]  /*18fe0*/  LDG.E.U16 R234, desc[UR4][R2.64] ;  /* 0x0000000402ea7981 */ /* 0x0000e4000c1e1500 */
[C---:B0-----:R-:W-:Y:S02]  /*18ff0*/  IMAD.WIDE R2, R7.reuse, 0x2, R124 ;  /* 0x0000000207027825 */ /* 0x041fe400078e027c */
[----:B------:R-:W3:Y:S04]  /*19000*/  LDL.64 R124, [R1+0x7d8] ;  /* 0x0007d800017c7983 */ /* 0x000ee80000100a00 */
[----:B------:R-:W3:Y:S01]  /*19010*/  LDG.E.U16 R243, desc[UR4][R2.64] ;  /* 0x0000000402f37981 */ /* 0x000ee2000c1e1500 */
[----:B-----5:R-:W-:-:S03]  /*19020*/  IMAD.WIDE R14, R7, 0x2, R126 ;  /* 0x00000002070e7825 */ /* 0x020fc600078e027e */
[----:B------:R-:W5:Y:S04]  /*19030*/  LDL.64 R126, [R1+0x7e8] ;  /* 0x0007e800017e7983 */ /* 0x000f680000100a00 */
[----:B------:R2:W5:Y:S01]  /*19040*/  LDG.E.U16 R245, desc[UR4][R14.64] ;  /* 0x000000040ef57981 */ /* 0x000562000c1e1500 */
[----:B------:R-:W-:Y:S02]  /*19050*/  WARPGROUP.DEPBAR.LE gsb0, 0x0 ;  /* 0x00008000000079c5 */ /* 0x000fe40000010000 */
[----:B------:R-:W-:-:S06]  /*19060*/  WARPGROUP.ARRIVE ;  /* 0x00000000000079c5 */ /* 0x000fcc0000000000 */
[----:B------:R-:W-:Y:S01]  /*19070*/  HGMMA.64x64x16.F32.BF16 R152, gdesc[UR36].tnspA, R152, gsb0 ;  /* 0x20e00000249879f0 */ /* 0x000fe20008001898 */
[C---:B----4-:R-:W-:Y:S02]  /*19080*/  IMAD.WIDE R16, R7.reuse, 0x2, R122 ;  /* 0x0000000207107825 */ /* 0x050fe400078e027a */
[----:B------:R-:W4:Y:S04]  /*19090*/  LDL.64 R122, [R1+0x7c8] ;  /* 0x0007c800017a7983 */ /* 0x000f280000100a00 */
[----:B------:R0:W4:Y:S01]  /*190a0*/  LDG.E.U16 R242, desc[UR4][R16.64] ;  /* 0x0000000410f27981 */ /* 0x000122000c1e1500 */
[----:B--2---:R-:W-:-:S03]  /*190b0*/  IMAD.WIDE R14, R7, 0x2, R120 ;  /* 0x00000002070e7825 */ /* 0x004fc600078e0278 */
[----:B------:R-:W2:Y:S04]  /*190c0*/  LDL.64 R120, [R1+0x7b8] ;  /* 0x0007b80001787983 */ /* 0x000ea80000100a00 */
[----:B------:R1:W2:Y:S01]  /*190d0*/  LDG.E.U16 R240, desc[UR4][R14.64] ;  /* 0x000000040ef07981 */ /* 0x0002a2000c1e1500 */
[----:B---3--:R-:W-:-:S03]  /*190e0*/  IMAD.WIDE R2, R7, 0x2, R118 ;  /* 0x0000000207027825 */ /* 0x008fc600078e0276 */
[----:B------:R-:W3:Y:S01]  /*190f0*/  LDL.64 R118, [R1+0x7a8] ;  /* 0x0007a80001767983 */ /* 0x000ee20000100a00 */
[----:B------:R-:W-:Y:S02]  /*19100*/  UIADD3.64 UR40, UR52, 0x3600, URZ ;  /* 0x0000360034287897 */ /* 0x000fe4000fffe03f */
[----:B------:R-:W-:Y:S01]  /*19110*/  UIADD3.64 UR48, UR52, 0x3700, URZ ;  /* 0x0000370034307897 */ /* 0x000fe2000fffe03f */
[----:B------:R1:W3:Y:S01]  /*19120*/  LDG.E.U16 R237, desc[UR4][R2.64] ;  /* 0x0000000402ed7981 */ /* 0x0002e2000c1e1500 */
[----:B0-----:R-:W-:-:S03]  /*19130*/  IMAD.WIDE R16, R7, 0x2, R116 ;  /* 0x0000000207107825 */ /* 0x001fc600078e0274 */
[----:B------:R-:W3:Y:S04]  /*19140*/  LDL.64 R116, [R1+0x798] ;  /* 0x0007980001747983 */ /* 0x000ee80000100a00 */
[----:B------:R-:W3:Y:S01]  /*19150*/  LDG.E.U16 R235, desc[UR4][R16.64] ;  /* 0x0000000410eb7981 */ /* 0x000ee2000c1e1500 */
[----:B-1----:R-:W-:-:S03]  /*19160*/  IMAD.WIDE R14, R7, 0x2, R114 ;  /* 0x00000002070e7825 */ /* 0x002fc600078e0272 */
[----:B------:R-:W3:Y:S01]  /*19170*/  LDL.64 R114, [R1+0x788] ;  /* 0x0007880001727983 */ /* 0x000ee20000100a00 */
[----:B------:R-:W-:Y:S02]  /*19180*/  WARPGROUP.DEPBAR.LE gsb0, 0x0 ;  /* 0x00008000000079c5 */ /* 0x000fe40000010000 */
[----:B------:R-:W-:Y:S01]  /*19190*/  WARPGROUP.ARRIVE ;  /* 0x00000000000079c5 */ /* 0x000fe20000000000 */
[----:B------:R-:W-:Y:S01]  /*191a0*/  IMAD.WIDE R2, R7, 0x2, R144 ;  /* 0x0000000207027825 */ /* 0x000fe200078e0290 */
[----:B------:R0:W3:Y:S04]  /*191b0*/  LDG.E.U16 R233, desc[UR4][R14.64] ;  /* 0x000000040ee97981 */ /* 0x0000e8000c1e1500 */
[----:B------:R-:W-:Y:S01]  /*191c0*/  HGMMA.64x64x16.F32.BF16 R152, gdesc[UR40].tnspA, R152, gsb0 ;  /* 0x20e00000289879f0 */ /* 0x000fe20008001898 */
[----:B------:R1:W3:Y:S02]  /*191d0*/  LDG.E.U16 R232, desc[UR4][R2.64] ;  /* 0x0000000402e87981 */ /* 0x0002e4000c1e1500 */
[----:B------:R-:W-:-:S02]  /*191e0*/  WARPGROUP.DEPBAR.LE gsb0, 0x0 ;  /* 0x00008000000079c5 */ /* 0x000fc40000010000 */
[----:B------:R-:W-:-:S06]  /*191f0*/  WARPGROUP.ARRIVE ;  /* 0x00000000000079c5 */ /* 0x000fcc0000000000 */
[----:B------:R-:W-:Y:S01]  /*19200*/  HGMMA.64x64x16.F32.BF16 R152, gdesc[UR44].tnspA, R152, gsb0 ;  /* 0x20e000002c9879f0 */ /* 0x000fe20008001898 */
[----:B0-----:R-:W-:-:S04]  /*19210*/  IMAD.WIDE R14, R7, 0x2, R140 ;  /* 0x00000002070e7825 */ /* 0x001fc800078e028c */
[C---:B------:R-:W-:Y:S01]  /*19220*/  IMAD.WIDE R16, R7.reuse, 0x2, R142 ;  /* 0x0000000207107825 */ /* 0x040fe200078e028e */
[----:B------:R0:W3:Y:S03]  /*19230*/  LDG.E.U16 R230, desc[UR4][R14.64] ;  /* 0x000000040ee67981 */ /* 0x0000e6000c1e1500 */
[C---:B-1----:R-:W-:Y:S01]  /*19240*/  IMAD.WIDE R2, R7.reuse, 0x2, R138 ;  /* 0x0000000207027825 */ /* 0x042fe200078e028a */
[----:B------:R1:W3:Y:S04]  /*19250*/  LDG.E.U16 R231, desc[UR4][R16.64] ;  /* 0x0000000410e77981 */ /* 0x0002e8000c1e1500 */
[----:B------:R1:W3:Y:S01]  /*19260*/  LDG.E.U16 R229, desc[UR4][R2.64] ;  /* 0x0000000402e57981 */ /* 0x0002e2000c1e1500 */
[----:B0-----:R-:W-:Y:S01]  /*19270*/  IMAD.WIDE R14, R7, 0x2, R134 ;  /* 0x00000002070e7825 */ /* 0x001fe200078e0286 */
[----:B------:R-:W-:-:S02]  /*19280*/  WARPGROUP.DEPBAR.LE gsb0, 0x0 ;  /* 0x00008000000079c5 */ /* 0x000fc40000010000 */
[----:B------:R-:W-:Y:S01]  /*19290*/  WARPGROUP.ARRIVE ;  /* 0x00000000000079c5 */ /* 0x000fe20000000000 */
[C---:B-1----:R-:W-:Y:S01]  /*192a0*/  IMAD.WIDE R16, R7.reuse, 0x2, R136 ;  /* 0x0000000207107825 */ /* 0x042fe200078e0288 */
[----:B------:R0:W3:Y:S04]  /*192b0*/  LDG.E.U16 R227, desc[UR4][R14.64] ;  /* 0x000000040ee37981 */ /* 0x0000e8000c1e1500 */
[----:B------:R-:W-:Y:S01]  /*192c0*/  HGMMA.64x64x16.F32.BF16 R152, gdesc[UR48].tnspA, R152, gsb0 ;  /* 0x20e00000309879f0 */ /* 0x000fe20008001898 */
[C---:B------:R-:W-:Y:S01]  /*192d0*/  IMAD.WIDE R2, R7.reuse, 0x2, R132 ;  /* 0x0000000207027825 */ /* 0x040fe200078e0284 */
[----:B------:R1:W3:Y:S03]  /*192e0*/  LDG.E.U16 R228, desc[UR4][R16.64] ;  /* 0x0000000410e47981 */ /* 0x0002e6000c1e1500 */
[C---:B0-----:R-:W-:Y:S01]  /*192f0*/  IMAD.WIDE R14, R7.reuse, 0x2, R128 ;  /* 0x00000002070e7825 */ /* 0x041fe200078e0280 */
[----:B------:R5:W3:Y:S04]  /*19300*/  LDG.E.U16 R226, desc[UR4][R2.64] ;  /* 0x0000000402e27981 */ /* 0x000ae8000c1e1500 */
[----:B------:R-:W3:Y:S01]  /*19310*/  LDG.E.U16 R224, desc[UR4][R14.64] ;  /* 0x000000040ee07981 */ /* 0x000ee2000c1e1500 */
[----:B-1----:R-:W-:-:S05]  /*19320*/  IMAD.WIDE R16, R7, 0x2, R130 ;  /* 0x0000000207107825 */ /* 0x002fca00078e0282 */
[----:B------:R0:W3:Y:S01]  /*19330*/  LDG.E.U16 R225, desc[UR4][R16.64] ;  /* 0x0000000410e17981 */ /* 0x0000e2000c1e1500 */
[----:B-----5:R-:W-:-:S04]  /*19340*/  IMAD.WIDE R2, R7, 0x2, R126 ;  /* 0x0000000207027825 */ /* 0x020fc800078e027e */
[C---:B0-----:R-:W-:Y:S01]  /*19350*/  IMAD.WIDE R16, R7.reuse, 0x2, R124 ;  /* 0x0000000207107825 */ /* 0x041fe200078e027c */
[----:B------:R2:W5:Y:S04]  /*19360*/  LDG.E.U16 R223, desc[UR4][R2.64] ;  /* 0x0000000402df7981 */ /* 0x000568000c1e1500 */
[----:B------:R3:W5:Y:S01]  /*19370*/  LDG.E.U16 R219, desc[UR4][R16.64] ;  /* 0x0000000410db7981 */ /* 0x000762000c1e1500 */
[----:B----4-:R-:W-:-:S05]  /*19380*/  IMAD.WIDE R14, R7, 0x2, R122 ;  /* 0x00000002070e7825 */ /* 0x010fca00078e027a */
[----:B------:R0:W4:Y:S01]  /*19390*/  LDG.E.U16 R218, desc[UR4][R14.64] ;  /* 0x000000040eda7981 */ /* 0x000122000c1e1500 */
[----:B--2---:R-:W-:-:S05]  /*193a0*/  IMAD.WIDE R2, R7, 0x2, R120 ;  /* 0x0000000207027825 */ /* 0x004fca00078e0278 */
[----:B------:R1:W2:Y:S01]  /*193b0*/  LDG.E.U16 R217, desc[UR4][R2.64] ;  /* 0x0000000402d97981 */ /* 0x0002a2000c1e1500 */
[----:B---3--:R-:W-:Y:S01]  /*193c0*/  IMAD.WIDE R16, R7, 0x2, R118 ;  /* 0x0000000207107825 */ /* 0x008fe200078e0276 */
[----:B------:R-:W-:-:S04]  /*193d0*/  WARPGROUP.DEPBAR.LE gsb0, 0x0 ;  /* 0x00008000000079c5 */ /* 0x000fc80000010000 */
[----:B------:R-:W3:Y:S01]  /*193e0*/  LDG.E.U16 R216, desc[UR4][R16.64] ;  /* 0x0000000410d87981 */ /* 0x000ee2000c1e1500 */
[----:B0-----:R-:W-:-:S06]  /*193f0*/  IMAD.WIDE R14, R7, 0x2, R116 ;  /* 0x00000002070e7825 */ /* 0x001fcc00078e0274 */
[----:B------:R-:W3:Y:S01]  /*19400*/  LDG.E.U16 R15, desc[UR4][R14.64] ;  /* 0x000000040e0f7981 */ /* 0x000ee2000c1e1500 */
[----:B-1----:R-:W-:-:S05]  /*19410*/  IMAD.WIDE R2, R7, 0x2, R114 ;  /* 0x0000000207027825 */ /* 0x002fca00078e0272 */
[----:B------:R0:W3:Y:S01]  /*19420*/  LDG.E.U16 R14, desc[UR4][R2.64] ;  /* 0x00000004020e7981 */ /* 0x0000e2000c1e1500 */
[----:B------:R-:W-:Y:S06]  /*19430*/  BAR.SYNC.DEFER_BLOCKING 0x0 ;  /* 0x0000000000007b1d */ /* 0x000fec0000010000 */
[----:B------:R1:W-:Y:S04]  /*19440*/  STS.U16 [R13+0x4cc00], R28 ;  /* 0x04cc001c0d007388 */ /* 0x0003e80000000400 */
[----:B-1----:R-:W5:Y:S04]  /*19450*/  LDL.LU R28, [R1+0x764] ;  /* 0x00076400011c7983 */ /* 0x002f680000300800 */
[----:B------:R1:W-:Y:S02]  /*19460*/  STS.U16 [R13+0x49400], R222 ;  /* 0x049400de0d007388 */ /* 0x0003e40000000400 */
[----:B-1----:R-:W0:Y:S02]  /*19470*/  LDC R222, c[0x0][0x238] ;  /* 0x00008e00ffde7b82 */ /* 0x002e240000000800 */
[----:B------:R1:W-:Y:S01]  /*19480*/  STS.U16 [R13+0x4e000], R0 ;  /* 0x04e000000d007388 */ /* 0x0003e20000000400 */
[-C--:B0-----:R-:W-:Y:S01]  /*19490*/  FMUL R2, R184, R222.reuse ;  /* 0x000000deb8027220 */ /* 0x081fe20000400000 */
[----:B-1----:R-:W-:-:S05]  /*194a0*/  FMUL R0, R185, R222 ;  /* 0x000000deb9007220 */ /* 0x002fca0000400000 */
[----:B------:R-:W-:Y:S01]  /*194b0*/  FMNMX R0, R2, R0, !PT ;  /* 0x0000000002007209 */ /* 0x000fe20007800000 */
[----:B------:R-:W-:-:S05]  /*194c0*/  FMUL R2, R188, R222 ;  /* 0x000000debc027220 */ /* 0x000fca0000400000 */
        /* <DEDUP_REMOVED lines=9> */
[-C--:B------:R-:W-:Y:S01]  /*19560*/  FMUL R2, R197, R222.reuse ;  /* 0x000000dec5027220 */ /* 0x080fe20000400000 */
[----:B------:R0:W-:Y:S01]  /*19570*/  STS.U16 [R13+0x4dc00], R6 ;  /* 0x04dc00060d007388 */ /* 0x0001e20000000400 */
[----:B------:R-:W-:-:S03]  /*19580*/  FMUL R3, R187, R222 ;  /* 0x000000debb037220 */ /* 0x000fc60000400000 */
[----:B------:R-:W-:Y:S01]  /*19590*/  FMNMX R0, R2, R0, !PT ;  /* 0x0000000002007209 */ /* 0x000fe20007800000 */
[-C--:B------:R-:W-:Y:S01]  /*195a0*/  FMUL R2, R200, R222.reuse ;  /* 0x000000dec8027220 */ /* 0x080fe20000400000 */
[----:B0-----:R-:W-:-:S04]  /*195b0*/  FMUL R6, R186, R222 ;  /* 0x000000deba067220 */ /* 0x001fc80000400000 */
[----:B------:R-:W-:Y:S01]  /*195c0*/  FMNMX R0, R2, R0, !PT ;  /* 0x0000000002007209 */ /* 0x000fe20007800000 */
[-C--:B------:R-:W-:Y:S01]  /*195d0*/  FMUL R2, R201, R222.reuse ;  /* 0x000000dec9027220 */ /* 0x080fe20000400000 */
[----:B------:R-:W-:Y:S01]  /*195e0*/  FMNMX R6, R6, R3, !PT ;  /* 0x0000000306067209 */ /* 0x000fe20007800000 */
[----:B------:R-:W-:-:S03]  /*195f0*/  FMUL R3, R190, R222 ;  /* 0x000000debe037220 */ /* 0x000fc60000400000 */
[----:B------:R-:W-:Y:S01]  /*19600*/  FMNMX R0, R2, R0, !PT ;  /* 0x0000000002007209 */ /* 0x000fe20007800000 */
[----:B------:R-:W-:Y:S01]  /*19610*/  FMUL R2, R204, R222 ;  /* 0x000000decc027220 */ /* 0x000fe20000400000 */
        /* <DEDUP_REMOVED lines=24> */
[----:B------:R-:W-:-:S04]  /*197a0*/  FMNMX R3, R3, R6, !PT ;  /* 0x0000000603037209 */ /* 0x000fc80007800000 */
[----:B------:R-:W-:Y:S01]  /*197b0*/  FMNMX R2, R2, R3, !PT ;  /* 0x0000000302027209 */ /* 0x000fe20007800000 */
[----:B------:R-:W-:Y:S01]  /*197c0*/  FMUL R3, R206, R222 ;  /* 0x000000dece037220 */ /* 0x000fe20000400000 */
[----:B------:R-:W0:Y:S04]  /*197d0*/  SHFL.BFLY PT, R6, R0, 0x2, 0x1f ;  /* 0x0c401f0000067f89 */ /* 0x000e2800000e0000 */
[----:B------:R-:W-:Y:S01]  /*197e0*/  FMNMX R2, R3, R2, !PT ;  /* 0x0000000203027209 */ /* 0x000fe20007800000 */
[----:B------:R-:W-:-:S05]  /*197f0*/  FMUL R3, R207, R222 ;  /* 0x000000decf037220 */ /* 0x000fca0000400000 */
[----:B------:R-:W-:Y:S01]  /*19800*/  FMNMX R2, R3, R2, !PT ;  /* 0x0000000203027209 */ /* 0x000fe20007800000 */
[----:B------:R-:W-:-:S05]  /*19810*/  FMUL R3, R210, R222 ;  /* 0x000000ded2037220 */ /* 0x000fca0000400000 */
[----:B------:R-:W-:Y:S01]  /*19820*/  FMNMX R2, R3, R2, !PT ;  /* 0x0000000203027209 */ /* 0x000fe20007800000 */
[----:B------:R-:W-:-:S05]  /*19830*/  FMUL R3, R211, R222 ;  /* 0x000000ded3037220 */ /* 0x000fca0000400000 */
[----:B------:R-:W-:Y:S01]  /*19840*/  FMNMX R3, R3, R2, !PT ;  /* 0x0000000203037209 */ /* 0x000fe20007800000 */
[----:B------:R-:W-:Y:S01]  /*19850*/  FMUL R2, R214, R222 ;  /* 0x000000ded6027220 */ /* 0x000fe20000400000 */
[----:B0-----:R-:W-:-:S04]  /*19860*/  FMNMX R0, R0, R6, !PT ;  /* 0x0000000600007209 */ /* 0x001fc80007800000 */
[----:B------:R-:W-:Y:S01]  /*19870*/  FMNMX R2, R2, R3, !PT ;  /* 0x0000000302027209 */ /* 0x000fe20007800000 */
[----:B------:R-:W-:Y:S01]  /*19880*/  FMUL R3, R215, R222 ;  /* 0x000000ded7037220 */ /* 0x000fe20000400000 */
[----:B------:R-:W0:Y:S04]  /*19890*/  SHFL.BFLY PT, R17, R0, 0x1, 0x1f ;  /* 0x0c201f0000117f89 */ /* 0x000e2800000e0000 */
[----:B------:R-:W-:-:S05]  /*198a0*/  FMNMX R2, R3, R2, !PT ;  /* 0x0000000203027209 */ /* 0x000fca0007800000 */
[----:B------:R-:W1:Y:S04]  /*198b0*/  SHFL.BFLY PT, R3, R2, 0x2, 0x1f ;  /* 0x0c401f0002037f89 */ /* 0x000e6800000e0000 */
[----:B------:R-:W-:Y:S04]  /*198c0*/  STS.U16 [R13+0x40000], R112 ;  /* 0x040000700d007388 */ /* 0x000fe80000000400 */
[----:B------:R-:W-:Y:S01]  /*198d0*/  STS.U16 [R13+0x40400], R111 ;  /* 0x0404006f0d007388 */ /* 0x000fe20000000400 */
[----:B0-----:R-:W-:-:S03]  /*198e0*/  FMNMX R17, R0, R17, !PT ;  /* 0x0000001100117209 */ /* 0x001fc60007800000 */
[----:B------:R-:W-:Y:S04]  /*198f0*/  STS.U16 [R13+0x40800], R110 ;  /* 0x0408006e0d007388 */ /* 0x000fe80000000400 */
[----:B------:R-:W-:Y:S04]  /*19900*/  STS.U16 [R13+0x40c00], R109 ;  /* 0x040c006d0d007388 */ /* 0x000fe80000000400 */
[----:B------:R-:W-:Y:S01]  /*19910*/  STS.U16 [R13+0x41000], R108 ;  /* 0x0410006c0d007388 */ /* 0x000fe20000000400 */
[----:B-1----:R-:W-:-:S03]  /*19920*/  FMNMX R0, R2, R3, !PT ;  /* 0x0000000302007209 */ /* 0x002fc60007800000 */
        /* <DEDUP_REMOVED lines=23> */
[----:B------:R-:W-:Y:S01]  /*19aa0*/  STS.U16 [R13+0x47000], R84 ;  /* 0x047000540d007388 */ /* 0x000fe20000000400 */
[----:B-----5:R-:W-:-:S03]  /*19ab0*/  FMNMX R17, R17, R28, !PT ;  /* 0x0000001c11117209 */ /* 0x020fc60007800000 */
[----:B------:R-:W-:Y:S04]  /*19ac0*/  STS.U16 [R13+0x47400], R83 ;  /* 0x047400530d007388 */ /* 0x000fe80000000400 */
[----:B------:R-:W-:Y:S01]  /*19ad0*/  STS.U16 [R13+0x47800], R82 ;  /* 0x047800520d007388 */ /* 0x000fe20000000400 */
[----:B------:R-:W-:-:S03]  /*19ae0*/  FADD R6, -R17, R28 ;  /* 0x0000001c11067221 */ /* 0x000fc60000000100 */
        /* <DEDUP_REMOVED lines=29> */
[----:B------:R-:W5:Y:S04]  /*19cc0*/  LDL.LU R2, [R1+0x768] ;  /* 0x0007680001027983 */ /* 0x000f680000300800 */
[----:B------:R-:W-:Y:S04]  /*19cd0*/  STS.U16 [R12+0x49200], R25 ;  /* 0x049200190c007388 */ /* 0x000fe80000000400 */
[----:B------:R0:W-:Y:S04]  /*19ce0*/  STS.U16 [R12+0x49600], R24 ;  /* 0x049600180c007388 */ /* 0x0001e80000000400 */
[----:B------:R-:W-:Y:S04]  /*19cf0*/  STS.U16 [R12+0x48a00], R27 ;  /* 0x048a001b0c007388 */ /* 0x000fe80000000400 */
[----:B------:R1:W-:Y:S04]  /*19d00*/  STS.U16 [R12+0x48e00], R26 ;  /* 0x048e001a0c007388 */ /* 0x0003e80000000400 */
[----:B0-----:R-:W4:Y:S04]  /*19d10*/  LDL.LU.64 R24, [R1+0x200] ;  /* 0x0002000001187983 */ /* 0x001f280000300a00 */
[----:B------:R0:W-:Y:S04]  /*19d20*/  STS.U16 [R12+0x48600], R29 ;  /* 0x0486001d0c007388 */ /* 0x0001e80000000400 */
[----:B-1----:R-:W2:Y:S04]  /*19d30*/  LDL.LU.64 R26, [R1+0x208] ;  /* 0x00020800011a7983 */ /* 0x002ea80000300a00 */
[----:B------:R-:W-:Y:S04]  /*19d40*/  STS.U16 [R12+0x47e00], R31 ;  /* 0x047e001f0c007388 */ /* 0x000fe80000000400 */
[----:B------:R1:W-:Y:S04]  /*19d50*/  STS.U16 [R12+0x48200], R30 ;  /* 0x0482001e0c007388 */ /* 0x0003e80000000400 */
[----:B0-----:R-:W3:Y:S04]  /*19d60*/  LDL.LU.64 R28, [R1+0x210] ;  /* 0x00021000011c7983 */ /* 0x001ee80000300a00 */
[----:B------:R-:W-:Y:S04]  /*19d70*/  STS.U16 [R12+0x47600], R33 ;  /* 0x047600210c007388 */ /* 0x000fe80000000400 */
[----:B------:R0:W-:Y:S04]  /*19d80*/  STS.U16 [R12+0x47a00], R32 ;  /* 0x047a00200c007388 */ /* 0x0001e80000000400 */
[----:B-1----:R-:W5:Y:S04]  /*19d90*/  LDL.LU.64 R30, [R1+0x218] ;  /* 0x00021800011e7983 */ /* 0x002f680000300a00 */
[----:B------:R-:W-:Y:S04]  /*19da0*/  STS.U16 [R12+0x46e00], R35 ;  /* 0x046e00230c007388 */ /* 0x000fe80000000400 */
[----:B------:R1:W-:Y:S04]  /*19db0*/  STS.U16 [R12+0x47200], R34 ;  /* 0x047200220c007388 */ /* 0x0003e80000000400 */
[----:B0-----:R-:W4:Y:S04]  /*19dc0*/  LDL.LU.64 R32, [R1+0x220] ;  /* 0x0002200001207983 */ /* 0x001f280000300a00 */
[----:B------:R-:W-:Y:S04]  /*19dd0*/  STS.U16 [R12+0x46600], R37 ;  /* 0x046600250c007388 */ /* 0x000fe80000000400 */
        /* <DEDUP_REMOVED lines=38> */
[----:B------:R1:W-:Y:S04]  /*1a040*/  STS.U16 [R12+0x40200], R62 ;  /* 0x0402003e0c007388 */ /* 0x0003e80000000400 */
[----:B0-----:R-:W3:Y:S04]  /*1a050*/  LDL.LU.64 R60, [R1+0x290] ;  /* 0x00029000013c7983 */ /* 0x001ee80000300a00 */
[----:B-1----:R-:W5:Y:S04]  /*1a060*/  LDL.LU.64 R62, [R1+0x298] ;  /* 0x00029800013e7983 */ /* 0x002f680000300a00 */
[----:B------:R-:W4:Y:S04]  /*1a070*/  LDL.LU.64 R64, [R1+0x2a0] ;  /* 0x0002a00001407983 */ /* 0x000f280000300a00 */
[----:B------:R-:W2:Y:S04]  /*1a080*/  LDL.LU.64 R66, [R1+0x2a8] ;  /* 0x0002a80001427983 */ /* 0x000ea80000300a00 */
[----:B------:R-:W3:Y:S04]  /*1a090*/  LDL.LU.64 R68, [R1+0x2b0] ;  /* 0x0002b00001447983 */ /* 0x000ee80000300a00 */
[----:B------:R-:W5:Y:S04]  /*1a0a0*/  LDL.LU.64 R70, [R1+0x2b8] ;  /* 0x0002b80001467983 */ /* 0x000f680000300a00 */
        /* <DEDUP_REMOVED lines=40> */
[----:B-----5:R-:W-:Y:S04]  /*1a330*/  STL.64 [R1+0x1168], R150 ;  /* 0x0011689601007387 */ /* 0x020fe80000100a00 */
[----:B---3--:R-:W-:Y:S04]  /*1a340*/  STL.64 [R1+0x1160], R148 ;  /* 0x0011609401007387 */ /* 0x008fe80000100a00 */
[----:B--2---:R-:W-:Y:S04]  /*1a350*/  STL.64 [R1+0x1158], R146 ;  /* 0x0011589201007387 */ /* 0x004fe80000100a00 */
[----:B----4-:R-:W-:Y:S04]  /*1a360*/  STL.64 [R1+0x1150], R144 ;  /* 0x0011509001007387 */ /* 0x010fe80000100a00 */
[----:B------:R-:W-:Y:S04]  /*1a370*/  STL.64 [R1+0x1148], R142 ;  /* 0x0011488e01007387 */ /* 0x000fe80000100a00 */
        /* <DEDUP_REMOVED lines=58> */
[----:B------:R0:W-:Y:S04]  /*1a720*/  STL.64 [R1+0xf70], R24 ;  /* 0x000f701801007387 */ /* 0x0001e80000100a00 */
[----:B0-----:R-:W2:Y:S04]  /*1a730*/  LDL.LU.64 R24, [R1+0x400] ;  /* 0x0004000001187983 */ /* 0x001ea80000300a00 */
[----:B------:R-:W3:Y:S04]  /*1a740*/  LDL.LU.64 R26, [R1+0x408] ;  /* 0x00040800011a7983 */ /* 0x000ee80000300a00 */
[----:B------:R-:W4:Y:S04]  /*1a750*/  LDL.LU.64 R28, [R1+0x410] ;  /* 0x00041000011c7983 */ /* 0x000f280000300a00 */
[----:B------:R-:W5:Y:S04]  /*1a760*/  LDL.LU.64 R30, [R1+0x418] ;  /* 0x00041800011e7983 */ /* 0x000f680000300a00 */
[----:B------:R-:W3:Y:S04]  /*1a770*/  LDL.LU.64 R32, [R1+0x420] ;  /* 0x0004200001207983 */ /* 0x000ee80000300a00 */
[----:B------:R-:W5:Y:S04]  /*1a780*/  LDL.LU.64 R34, [R1+0x428] ;  /* 0x0004280001227983 */ /* 0x000f680000300a00 */
        /* <DEDUP_REMOVED lines=58> */
[----:B------:R-:W0:Y:S04]  /*1ab30*/  SHFL.BFLY PT, R16, R0, 0x1, 0x1f ;  /* 0x0c201f0000107f89 */ /* 0x000e2800000e0000 */
        /* <DEDUP_REMOVED lines=26> */
[----:B------:R0:W-:Y:S06]  /*1ace0*/  MEMBAR.ALL.CTA ;  /* 0x0000000000007992 */ /* 0x0001ec0000008000 */
[----:B0-----:R-:W0:Y:S01]  /*1acf0*/  FENCE.VIEW.ASYNC.S ;  /* 0x00000000000073c6 */ /* 0x001e220000000000 */
[----:B------:R-:W-:-:S04]  /*1ad00*/  FMNMX R16, R0, R16, !PT ;  /* 0x0000001000107209 */ /* 0x000fc80007800000 */
[----:B------:R-:W-:Y:S01]  /*1ad10*/  FMNMX R16, R16, R2, !PT ;  /* 0x0000000210107209 */ /* 0x000fe20007800000 */
[----:B------:R-:W-:-:S04]  /*1ad20*/  FFMA R184, R184, R222, -R17 ;  /* 0x000000deb8b87223 */ /* 0x000fc80000000811 */
[----:B------:R-:W-:Y:S01]  /*1ad30*/  FADD R3, -R16, R2 ;  /* 0x0000000210037221 */ /* 0x000fe20000000100 */
[-CC-:B------:R-:W-:Y:S01]  /*1ad40*/  FFMA R185, R185, R222.reuse, -R17.reuse ;  /* 0x000000deb9b97223 */ /* 0x180fe20000000811 */
[-CC-:B------:R-:W-:Y:S01]  /*1ad50*/  FFMA R188, R188, R222.reuse, -R17.reuse ;  /* 0x000000debcbc7223 */ /* 0x180fe20000000811 */
[-C--:B------:R-:W-:Y:S01]  /*1ad60*/  FFMA R189, R189, R222.reuse, -R17 ;  /* 0x000000debdbd7223 */ /* 0x080fe20000000811 */
[----:B------:R-:W-:Y:S01]  /*1ad70*/  FMUL R6, R6, 1.4426950216293334961 ;  /* 0x3fb8aa3b06067820 */ /* 0x000fe20000400000 */
[-CC-:B------:R-:W-:Y:S01]  /*1ad80*/  FFMA R186, R186, R222.reuse, -R16.reuse ;  /* 0x000000debaba7223 */ /* 0x180fe20000000810 */
[-CC-:B------:R-:W-:Y:S01]  /*1ad90*/  FFMA R187, R187, R222.reuse, -R16.reuse ;  /* 0x000000debbbb7223 */ /* 0x180fe20000000810 */
[-CC-:B------:R-:W-:Y:S01]  /*1ada0*/  FFMA R190, R190, R222.reuse, -R16.reuse ;  /* 0x000000debebe7223 */ /* 0x180fe20000000810 */
[----:B------:R-:W-:Y:S01]  /*1adb0*/  FFMA R191, R191, R222, -R16 ;  /* 0x000000debfbf7223 */ /* 0x000fe20000000810 */
[----:B------:R-:W-:Y:S01]  /*1adc0*/  FMUL R3, R3, 1.4426950216293334961 ;  /* 0x3fb8aa3b03037820 */ /* 0x000fe20000400000 */
        /* <DEDUP_REMOVED lines=8> */
[----:B------:R-:W2:Y:S08]  /*1ae50*/  MUFU.EX2 R6, R6 ;  /* 0x0000000600067308 */ /* 0x000eb00000000800 */
[----:B------:R-:W0:Y:S08]  /*1ae60*/  MUFU.EX2 R3, R3 ;  /* 0x0000000300037308 */ /* 0x000e300000000800 */
[----:B------:R-:W-:Y:S08]  /*1ae70*/  MUFU.EX2 R249, R184 ;  /* 0x000000b800f97308 */ /* 0x000ff00000000800 */
[----:B------:R-:W0:Y:S08]  /*1ae80*/  MUFU.EX2 R248, R185 ;  /* 0x000000b900f87308 */ /* 0x000e300000000800 */
[----:B------:R-:W-:Y:S08]  /*1ae90*/  MUFU.EX2 R246, R188 ;  /* 0x000000bc00f67308 */ /* 0x000ff00000000800 */
[----:B------:R-:W-:Y:S08]  /*1aea0*/  MUFU.EX2 R244, R189 ;  /* 0x000000bd00f47308 */ /* 0x000ff00000000800 */
[----:B------:R-:W-:Y:S08]  /*1aeb0*/  MUFU.EX2 R241, R186 ;  /* 0x000000ba00f17308 */ /* 0x000ff00000000800 */
[----:B-1----:R-:W1:Y:S08]  /*1aec0*/  MUFU.EX2 R240, R187 ;  /* 0x000000bb00f07308 */ /* 0x002e700000000800 */
[----:B------:R-:W-:Y:S08]  /*1aed0*/  MUFU.EX2 R239, R190 ;  /* 0x000000be00ef7308 */ /* 0x000ff00000000800 */
[----:B------:R-:W1:Y:S01]  /*1aee0*/  MUFU.EX2 R238, R191 ;  /* 0x000000bf00ee7308 */ /* 0x000e620000000800 */
[-C--:B--2---:R-:W-:Y:S01]  /*1aef0*/  FMUL R24, R24, R6.reuse ;  /* 0x0000000618187220 */ /* 0x084fe20000400000 */
[-C--:B------:R-:W-:Y:S01]  /*1af00*/  FMUL R25, R25, R6.reuse ;  /* 0x0000000619197220 */ /* 0x080fe20000400000 */
[-C--:B----4-:R-:W-:Y:S01]  /*1af10*/  FMUL R28, R28, R6.reuse ;  /* 0x000000061c1c7220 */ /* 0x090fe20000400000 */
[-C--:B------:R-:W-:Y:S01]  /*1af20*/  FMUL R29, R29, R6.reuse ;  /* 0x000000061d1d7220 */ /* 0x080fe20000400000 */
[-C--:B---3--:R-:W-:Y:S01]  /*1af30*/  FMUL R32, R32, R6.reuse ;  /* 0x0000000620207220 */ /* 0x088fe20000400000 */
[-C--:B------:R-:W-:Y:S01]  /*1af40*/  FMUL R33, R33, R6.reuse ;  /* 0x0000000621217220 */ /* 0x080fe20000400000 */
[-C--:B-----5:R-:W-:Y:S01]  /*1af50*/  FMUL R36, R36, R6.reuse ;  /* 0x0000000624247220 */ /* 0x0a0fe20000400000 */
[-C--:B------:R-:W-:Y:S01]  /*1af60*/  FMUL R37, R37, R6.reuse ;  /* 0x0000000625257220 */ /* 0x080fe20000400000 */
        /* <DEDUP_REMOVED lines=48> */
[-C--:B0-----:R-:W-:Y:S01]  /*1b270*/  FMUL R26, R26, R3.reuse ;  /* 0x000000031a1a7220 */ /* 0x081fe20000400000 */
        /* <DEDUP_REMOVED lines=27> */
[----:B------:R-:W-:Y:S01]  /*1b430*/  FMUL R149, R149, R6 ;  /* 0x0000000695957220 */ /* 0x000fe20000400000 */
        /* <DEDUP_REMOVED lines=43> */
[----:B------:R-:W-:-:S02]  /*1b6f0*/  F2FP.BF16.F32.PACK_AB R216, R248, R249 ;  /* 0x000000f9f8d8723e */ /* 0x000fc400000010ff */
[----:B-1----:R-:W-:Y:S02]  /*1b700*/  F2FP.BF16.F32.PACK_AB R217, R240, R241 ;  /* 0x000000f1f0d9723e */ /* 0x002fe400000010ff */
[----:B------:R-:W-:Y:S02]  /*1b710*/  F2FP.BF16.F32.PACK_AB R218, R244, R246 ;  /* 0x000000f6f4da723e */ /* 0x000fe400000010ff */
[----:B------:R-:W-:Y:S01]  /*1b720*/  F2FP.BF16.F32.PACK_AB R219, R238, R239 ;  /* 0x000000efeedb723e */ /* 0x000fe200000010ff */
[----:B------:R-:W-:Y:S06]  /*1b730*/  BAR.SYNC.DEFER_BLOCKING 0x0 ;  /* 0x0000000000007b1d */ /* 0x000fec0000010000 */
[----:B------:R-:W-:Y:S01]  /*1b740*/  UMOV UR6, UR34 ;  /* 0x0000002200067c82 */ /* 0x000fe20008000000 */
[----:B------:R-:W-:Y:S01]  /*1b750*/  UMOV UR7, UR35 ;  /* 0x0000002300077c82 */ /* 0x000fe20008000000 */
[----:B------:R-:W-:-:S06]  /*1b760*/  WARPGROUP.ARRIVE ;  /* 0x00000000000079c5 */ /* 0x000fcc0000000000 */
[----:B------:R-:W-:Y:S01]  /*1b770*/  HGMMA.64x256x16.F32.BF16 R24, R216, gdesc[UR4], R24, gsb0 ;  /* 0x03e00004d8187df0 */ /* 0x000fe20008001818 */
[-CC-:B------:R-:W-:Y:S01]  /*1b780*/  FFMA R192, R192, R222.reuse, -R17.reuse ;  /* 0x000000dec0c07223 */ /* 0x180fe20000000811 */
[-CC-:B------:R-:W-:Y:S01]  /*1b790*/  FFMA R193, R193, R222.reuse, -R17.reuse ;  /* 0x000000dec1c17223 */ /* 0x180fe20000000811 */
[-CC-:B------:R-:W-:Y:S01]  /*1b7a0*/  FFMA R196, R196, R222.reuse, -R17.reuse ;  /* 0x000000dec4c47223 */ /* 0x180fe20000000811 */
[-C--:B------:R-:W-:Y:S01]  /*1b7b0*/  FFMA R197, R197, R222.reuse, -R17 ;  /* 0x000000dec5c57223 */ /* 0x080fe20000000811 */
        /* <DEDUP_REMOVED lines=12> */
[----:B------:R-:W-:Y:S08]  /*1b880*/  MUFU.EX2 R234, R192 ;  /* 0x000000c000ea7308 */ /* 0x000ff00000000800 */
[----:B------:R-:W0:Y:S08]  /*1b890*/  MUFU.EX2 R235, R193 ;  /* 0x000000c100eb7308 */ /* 0x000e300000000800 */
[----:B------:R-:W-:Y:S08]  /*1b8a0*/  MUFU.EX2 R236, R196 ;  /* 0x000000c400ec7308 */ /* 0x000ff00000000800 */
[----:B------:R-:W-:Y:S08]  /*1b8b0*/  MUFU.EX2 R237, R197 ;  /* 0x000000c500ed7308 */ /* 0x000ff00000000800 */
[----:B------:R-:W-:Y:S08]  /*1b8c0*/  MUFU.EX2 R226, R194 ;  /* 0x000000c200e27308 */ /* 0x000ff00000000800 */
[----:B------:R-:W1:Y:S08]  /*1b8d0*/  MUFU.EX2 R227, R195 ;  /* 0x000000c300e37308 */ /* 0x000e700000000800 */
[----:B------:R-:W-:Y:S08]  /*1b8e0*/  MUFU.EX2 R229, R198 ;  /* 0x000000c600e57308 */ /* 0x000ff00000000800 */
[----:B------:R-:W2:Y:S01]  /*1b8f0*/  MUFU.EX2 R232, R199 ;  /* 0x000000c700e87308 */ /* 0x000ea20000000800 */
[----:B0-----:R-:W-:-:S02]  /*1b900*/  F2FP.BF16.F32.PACK_AB R192, R235, R234 ;  /* 0x000000eaebc0723e */ /* 0x001fc400000010ff */
[----:B-1----:R-:W-:Y:S02]  /*1b910*/  F2FP.BF16.F32.PACK_AB R193, R227, R226 ;  /* 0x000000e2e3c1723e */ /* 0x002fe400000010ff */
[----:B------:R-:W-:Y:S01]  /*1b920*/  F2FP.BF16.F32.PACK_AB R194, R237, R236 ;  /* 0x000000ecedc2723e */ /* 0x000fe200000010ff */
[----:B------:R-:W-:Y:S01]  /*1b930*/  UMOV UR6, UR54 ;  /* 0x0000003600067c82 */ /* 0x000fe20008000000 */
[----:B------:R-:W-:Y:S01]  /*1b940*/  UMOV UR7, UR55 ;  /* 0x0000003700077c82 */ /* 0x000fe20008000000 */
[----:B--2---:R-:W-:Y:S01]  /*1b950*/  F2FP.BF16.F32.PACK_AB R195, R232, R229 ;  /* 0x000000e5e8c3723e */ /* 0x004fe200000010ff */
[-CC-:B------:R-:W-:Y:S01]  /*1b960*/  FFMA R207, R207, R222.reuse, -R16.reuse ;  /* 0x000000decfcf7223 */ /* 0x180fe20000000810 */
[-CC-:B------:R-:W-:Y:S01]  /*1b970*/  FFMA R200, R200, R222.reuse, -R17.reuse ;  /* 0x000000dec8c87223 */ /* 0x180fe20000000811 */
[-CC-:B------:R-:W-:Y:S01]  /*1b980*/  FFMA R201, R201, R222.reuse, -R17.reuse ;  /* 0x000000dec9c97223 */ /* 0x180fe20000000811 */
[-CC-:B------:R-:W-:Y:S01]  /*1b990*/  FFMA R204, R204, R222.reuse, -R17.reuse ;  /* 0x000000decccc7223 */ /* 0x180fe20000000811 */
[-C--:B------:R-:W-:Y:S01]  /*1b9a0*/  FFMA R205, R205, R222.reuse, -R17 ;  /* 0x000000decdcd7223 */ /* 0x080fe20000000811 */
        /* <DEDUP_REMOVED lines=12> */
[----:B------:R-:W0:Y:S01]  /*1ba70*/  MUFU.EX2 R230, R201 ;  /* 0x000000c900e67308 */ /* 0x000e220000000800 */
[----:B------:R-:W-:-:S02]  /*1ba80*/  WARPGROUP.DEPBAR.LE gsb0, 0x0 ;  /* 0x00008000000079c5 */ /* 0x000fc40000010000 */
[----:B------:R-:W-:-:S06]  /*1ba90*/  WARPGROUP.ARRIVE ;  /* 0x00000000000079c5 */ /* 0x000fcc0000000000 */
[----:B------:R-:W-:Y:S01]  /*1baa0*/  HGMMA.64x256x16.F32.BF16 R24, R192, gdesc[UR4], R24, gsb0 ;  /* 0x03e00004c0187df0 */ /* 0x000fe20008001818 */
        /* <DEDUP_REMOVED lines=33> */
[----:B------:R-:W1:Y:S01]  /*1bcc0*/  MUFU.EX2 R211, R211 ;  /* 0x000000d300d37308 */ /* 0x000e620000000800 */
[----:B------:R-:W-:-:S02]  /*1bcd0*/  WARPGROUP.DEPBAR.LE gsb0, 0x0 ;  /* 0x00008000000079c5 */ /* 0x000fc40000010000 */
[----:B------:R-:W-:-:S06]  /*1bce0*/  WARPGROUP.ARRIVE ;  /* 0x00000000000079c5 */ /* 0x000fcc0000000000 */
[----:B------:R-:W-:Y:S01]  /*1bcf0*/  HGMMA.64x256x16.F32.BF16 R24, R188, gdesc[UR4], R24, gsb0 ;  /* 0x03e00004bc187df0 */ /* 0x000fe20008001818 */
        /* <DEDUP_REMOVED lines=8> */
[----:B------:R-:W-:-:S03]  /*1bd80*/  WARPGROUP.DEPBAR.LE gsb0, 0x0 ;  /* 0x00008000000079c5 */ /* 0x000fc60000010000 */
[----:B------:R-:W-:-:S07]  /*1bd90*/  WARPGROUP.ARRIVE ;  /* 0x00000000000079c5 */ /* 0x000fce0000000000 */
[----:B------:R-:W-:Y:S03]  /*1bda0*/  HGMMA.64x256x16.F32.BF16 R24, R184, gdesc[UR4], R24, gsb0 ;  /* 0x03e00004b8187df0 */ /* 0x000fe60008001818 */
[----:B------:R-:W-:Y:S02]  /*1bdb0*/  WARPGROUP.DEPBAR.LE gsb0, 0x0 ;  /* 0x00008000000079c5 */ /* 0x000fe40000010000 */
        /* <DEDUP_REMOVED lines=127> */
[----:B------:R-:W5:Y:S01]  /*1c5b0*/  LDL.LU.64 R24, [R1+0xf70] ;  /* 0x000f700001187983 */ /* 0x000f620000300a00 */
[----:B------:R-:W-:Y:S01]  /*1c5c0*/  UMOV UR6, UR18 ;  /* 0x0000001200067c82 */ /* 0x000fe20008000000 */
[----:B------:R-:W-:Y:S01]  /*1c5d0*/  UMOV UR7, UR19 ;  /* 0x0000001300077c82 */ /* 0x000fe20008000000 */
[-C--:B--2---:R-:W-:Y:S01]  /*1c5e0*/  FMUL R150, R150, R3.reuse ;  /* 0x0000000396967220 */ /* 0x084fe20000400000 */
[-C--:B------:R-:W-:Y:S01]  /*1c5f0*/  FMUL R151, R151, R3.reuse ;  /* 0x0000000397977220 */ /* 0x080fe20000400000 */
[-C--:B---3--:R-:W-:Y:S01]  /*1c600*/  FMUL R148, R148, R6.reuse ;  /* 0x0000000694947220 */ /* 0x088fe20000400000 */
[-C--:B------:R-:W-:Y:S01]  /*1c610*/  FMUL R149, R149, R6.reuse ;  /* 0x0000000695957220 */ /* 0x080fe20000400000 */
[-C--:B----4-:R-:W-:Y:S01]  /*1c620*/  FMUL R146, R146, R3.reuse ;  /* 0x0000000392927220 */ /* 0x090fe20000400000 */
        /* <DEDUP_REMOVED lines=122> */
[----:B------:R-:W-:-:S06]  /*1cdd0*/  FMUL R25, R25, R6 ;  /* 0x0000000619197220 */ /* 0x000fcc0000400000 */
[----:B------:R-:W-:-:S06]  /*1cde0*/  WARPGROUP.ARRIVE ;  /* 0x00000000000079c5 */ /* 0x000fcc0000000000 */
[----:B------:R-:W-:Y:S01]  /*1cdf0*/  HGMMA.64x256x16.F32.BF16 R24, R216, gdesc[UR4], R24, gsb0 ;  /* 0x03e00004d8187df0 */ /* 0x000fe20008001818 */
[----:B------:R-:W-:Y:S01]  /*1ce00*/  UMOV UR6, UR22 ;  /* 0x0000001600067c82 */ /* 0x000fe20008000000 */
[----:B------:R-:W-:Y:S01]  /*1ce10*/  UMOV UR7, UR23 ;  /* 0x0000001700077c82 */ /* 0x000fe20008000000 */
[----:B------:R-:W-:Y:S02]  /*1ce20*/  WARPGROUP.DEPBAR.LE gsb0, 0x0 ;  /* 0x00008000000079c5 */ /* 0x000fe40000010000 */
[----:B------:R-:W-:-:S15]  /*1ce30*/  WARPGROUP.ARRIVE ;  /* 0x00000000000079c5 */ /* 0x000fde0000000000 */
[----:B------:R-:W-:-:S08]  /*1ce40*/  NOP ;  /* 0x0000000000007918 */ /* 0x000fd00000000000 */
        /* <DEDUP_REMOVED lines=10> */
[----:B------:R-:W-:Y:S01]  /*1cef0*/  WARPGROUP.ARRIVE ;  /* 0x00000000000079c5 */ /* 0x000fe20000000000 */
[----:B------:R-:W2:Y:S04]  /*1cf00*/  LDL.LU R189, [R1+0x76c] ;  /* 0x00076c0001bd7983 */ /* 0x000ea80000300800 */
[----:B------:R-:W3:-:S15]  /*1cf10*/  LDL.LU R188, [R1+0x770] ;  /* 0x0007700001bc7983 */ /* 0x000ede0000300800 */
[----:B------:R-:W-:-:S03]  /*1cf20*/  NOP ;  /* 0x0000000000007918 */ /* 0x000fc60000000000 */
[----:B------:R-:W-:Y:S01]  /*1cf30*/  HGMMA.64x256x16.F32.BF16 R24, R184, gdesc[UR4], R24, gsb0 ;  /* 0x03e00004b8187df0 */ /* 0x000fe20008001818 */
[-C--:B------:R-:W-:Y:S01]  /*1cf40*/  FMUL R2, R154, R222.reuse ;  /* 0x000000de9a027220 */ /* 0x080fe20000400000 */
[-C--:B------:R-:W-:Y:S01]  /*1cf50*/  FMUL R0, R155, R222.reuse ;  /* 0x000000de9b007220 */ /* 0x080fe20000400000 */
[----:B------:R-:W-:-:S04]  /*1cf60*/  FMUL R14, R158, R222 ;  /* 0x000000de9e0e7220 */ /* 0x000fc80000400000 */
[----:B------:R-:W-:Y:S01]  /*1cf70*/  FMNMX R0, R2, R0, !PT ;  /* 0x0000000002007209 */ /* 0x000fe20007800000 */
[----:B------:R-:W-:-:S03]  /*1cf80*/  FMUL R2, R159, R222 ;  /* 0x000000de9f027220 */ /* 0x000fc60000400000 */
[----:B------:R-:W-:Y:S01]  /*1cf90*/  FMNMX R0, R14, R0, !PT ;  /* 0x000000000e007209 */ /* 0x000fe20007800000 */
[----:B------:R-:W-:Y:S02]  /*1cfa0*/  WARPGROUP.DEPBAR.LE gsb0, 0x0 ;  /* 0x00008000000079c5 */ /* 0x000fe40000010000 */
[----:B------:R0:W-:Y:S04]  /*1cfb0*/  STL.64 [R1+0x200], R24 ;  /* 0x0002001801007387 */ /* 0x0001e80000100a00 */
        /* <DEDUP_REMOVED lines=63> */
[----:B0-----:R-:W3:Y:S04]  /*1d3b0*/  LDL.LU.64 R24, [R1] ;  /* 0x0000000001187983 */ /* 0x001ee80000300a00 */
[----:B-1----:R-:W3:Y:S04]  /*1d3c0*/  LDL.LU.64 R26, [R1+0x8] ;  /* 0x00000800011a7983 */ /* 0x002ee80000300a00 */
[----:B----4-:R-:W4:Y:S04]  /*1d3d0*/  LDL.LU.64 R28, [R1+0x10] ;  /* 0x00001000011c7983 */ /* 0x010f280000300a00 */
[----:B-----5:R-:W5:Y:S04]  /*1d3e0*/  LDL.LU.64 R30, [R1+0x18] ;  /* 0x00001800011e7983 */ /* 0x020f680000300a00 */
[----:B------:R-:W4:Y:S04]  /*1d3f0*/  LDL.LU.64 R32, [R1+0x20] ;  /* 0x0000200001207983 */ /* 0x000f280000300a00 */
        /* <DEDUP_REMOVED lines=29> */
[----:B--2---:R-:W2:Y:S04]  /*1d5d0*/  LDL.LU.64 R92, [R1+0x110] ;  /* 0x00011000015c7983 */ /* 0x004ea80000300a00 */
[----:B------:R-:W2:Y:S04]  /*1d5e0*/  LDL.LU.64 R94, [R1+0x118] ;  /* 0x00011800015e7983 */ /* 0x000ea80000300a00 */
        /* <DEDUP_REMOVED lines=14> */
[----:B---3--:R-:W3:Y:S04]  /*1d6d0*/  LDL.LU.64 R124, [R1+0x190] ;  /* 0x00019000017c7983 */ /* 0x008ee80000300a00 */
[----:B------:R-:W3:Y:S04]  /*1d6e0*/  LDL.LU.64 R126, [R1+0x198] ;  /* 0x00019800017e7983 */ /* 0x000ee80000300a00 */
        /* <DEDUP_REMOVED lines=11> */
[----:B------:R-:W3:Y:S01]  /*1d7a0*/  LDL.LU.64 R150, [R1+0x1f8] ;  /* 0x0001f80001967983 */ /* 0x000ee20000300a00 */
[----:B------:R-:W-:Y:S01]  /*1d7b0*/  FMUL R15, R162, R222 ;  /* 0x000000dea20f7220 */ /* 0x000fe20000400000 */
[----:B------:R-:W-:Y:S01]  /*1d7c0*/  FMNMX R0, R2, R0, !PT ;  /* 0x0000000002007209 */ /* 0x000fe20007800000 */
[----:B------:R-:W-:-:S03]  /*1d7d0*/  FMUL R14, R163, R222 ;  /* 0x000000dea30e7220 */ /* 0x000fc60000400000 */
[----:B------:R-:W-:Y:S01]  /*1d7e0*/  FMNMX R0, R15, R0, !PT ;  /* 0x000000000f007209 */ /* 0x000fe20007800000 */
[-C--:B------:R-:W-:Y:S01]  /*1d7f0*/  FMUL R2, R166, R222.reuse ;  /* 0x000000dea6027220 */ /* 0x080fe20000400000 */
[----:B------:R-:W-:Y:S02]  /*1d800*/  FMUL R184, R152, R222 ;  /* 0x000000de98b87220 */ /* 0x000fe40000400000 */
[----:B------:R-:W-:Y:S01]  /*1d810*/  FMNMX R0, R14, R0, !PT ;  /* 0x000000000e007209 */ /* 0x000fe20007800000 */
[-C--:B------:R-:W-:Y:S01]  /*1d820*/  FMUL R14, R153, R222.reuse ;  /* 0x000000de990e7220 */ /* 0x080fe20000400000 */
[----:B------:R-:W-:Y:S02]  /*1d830*/  FMUL R15, R156, R222 ;  /* 0x000000de9c0f7220 */ /* 0x000fe40000400000 */
[----:B------:R-:W-:Y:S01]  /*1d840*/  FMNMX R0, R2, R0, !PT ;  /* 0x0000000002007209 */ /* 0x000fe20007800000 */
[----:B------:R-:W-:Y:S01]  /*1d850*/  FMUL R2, R167, R222 ;  /* 0x000000dea7027220 */ /* 0x000fe20000400000 */
[----:B------:R-:W-:Y:S01]  /*1d860*/  FMNMX R14, R184, R14, !PT ;  /* 0x0000000eb80e7209 */ /* 0x000fe20007800000 */
[----:B------:R-:W-:-:S03]  /*1d870*/  FMUL R184, R170, R222 ;  /* 0x000000deaab87220 */ /* 0x000fc60000400000 */
[----:B------:R-:W-:Y:S02]  /*1d880*/  FMNMX R0, R2, R0, !PT ;  /* 0x0000000002007209 */ /* 0x000fe40007800000 */
[----:B------:R-:W-:Y:S01]  /*1d890*/  FMNMX R2, R15, R14, !PT ;  /* 0x0000000e0f027209 */ /* 0x000fe20007800000 */
[-C--:B------:R-:W-:Y:S01]  /*1d8a0*/  FMUL R14, R157, R222.reuse ;  /* 0x000000de9d0e7220 */ /* 0x080fe20000400000 */
[----:B------:R-:W-:Y:S01]  /*1d8b0*/  FMUL R15, R171, R222 ;  /* 0x000000deab0f7220 */ /* 0x000fe20000400000 */
[----:B------:R-:W-:Y:S01]  /*1d8c0*/  FMNMX R0, R184, R0, !PT ;  /* 0x00000000b8007209 */ /* 0x000fe20007800000 */
[----:B------:R-:W-:Y:S02]  /*1d8d0*/  FMUL R184, R160, R222 ;  /* 0x000000dea0b87220 */ /* 0x000fe40000400000 */
[----:B------:R-:W-:Y:S01]  /*1d8e0*/  FMNMX R2, R14, R2, !PT ;  /* 0x000000020e027209 */ /* 0x000fe20007800000 */
[----:B------:R-:W-:Y:S01]  /*1d8f0*/  FMUL R14, R174, R222 ;  /* 0x000000deae0e7220 */ /* 0x000fe20000400000 */
        /* <DEDUP_REMOVED lines=18> */
[----:B------:R-:W-:-:S02]  /*1da20*/  FMNMX R2, R15, R2, !PT ;  /* 0x000000020f027209 */ /* 0x000fc40007800000 */
[----:B------:R-:W-:Y:S01]  /*1da30*/  FMNMX R0, R184, R0, !PT ;  /* 0x00000000b8007209 */ /* 0x000fe20007800000 */
[----:B------:R-:W-:Y:S01]  /*1da40*/  FMUL R184, R172, R222 ;  /* 0x000000deacb87220 */ /* 0x000fe20000400000 */
[----:B------:R-:W-:Y:S01]  /*1da50*/  FMNMX R2, R14, R2, !PT ;  /* 0x000000020e027209 */ /* 0x000fe20007800000 */
[-C--:B------:R-:W-:Y:S01]  /*1da60*/  FMUL R15, R183, R222.reuse ;  /* 0x000000deb70f7220 */ /* 0x080fe20000400000 */
[----:B------:R-:W-:Y:S02]  /*1da70*/  FMUL R14, R173, R222 ;  /* 0x000000dead0e7220 */ /* 0x000fe40000400000 */
[----:B------:R-:W-:Y:S02]  /*1da80*/  FMNMX R2, R184, R2, !PT ;  /* 0x00000002b8027209 */ /* 0x000fe40007800000 */
[----:B------:R-:W-:Y:S01]  /*1da90*/  FMNMX R0, R15, R0, !PT ;  /* 0x000000000f007209 */ /* 0x000fe20007800000 */
[----:B------:R-:W-:Y:S01]  /*1daa0*/  FMUL R15, R176, R222 ;  /* 0x000000deb00f7220 */ /* 0x000fe20000400000 */
[----:B------:R-:W-:Y:S01]  /*1dab0*/  FMNMX R2, R14, R2, !PT ;  /* 0x000000020e027209 */ /* 0x000fe20007800000 */
[----:B------:R-:W-:-:S03]  /*1dac0*/  FMUL R14, R177, R222 ;  /* 0x000000deb10e7220 */ /* 0x000fc60000400000 */
[----:B------:R-:W-:Y:S01]  /*1dad0*/  FMNMX R2, R15, R2, !PT ;  /* 0x000000020f027209 */ /* 0x000fe20007800000 */
[----:B------:R-:W-:-:S03]  /*1dae0*/  FMUL R15, R180, R222 ;  /* 0x000000deb40f7220 */ /* 0x000fc60000400000 */
[----:B------:R-:W-:Y:S01]  /*1daf0*/  FMNMX R2, R14, R2, !PT ;  /* 0x000000020e027209 */ /* 0x000fe20007800000 */
[----:B------:R-:W-:-:S03]  /*1db00*/  FMUL R14, R181, R222 ;  /* 0x000000deb50e7220 */ /* 0x000fc60000400000 */
[----:B------:R-:W-:-:S04]  /*1db10*/  FMNMX R2, R15, R2, !PT ;  /* 0x000000020f027209 */ /* 0x000fc80007800000 */
[----:B------:R-:W-:Y:S01]  /*1db20*/  FMNMX R2, R14, R2, !PT ;  /* 0x000000020e027209 */ /* 0x000fe20007800000 */
[----:B------:R-:W0:Y:S04]  /*1db30*/  SHFL.BFLY PT, R184, R0, 0x2, 0x1f ;  /* 0x0c401f0000b87f89 */ /* 0x000e2800000e0000 */
[----:B------:R-:W1:Y:S01]  /*1db40*/  SHFL.BFLY PT, R14, R2, 0x2, 0x1f ;  /* 0x0c401f00020e7f89 */ /* 0x000e6200000e0000 */
[----:B0-----:R-:W-:Y:S02]  /*1db50*/  FMNMX R0, R0, R184, !PT ;  /* 0x000000b800007209 */ /* 0x001fe40007800000 */
[----:B-1----:R-:W-:-:S03]  /*1db60*/  FMNMX R2, R2, R14, !PT ;  /* 0x0000000e02027209 */ /* 0x002fc60007800000 */
[----:B------:R-:W0:Y:S04]  /*1db70*/  SHFL.BFLY PT, R15, R0, 0x1, 0x1f ;  /* 0x0c201f00000f7f89 */ /* 0x000e2800000e0000 */
[----:B------:R-:W1:Y:S01]  /*1db80*/  SHFL.BFLY PT, R14, R2, 0x1, 0x1f ;  /* 0x0c201f00020e7f89 */ /* 0x000e6200000e0000 */
[----:B0-----:R-:W-:Y:S02]  /*1db90*/  FMNMX R15, R0, R15, !PT ;  /* 0x0000000f000f7209 */ /* 0x001fe40007800000 */
[----:B-1----:R-:W-:Y:S02]  /*1dba0*/  FMNMX R14, R2, R14, !PT ;  /* 0x0000000e020e7209 */ /* 0x002fe40007800000 */
[----:B------:R-:W-:Y:S02]  /*1dbb0*/  FMNMX R15, R15, R189, !PT ;  /* 0x000000bd0f0f7209 */ /* 0x000fe40007800000 */
[----:B------:R-:W-:-:S03]  /*1dbc0*/  FMNMX R14, R14, R188, !PT ;  /* 0x000000bc0e0e7209 */ /* 0x000fc60007800000 */
[----:B------:R-:W-:Y:S02]  /*1dbd0*/  FADD R2, -R15, R189 ;  /* 0x000000bd0f027221 */ /* 0x000fe40000000100 */
[----:B------:R-:W-:Y:S01]  /*1dbe0*/  FADD R0, -R14, R188 ;  /* 0x000000bc0e007221 */ /* 0x000fe20000000100 */
[-CC-:B------:R-:W-:Y:S01]  /*1dbf0*/  FFMA R154, R154, R222.reuse, -R15.reuse ;  /* 0x000000de9a9a7223 */ /* 0x180fe2000000080f */
        /* <DEDUP_REMOVED lines=17> */
[----:B------:R-:W0:Y:S08]  /*1dd10*/  MUFU.EX2 R2, R2 ;  /* 0x0000000200027308 */ /* 0x000e300000000800 */
[----:B------:R-:W1:Y:S08]  /*1dd20*/  MUFU.EX2 R0, R0 ;  /* 0x0000000000007308 */ /* 0x000e700000000800 */
[----:B------:R-:W-:Y:S08]  /*1dd30*/  MUFU.EX2 R206, R154 ;  /* 0x0000009a00ce7308 */ /* 0x000ff00000000800 */
[----:B------:R-:W1:Y:S08]  /*1dd40*/  MUFU.EX2 R204, R155 ;  /* 0x0000009b00cc7308 */ /* 0x000e700000000800 */
[----:B------:R-:W-:Y:S08]  /*1dd50*/  MUFU.EX2 R203, R158 ;  /* 0x0000009e00cb7308 */ /* 0x000ff00000000800 */
[----:B------:R-:W-:Y:S08]  /*1dd60*/  MUFU.EX2 R205, R159 ;  /* 0x0000009f00cd7308 */ /* 0x000ff00000000800 */
[----:B------:R-:W-:Y:S08]  /*1dd70*/  MUFU.EX2 R195, R152 ;  /* 0x0000009800c37308 */ /* 0x000ff00000000800 */
[----:B------:R-:W1:Y:S08]  /*1dd80*/  MUFU.EX2 R189, R153 ;  /* 0x0000009900bd7308 */ /* 0x000e700000000800 */
[----:B------:R-:W-:Y:S08]  /*1dd90*/  MUFU.EX2 R194, R156 ;  /* 0x0000009c00c27308 */ /* 0x000ff00000000800 */
[----:B------:R-:W1:Y:S01]  /*1dda0*/  MUFU.EX2 R200, R157 ;  /* 0x0000009d00c87308 */ /* 0x000e620000000800 */
[-C--:B0-----:R-:W-:Y:S01]  /*1ddb0*/  FMUL R26, R26, R2.reuse ;  /* 0x000000021a1a7220 */ /* 0x081fe20000400000 */
[-C--:B------:R-:W-:Y:S01]  /*1ddc0*/  FMUL R27, R27, R2.reuse ;  /* 0x000000021b1b7220 */ /* 0x080fe20000400000 */
[-C--:B-----5:R-:W-:Y:S01]  /*1ddd0*/  FMUL R30, R30, R2.reuse ;  /* 0x000000021e1e7220 */ /* 0x0a0fe20000400000 */
[-C--:B------:R-:W-:Y:S01]  /*1dde0*/  FMUL R31, R31, R2.reuse ;  /* 0x000000021f1f7220 */ /* 0x080fe20000400000 */
[-C--:B----4-:R-:W-:Y:S01]  /*1ddf0*/  FMUL R34, R34, R2.reuse ;  /* 0x0000000222227220 */ /* 0x090fe20000400000 */
        /* <DEDUP_REMOVED lines=29> */
[-C--:B--2---:R-:W-:Y:S01]  /*1dfd0*/  FMUL R94, R94, R2.reuse ;  /* 0x000000025e5e7220 */ /* 0x084fe20000400000 */
        /* <DEDUP_REMOVED lines=15> */
[-C--:B---3--:R-:W-:Y:S01]  /*1e0d0*/  FMUL R126, R126, R2.reuse ;  /* 0x000000027e7e7220 */ /* 0x088fe20000400000 */
        /* <DEDUP_REMOVED lines=11> */
[-C--:B-1----:R-:W-:Y:S01]  /*1e190*/  FMUL R24, R24, R0.reuse ;  /* 0x0000000018187220 */ /* 0x082fe20000400000 */
[-C--:B------:R-:W-:Y:S01]  /*1e1a0*/  FMUL R25, R25, R0.reuse ;  /* 0x0000000019197220 */ /* 0x080fe20000400000 */
[----:B------:R-:W-:Y:S01]  /*1e1b0*/  FMUL R28, R28, R0 ;  /* 0x000000001c1c7220 */ /* 0x000fe20000400000 */
        /* <DEDUP_REMOVED lines=64> */
[----:B------:R-:W-:Y:S02]  /*1e5c0*/  F2FP.BF16.F32.PACK_AB R184, R189, R195 ;  /* 0x000000c3bdb8723e */ /* 0x000fe400000010ff */
[----:B------:R-:W-:Y:S02]  /*1e5d0*/  F2FP.BF16.F32.PACK_AB R186, R200, R194 ;  /* 0x000000c2c8ba723e */ /* 0x000fe400000010ff */
[----:B------:R-:W-:-:S04]  /*1e5e0*/  F2FP.BF16.F32.PACK_AB R187, R205, R203 ;  /* 0x000000cbcdbb723e */ /* 0x000fc800000010ff */
[----:B------:R-:W-:Y:S01]  /*1e5f0*/  WARPGROUP.ARRIVE ;  /* 0x00000000000079c5 */ /* 0x000fe20000000000 */
[----:B------:R-:W-:Y:S01]  /*1e600*/  UMOV UR6, UR34 ;  /* 0x0000002200067c82 */ /* 0x000fe20008000000 */
[----:B------:R-:W-:-:S04]  /*1e610*/  UMOV UR7, UR35 ;  /* 0x0000002300077c82 */ /* 0x000fc80008000000 */
[----:B------:R-:W-:Y:S01]  /*1e620*/  HGMMA.64x256x16.F32.BF16 R24, R184, gdesc[UR4], R24, gsb0 ;  /* 0x03e00004b8187df0 */ /* 0x000fe20008001818 */
[-CC-:B------:R-:W-:Y:S01]  /*1e630*/  FFMA R166, R166, R222.reuse, -R15.reuse ;  /* 0x000000dea6a67223 */ /* 0x180fe2000000080f */
[-CC-:B------:R-:W-:Y:S01]  /*1e640*/  FFMA R162, R162, R222.reuse, -R15.reuse ;  /* 0x000000dea2a27223 */ /* 0x180fe2000000080f */
[-CC-:B------:R-:W-:Y:S01]  /*1e650*/  FFMA R163, R163, R222.reuse, -R15.reuse ;  /* 0x000000dea3a37223 */ /* 0x180fe2000000080f */
[-CC-:B------:R-:W-:Y:S01]  /*1e660*/  FFMA R160, R160, R222.reuse, -R14.reuse ;  /* 0x000000dea0a07223 */ /* 0x180fe2000000080e */
[-CC-:B------:R-:W-:Y:S01]  /*1e670*/  FFMA R161, R161, R222.reuse, -R14.reuse ;  /* 0x000000dea1a17223 */ /* 0x180fe2000000080e */
[-CC-:B------:R-:W-:Y:S01]  /*1e680*/  FFMA R164, R164, R222.reuse, -R14.reuse ;  /* 0x000000dea4a47223 */ /* 0x180fe2000000080e */
[-C--:B------:R-:W-:Y:S01]  /*1e690*/  FFMA R165, R165, R222.reuse, -R14 ;  /* 0x000000dea5a57223 */ /* 0x080fe2000000080e */
        /* <DEDUP_REMOVED lines=10> */
[----:B------:R-:W-:Y:S08]  /*1e740*/  MUFU.EX2 R193, R162 ;  /* 0x000000a200c17308 */ /* 0x000ff00000000800 */
[----:B------:R-:W-:Y:S08]  /*1e750*/  MUFU.EX2 R199, R163 ;  /* 0x000000a300c77308 */ /* 0x000ff00000000800 */
[----:B------:R-:W-:Y:S08]  /*1e760*/  MUFU.EX2 R166, R160 ;  /* 0x000000a000a67308 */ /* 0x000ff00000000800 */
[----:B------:R-:W0:Y:S08]  /*1e770*/  MUFU.EX2 R188, R161 ;  /* 0x000000a100bc7308 */ /* 0x000e300000000800 */
[----:B------:R-:W-:Y:S08]  /*1e780*/  MUFU.EX2 R192, R164 ;  /* 0x000000a400c07308 */ /* 0x000ff00000000800 */
[----:B------:R-:W1:Y:S08]  /*1e790*/  MUFU.EX2 R198, R165 ;  /* 0x000000a500c67308 */ /* 0x000e700000000800 */
[----:B------:R-:W2:Y:S01]  /*1e7a0*/  MUFU.EX2 R190, R167 ;  /* 0x000000a700be7308 */ /* 0x000ea20000000800 */
[----:B0-----:R-:W-:-:S02]  /*1e7b0*/  F2FP.BF16.F32.PACK_AB R160, R188, R166 ;  /* 0x000000a6bca0723e */ /* 0x001fc400000010ff */
[----:B------:R-:W-:Y:S02]  /*1e7c0*/  F2FP.BF16.F32.PACK_AB R161, R199, R193 ;  /* 0x000000c1c7a1723e */ /* 0x000fe400000010ff */
[----:B-1----:R-:W-:Y:S02]  /*1e7d0*/  F2FP.BF16.F32.PACK_AB R162, R198, R192 ;  /* 0x000000c0c6a2723e */ /* 0x002fe400000010ff */
[----:B--2---:R-:W-:Y:S01]  /*1e7e0*/  F2FP.BF16.F32.PACK_AB R163, R190, R202 ;  /* 0x000000cabea3723e */ /* 0x004fe200000010ff */
[----:B------:R-:W-:Y:S01]  /*1e7f0*/  UMOV UR6, UR54 ;  /* 0x0000003600067c82 */ /* 0x000fe20008000000 */
[----:B------:R-:W-:Y:S01]  /*1e800*/  UMOV UR7, UR55 ;  /* 0x0000003700077c82 */ /* 0x000fe20008000000 */
[-CC-:B------:R-:W-:Y:S01]  /*1e810*/  FFMA R171, R171, R222.reuse, -R15.reuse ;  /* 0x000000deabab7223 */ /* 0x180fe2000000080f */
[-CC-:B------:R-:W-:Y:S01]  /*1e820*/  FFMA R174, R174, R222.reuse, -R15.reuse ;  /* 0x000000deaeae7223 */ /* 0x180fe2000000080f */
[-CC-:B------:R-:W-:Y:S01]  /*1e830*/  FFMA R168, R168, R222.reuse, -R14.reuse ;  /* 0x000000dea8a87223 */ /* 0x180fe2000000080e */
[-CC-:B------:R-:W-:Y:S01]  /*1e840*/  FFMA R169, R169, R222.reuse, -R14.reuse ;  /* 0x000000dea9a97223 */ /* 0x180fe2000000080e */
[----:B------:R-:W-:Y:S01]  /*1e850*/  FMUL R171, R171, 1.4426950216293334961 ;  /* 0x3fb8aa3babab7820 */ /* 0x000fe20000400000 */
[-CC-:B------:R-:W-:Y:S01]  /*1e860*/  FFMA R175, R175, R222.reuse, -R15.reuse ;  /* 0x000000deafaf7223 */ /* 0x180fe2000000080f */
[-C--:B------:R-:W-:Y:S01]  /*1e870*/  FFMA R170, R170, R222.reuse, -R15 ;  /* 0x000000deaaaa7223 */ /* 0x080fe2000000080f */
[-CC-:B------:R-:W-:Y:S01]  /*1e880*/  FFMA R172, R172, R222.reuse, -R14.reuse ;  /* 0x000000deacac7223 */ /* 0x180fe2000000080e */
[----:B------:R-:W-:Y:S01]  /*1e890*/  FFMA R173, R173, R222, -R14 ;  /* 0x000000deadad7223 */ /* 0x000fe2000000080e */
[----:B------:R0:W-:Y:S01]  /*1e8a0*/  MUFU.EX2 R197, R171 ;  /* 0x000000ab00c57308 */ /* 0x0001e20000000800 */
[----:B------:R-:W-:Y:S01]  /*1e8b0*/  FMUL R174, R174, 1.4426950216293334961 ;  /* 0x3fb8aa3baeae7820 */ /* 0x000fe20000400000 */
[----:B------:R-:W-:Y:S01]  /*1e8c0*/  FMUL R165, R168, 1.4426950216293334961 ;  /* 0x3fb8aa3ba8a57820 */ /* 0x000fe20000400000 */
[----:B------:R-:W-:Y:S01]  /*1e8d0*/  FMUL R169, R169, 1.4426950216293334961 ;  /* 0x3fb8aa3ba9a97820 */ /* 0x000fe20000400000 */
[----:B------:R-:W-:Y:S01]  /*1e8e0*/  FMUL R170, R170, 1.4426950216293334961 ;  /* 0x3fb8aa3baaaa7820 */ /* 0x000fe20000400000 */
[----:B------:R-:W-:Y:S01]  /*1e8f0*/  FMUL R172, R172, 1.4426950216293334961 ;  /* 0x3fb8aa3bacac7820 */ /* 0x000fe20000400000 */
[----:B------:R-:W-:Y:S01]  /*1e900*/  FMUL R173, R173, 1.4426950216293334961 ;  /* 0x3fb8aa3badad7820 */ /* 0x000fe20000400000 */
[----:B0-----:R-:W-:Y:S01]  /*1e910*/  FMUL R171, R175, 1.4426950216293334961 ;  /* 0x3fb8aa3bafab7820 */ /* 0x001fe20000400000 */
[----:B------:R-:W-:Y:S08]  /*1e920*/  MUFU.EX2 R201, R174 ;  /* 0x000000ae00c97308 */ /* 0x000ff00000000800 */
[----:B------:R-:W-:Y:S01]  /*1e930*/  MUFU.EX2 R191, R170 ;  /* 0x000000aa00bf7308 */ /* 0x000fe20000000800 */
[----:B------:R-:W-:-:S02]  /*1e940*/  WARPGROUP.DEPBAR.LE gsb0, 0x0 ;  /* 0x00008000000079c5 */ /* 0x000fc40000010000 */
[----:B------:R-:W-:-:S06]  /*1e950*/  WARPGROUP.ARRIVE ;  /* 0x00000000000079c5 */ /* 0x000fcc0000000000 */
[----:B------:R-:W-:Y:S01]  /*1e960*/  HGMMA.64x256x16.F32.BF16 R24, R160, gdesc[UR4], R24, gsb0 ;  /* 0x03e00004a0187df0 */ /* 0x000fe20008001818 */
        /* <DEDUP_REMOVED lines=33> */
[----:B------:R-:W1:Y:S01]  /*1eb80*/  MUFU.EX2 R172, R172 ;  /* 0x000000ac00ac7308 */ /* 0x000e620000000800 */
[----:B------:R-:W-:-:S02]  /*1eb90*/  WARPGROUP.DEPBAR.LE gsb0, 0x0 ;  /* 0x00008000000079c5 */ /* 0x000fc40000010000 */
[----:B------:R-:W-:-:S06]  /*1eba0*/  WARPGROUP.ARRIVE ;  /* 0x00000000000079c5 */ /* 0x000fcc0000000000 */
[----:B------:R-:W-:Y:S01]  /*1ebb0*/  HGMMA.64x256x16.F32.BF16 R24, R156, gdesc[UR4], R24, gsb0 ;  /* 0x03e000049c187df0 */ /* 0x000fe20008001818 */
[----:B------:R-:W2:Y:S01]  /*1ebc0*/  MUFU.EX2 R167, R167 ;  /* 0x000000a700a77308 */ /* 0x000ea20000000800 */
[----:B0-----:R-:W-:Y:S02]  /*1ebd0*/  F2FP.BF16.F32.PACK_AB R152, R168, R164 ;  /* 0x000000a4a898723e */ /* 0x001fe400000010ff */
[----:B------:R-:W-:Y:S02]  /*1ebe0*/  F2FP.BF16.F32.PACK_AB R153, R175, R173 ;  /* 0x000000adaf99723e */ /* 0x000fe400000010ff */
[----:B-1----:R-:W-:Y:S01]  /*1ebf0*/  F2FP.BF16.F32.PACK_AB R154, R172, R170 ;  /* 0x000000aaac9a723e */ /* 0x002fe200000010ff */
[----:B------:R-:W-:Y:S01]  /*1ec00*/  UMOV UR6, UR14 ;  /* 0x0000000e00067c82 */ /* 0x000fe20008000000 */
[----:B------:R-:W-:Y:S01]  /*1ec10*/  UMOV UR7, UR15 ;  /* 0x0000000f00077c82 */ /* 0x000fe20008000000 */
[----:B--2---:R-:W-:Y:S01]  /*1ec20*/  F2FP.BF16.F32.PACK_AB R155, R167, R178 ;  /* 0x000000b2a79b723e */ /* 0x004fe200000010ff */
[----:B------:R-:W-:-:S03]  /*1ec30*/  WARPGROUP.DEPBAR.LE gsb0, 0x0 ;  /* 0x00008000000079c5 */ /* 0x000fc60000010000 */
[----:B------:R-:W-:-:S15]  /*1ec40*/  WARPGROUP.ARRIVE ;  /* 0x00000000000079c5 */ /* 0x000fde0000000000 */
[----:B------:R-:W-:Y:S03]  /*1ec50*/  HGMMA.64x256x16.F32.BF16 R24, R152, gdesc[UR4], R24, gsb0 ;  /* 0x03e0000498187df0 */ /* 0x000fe60008001818 */
[----:B------:R-:W-:Y:S02]  /*1ec60*/  WARPGROUP.DEPBAR.LE gsb0, 0x0 ;  /* 0x00008000000079c5 */ /* 0x000fe40000010000 */
[----:B------:R-:W-:Y:S04]  /*1ec70*/  STL.64 [R1], R24 ;  /* 0x0000001801007387 */ /* 0x000fe80000100a00 */
        /* <DEDUP_REMOVED lines=128> */
[----:B------:R-:W-:-:S02]  /*1f480*/  UMOV UR7, UR19 ;  /* 0x0000001300077c82 */ /* 0x000fc40008000000 */
[----:B------:R-:W5:Y:S04]  /*1f490*/  LDL.LU R182, [R1+0x77c] ;  /* 0x00077c0001b67983 */ /* 0x000f680000300800 */
[----:B------:R-:W5:Y:S04]  /*1f4a0*/  LDL.LU R179, [R1+0x780] ;  /* 0x0007800001b37983 */ /* 0x000f680000300800 */
[----:B------:R-:W5:Y:S04]  /*1f4b0*/  LDL.LU R181, [R1+0x778] ;  /* 0x0007780001b57983 */ /* 0x000f680000300800 */
[----:B------:R-:W5:Y:S04]  /*1f4c0*/  LDL.LU R180, [R1+0x784] ;  /* 0x0007840001b47983 */ /* 0x000f680000300800 */
[----:B------:R-:W5:Y:S04]  /*1f4d0*/  LDL.LU R177, [R1+0x774] ;  /* 0x0007740001b17983 */ /* 0x000f680000300800 */
[----:B------:R-:W5:Y:S01]  /*1f4e0*/  LDL R176, [R1+0xb94] ;  /* 0x000b940001b07983 */ /* 0x000f620000100800 */
[-C--:B--2---:R-:W-:Y:S01]  /*1f4f0*/  FMUL R150, R150, R2.reuse ;  /* 0x0000000296967220 */ /* 0x084fe20000400000 */
[----:B------:R-:W-:Y:S01]  /*1f500*/  FMUL R151, R151, R2 ;  /* 0x0000000297977220 */ /* 0x000fe20000400000 */
[-C--:B---3--:R-:W-:Y:S01]  /*1f510*/  FMUL R148, R148, R0.reuse ;  /* 0x0000000094947220 */ /* 0x088fe20000400000 */
[----:B------:R-:W-:Y:S01]  /*1f520*/  FMUL R149, R149, R0 ;  /* 0x0000000095957220 */ /* 0x000fe20000400000 */
[-C--:B----4-:R-:W-:Y:S01]  /*1f530*/  FMUL R146, R146, R2.reuse ;  /* 0x0000000292927220 */ /* 0x090fe20000400000 */
[----:B------:R-:W-:Y:S01]  /*1f540*/  FMUL R147, R147, R2 ;  /* 0x0000000293937220 */ /* 0x000fe20000400000 */
[-C--:B-----5:R-:W-:Y:S01]  /*1f550*/  FMUL R144, R144, R0.reuse ;  /* 0x0000000090907220 */ /* 0x0a0fe20000400000 */
[----:B------:R-:W-:Y:S01]  /*1f560*/  FMUL R145, R145, R0 ;  /* 0x0000000091917220 */ /* 0x000fe20000400000 */
[-C--:B------:R-:W-:Y:S01]  /*1f570*/  FMUL R142, R142, R2.reuse ;  /* 0x000000028e8e7220 */ /* 0x080fe20000400000 */
        /* <DEDUP_REMOVED lines=139> */
[----:B------:R-:W-:-:S04]  /*1fe30*/  FADD R156, R195, R189 ;  /* 0x000000bdc39c7221 */ /* 0x000fc80000000000 */
[----:B------:R-:W-:Y:S01]  /*1fe40*/  FADD R156, R194, R156 ;  /* 0x0000009cc29c7221 */ /* 0x000fe20000000000 */
[----:B------:R-:W-:Y:S02]  /*1fe50*/  IADD3 R177, R177, 0x40, RZ ;  /* 0x00000040b1b17810 */ /* 0x000fe40007ffe0ff */
[----:B------:R-:W-:Y:S02]  /*1fe60*/  LEA R7, R176, R7, 0x6 ;  /* 0x00000007b0077211 */ /* 0x000fe400078e30ff */
[----:B------:R-:W-:Y:S01]  /*1fe70*/  LEA R8, R9, R8, 0x6 ;  /* 0x0000000809087211 */ /* 0x000fe200078e30ff */
[----:B------:R-:W-:Y:S02]  /*1fe80*/  WARPGROUP.DEPBAR.LE gsb0, 0x0 ;  /* 0x00008000000079c5 */ /* 0x000fe40000010000 */
[----:B------:R-:W-:Y:S01]  /*1fe90*/  FADD R152, R249, R248 ;  /* 0x000000f8f9987221 */ /* 0x000fe20000000000 */
[----:B------:R-:W-:Y:S01]  /*1fea0*/  FADD R154, R241, R240 ;  /* 0x000000f0f19a7221 */ /* 0x000fe20000000000 */
[----:B------:R-:W-:-:S02]  /*1feb0*/  FADD R155, R206, R204 ;  /* 0x000000ccce9b7221 */ /* 0x000fc40000000000 */
[----:B------:R-:W-:Y:S01]  /*1fec0*/  FADD R152, R246, R152 ;  /* 0x00000098f6987221 */ /* 0x000fe20000000000 */
[----:B------:R-:W-:Y:S01]  /*1fed0*/  FADD R154, R239, R154 ;  /* 0x0000009aef9a7221 */ /* 0x000fe20000000000 */
[----:B------:R-:W-:Y:S02]  /*1fee0*/  FADD R155, R203, R155 ;  /* 0x0000009bcb9b7221 */ /* 0x000fe40000000000 */
[----:B------:R-:W-:Y:S01]  /*1fef0*/  FADD R152, R244, R152 ;  /* 0x00000098f4987221 */ /* 0x000fe20000000000 */
[----:B------:R-:W-:-:S03]  /*1ff00*/  FADD R154, R238, R154 ;  /* 0x0000009aee9a7221 */ /* 0x000fc60000000000 */
[----:B------:R-:W-:Y:S01]  /*1ff10*/  FADD R153, R234, R152 ;  /* 0x00000098ea997221 */ /* 0x000fe20000000000 */
        /* <DEDUP_REMOVED lines=46> */
[----:B------:R-:W-:-:S02]  /*20200*/  FADD R154, R170, R154 ;  /* 0x0000009aaa9a7221 */ /* 0x000fc40000000000 */
[----:B------:R-:W-:Y:S01]  /*20210*/  FADD R155, R167, R155 ;  /* 0x0000009ba79b7221 */ /* 0x000fe20000000000 */
[----:B------:R-:W0:Y:S01]  /*20220*/  SHFL.BFLY PT, R156, R153, 0x2, 0x1f ;  /* 0x0c401f00999c7f89 */ /* 0x000e2200000e0000 */
[----:B------:R-:W-:-:S03]  /*20230*/  FADD R157, R172, R154 ;  /* 0x0000009aac9d7221 */ /* 0x000fc60000000000 */
[----:B------:R-:W1:Y:S04]  /*20240*/  SHFL.BFLY PT, R154, R152, 0x2, 0x1f ;  /* 0x0c401f00989a7f89 */ /* 0x000e6800000e0000 */
[----:B------:R-:W2:Y:S04]  /*20250*/  SHFL.BFLY PT, R158, R155, 0x2, 0x1f ;  /* 0x0c401f009b9e7f89 */ /* 0x000ea800000e0000 */
[----:B------:R-:W3:Y:S01]  /*20260*/  SHFL.BFLY PT, R159, R157, 0x2, 0x1f ;  /* 0x0c401f009d9f7f89 */ /* 0x000ee200000e0000 */
[----:B0-----:R-:W-:Y:S01]  /*20270*/  FADD R156, R153, R156 ;  /* 0x0000009c999c7221 */ /* 0x001fe20000000000 */
[----:B-1----:R-:W-:Y:S01]  /*20280*/  FADD R154, R152, R154 ;  /* 0x0000009a989a7221 */ /* 0x002fe20000000000 */
[----:B--2---:R-:W-:-:S03]  /*20290*/  FADD R152, R155, R158 ;  /* 0x0000009e9b987221 */ /* 0x004fc60000000000 */
[----:B------:R-:W0:Y:S04]  /*202a0*/  SHFL.BFLY PT, R158, R156, 0x1, 0x1f ;  /* 0x0c201f009c9e7f89 */ /* 0x000e2800000e0000 */
[----:B------:R-:W1:Y:S01]  /*202b0*/  SHFL.BFLY PT, R155, R154, 0x1, 0x1f ;  /* 0x0c201f009a9b7f89 */ /* 0x000e6200000e0000 */
[----:B---3--:R-:W-:-:S03]  /*202c0*/  FADD R153, R157, R159 ;  /* 0x0000009f9d997221 */ /* 0x008fc60000000000 */
[----:B------:R-:W2:Y:S04]  /*202d0*/  SHFL.BFLY PT, R157, R152, 0x1, 0x1f ;  /* 0x0c201f00989d7f89 */ /* 0x000ea800000e0000 */
[----:B------:R-:W3:Y:S01]  /*202e0*/  SHFL.BFLY PT, R159, R153, 0x1, 0x1f ;  /* 0x0c201f00999f7f89 */ /* 0x000ee200000e0000 */
[----:B0-----:R-:W-:Y:S01]  /*202f0*/  FADD R156, R156, R158 ;  /* 0x0000009e9c9c7221 */ /* 0x001fe20000000000 */
[----:B-1----:R-:W-:-:S03]  /*20300*/  FADD R154, R154, R155 ;  /* 0x0000009b9a9a7221 */ /* 0x002fc60000000000 */
[----:B------:R-:W-:Y:S01]  /*20310*/  FFMA R182, R6, R182, R156 ;  /* 0x000000b606b67223 */ /* 0x000fe2000000009c */
[----:B------:R-:W-:-:S04]  /*20320*/  FFMA R179, R3, R179, R154 ;  /* 0x000000b303b37223 */ /* 0x000fc8000000009a */
[----:B------:R-:W-:Y:S01]  /*20330*/  STL [R1+0x77c], R182 ;  /* 0x00077cb601007387 */ /* 0x000fe20000100800 */
[----:B--2---:R-:W-:-:S03]  /*20340*/  FADD R152, R152, R157 ;  /* 0x0000009d98987221 */ /* 0x004fc60000000000 */
[----:B------:R0:W-:Y:S01]  /*20350*/  STL [R1+0x780], R179 ;  /* 0x000780b301007387 */ /* 0x0001e20000100800 */
[----:B---3--:R-:W-:Y:S01]  /*20360*/  FADD R153, R153, R159 ;  /* 0x0000009f99997221 */ /* 0x008fe20000000000 */
[----:B------:R-:W-:Y:S01]  /*20370*/  FFMA R181, R2, R181, R152 ;  /* 0x000000b502b57223 */ /* 0x000fe20000000098 */
[----:B0-----:R-:W0:Y:S02]  /*20380*/  LDC R179, c[0x0][0x280] ;  /* 0x0000a000ffb37b82 */ /* 0x001e240000000800 */
[----:B------:R-:W-:Y:S01]  /*20390*/  FFMA R180, R0, R180, R153 ;  /* 0x000000b400b47223 */ /* 0x000fe20000000099 */
[----:B------:R1:W-:Y:S04]  /*203a0*/  STL [R1+0x774], R177 ;  /* 0x000774b101007387 */ /* 0x0003e80000100800 */
        /* <DEDUP_REMOVED lines=9> */
[----:B------:R1:W-:Y:S01]  /*20440*/  STL [R1+0x770], R14 ;  /* 0x0007700e01007387 */ /* 0x0003e20000100800 */
[----:B0-----:R-:W-:-:S13]  /*20450*/  ISETP.GE.AND P0, PT, R177, R179, PT ;  /* 0x000000b3b100720c */ /* 0x001fda0003f06270 */
[----:B-1----:R-:W-:Y:S05]  /*20460*/  @!P0 BRA `(.L_x_1) ;  /* 0xffffff3800408947 */ /* 0x002fea000383ffff */
.L_x_0:
[----:B------:R-:W2:Y:S04]  /*20470*/  LDL.LU R162, [R1+0x400] ;  /* 0x0004000001a27983 */ /* 0x000ea80000300800 */
[----:B------:R-:W3:Y:S04]  /*20480*/  LDL.LU R2, [R1+0x778] ;  /* 0x0007780001027983 */ /* 0x000ee80000300800 */
[----:B------:R-:W4:Y:S04]  /*20490*/  LDL.LU R167, [R1+0x8] ;  /* 0x0000080001a77983 */ /* 0x000f280000300800 */
[----:B------:R-:W5:Y:S04]  /*204a0*/  LDL.LU R161, [R1+0x1ec] ;  /* 0x0001ec0001a17983 */ /* 0x000f680000300800 */
[----:B------:R-:W5:Y:S04]  /*204b0*/  LDL.LU R160, [R1+0x1e8] ;  /* 0x0001e80001a07983 */ /* 0x000f680000300800 */
[----:B------:R-:W5:Y:S04]  /*204c0*/  LDL.LU R159, [R1+0x1e4] ;  /* 0x0001e400019f7983 */ /* 0x000f680000300800 */
[----:B------:R-:W5:Y:S04]  /*204d0*/  LDL.LU R158, [R1+0x1e0] ;  /* 0x0001e000019e7983 */ /* 0x000f680000300800 */
[----:B------:R-:W5:Y:S04]  /*204e0*/  LDL.LU R157, [R1+0x1dc] ;  /* 0x0001dc00019d7983 */ /* 0x000f680000300800 */
[----:B------:R-:W2:Y:S04]  /*204f0*/  LDL.LU R166, [R1+0x77c] ;  /* 0x00077c0001a67983 */ /* 0x000ea80000300800 */
[----:B------:R-:W5:Y:S04]  /*20500*/  LDL.LU R165, [R1+0x780] ;  /* 0x0007800001a57983 */ /* 0x000f680000300800 */
[----:B------:R-:W2:Y:S04]  /*20510*/  LDL.LU R156, [R1+0x784] ;  /* 0x00078400019c7983 */ /* 0x000ea80000300800 */
        /* <DEDUP_REMOVED lines=9> */
[----:B------:R-:W2:Y:S04]  /*205b0*/  LDL.LU R164, [R1] ;  /* 0x0000000001a47983 */ /* 0x000ea80000300800 */
[----:B------:R-:W2:Y:S04]  /*205c0*/  LDL.LU R163, [R1+0x408] ;  /* 0x0004080001a37983 */ /* 0x000ea80000300800 */
[----:B------:R-:W2:Y:S04]  /*205d0*/  LDL.LU R8, [R1+0xb8c] ;  /* 0x000b8c0001087983 */ /* 0x000ea80000300800 */
[----:B------:R-:W2:Y:S01]  /*205e0*/  LDL.LU R7, [R1+0xb98] ;  /* 0x000b980001077983 */ /* 0x000ea20000300800 */
[----:B------:R-:W0:Y:S01]  /*205f0*/  S2R R3, SR_TID.X ;  /* 0x0000000000037919 */ /* 0x000e220000002100 */
[----:B------:R-:W1:Y:S01]  /*20600*/  S2R R0, SR_TID.X ;  /* 0x0000000000007919 */ /* 0x000e620000002100 */
[----:B------:R-:W1:Y:S01]  /*20610*/  S2R R169, SR_CgaCtaId ;  /* 0x0000000000a97919 */ /* 0x000e620000008800 */
[----:B0-----:R-:W-:-:S04]  /*20620*/  SHF.L.U32 R168, R3, 0x3, RZ ;  /* 0x0000000303a87819 */ /* 0x001fc800000006ff */
[----:B------:R-:W-:Y:S02]  /*20630*/  LOP3.LUT R252, R168, 0x700, RZ, 0xc0, !PT ;  /* 0x00000700a8fc7812 */ /* 0x000fe400078ec0ff */
[----:B------:R-:W-:Y:S02]  /*20640*/  MOV R168, 0x400 ;  /* 0x0000040000a87802 */ /* 0x000fe40000000f00 */
[C---:B-1----:R-:W-:Y:S02]  /*20650*/  SHF.L.U32 R3, R0.reuse, 0x1, RZ ;  /* 0x0000000100037819 */ /* 0x042fe400000006ff */
[----:B------:R-:W-:Y:S02]  /*20660*/  SHF.R.U32.HI R4, RZ, 0x1, R0 ;  /* 0x00000001ff047819 */ /* 0x000fe40000011600 */
[----:B------:R-:W-:Y:S02]  /*20670*/  LEA R168, R169, R168, 0x18 ;  /* 0x000000a8a9a87211 */ /* 0x000fe400078ec0ff */
[----:B------:R-:W-:-:S02]  /*20680*/  LOP3.LUT R0, R0, 0xff, RZ, 0xc0, !PT ;  /* 0x000000ff00007812 */ /* 0x000fc400078ec0ff */
[----:B------:R-:W-:Y:S02]  /*20690*/  LOP3.LUT R3, R3, 0x1f8, RZ, 0xc0, !PT ;  /* 0x000001f803037812 */ /* 0x000fe400078ec0ff */
[----:B------:R-:W-:Y:S02]  /*206a0*/  LEA R0, R0, R168, 0x4 ;  /* 0x000000a800007211 */ /* 0x000fe400078e20ff */
[----:B------:R-:W-:-:S03]  /*206b0*/  LOP3.LUT R4, R4, 0x4, RZ, 0xc0, !PT ;  /* 0x0000000404047812 */ /* 0x000fc600078ec0ff */
[----:B------:R0:W-:Y:S02]  /*206c0*/  STL [R1+0xd70], R0 ;  /* 0x000d700001007387 */ /* 0x0001e40000100800 */
[----:B0-----:R-:W-:Y:S01]  /*206d0*/  IADD3 R0, R168, R3, RZ ;  /* 0x00000003a8007210 */ /* 0x001fe20007ffe0ff */
[----:B------:R-:W-:Y:S01]  /*206e0*/  FMUL R10, R151, 0.25 ;  /* 0x3e800000970a7820 */ /* 0x000fe20000400000 */
[----:B------:R-:W-:Y:S01]  /*206f0*/  FMUL R9, R150, 0.25 ;  /* 0x3e80000096097820 */ /* 0x000fe20000400000 */
[----:B---3--:R-:W-:Y:S01]  /*20700*/  MOV R5, R2 ;  /* 0x0000000200057202 */ /* 0x008fe20000000f00 */
[----:B----4-:R-:W-:Y:S01]  /*20710*/  FMUL R2, R167, 0.25 ;  /* 0x3e800000a7027820 */ /* 0x010fe20000400000 */
[----:B------:R-:W-:Y:S02]  /*20720*/  BAR.SYNC.DEFER_BLOCKING 0x0 ;  /* 0x0000000000007b1d */ /* 0x000fe40000010000 */
[----:B------:R-:W-:Y:S02]  /*20730*/  FSETP.GT.AND P3, PT, |R5|, 8.50705917302346158658e+37, PT ;  /* 0x7e8000000500780b */ /* 0x000fe40003f64200 */
[----:B-----5:R-:W-:-:S04]  /*20740*/  MOV R3, R165 ;  /* 0x000000a500037202 */ /* 0x020fc80000000f00 */
[----:B------:R-:W-:Y:S02]  /*20750*/  FSETP.GT.AND P0, PT, |R3|, 8.50705917302346158658e+37, PT ;  /* 0x7e8000000300780b */ /* 0x000fe40003f04200 */
[----:B--2---:R-:W-:-:S05]  /*20760*/  IADD3 R252, R252, R8, RZ ;  /* 0x00000008fcfc7210 */ /* 0x004fca0007ffe0ff */
[----:B------:R-:W-:Y:S04]  /*20770*/  STL [R1+0xd74], R252 ;  /* 0x000d74fc01007387 */ /* 0x000fe80000100800 */
[----:B------:R0:W-:Y:S01]  /*20780*/  STL [R1+0xd68], R0 ;  /* 0x000d680001007387 */ /* 0x0001e20000100800 */
[----:B------:R-:W-:Y:S01]  /*20790*/  FMUL R8, R164, 0.25 ;  /* 0x3e800000a4087820 */ /* 0x000fe20000400000 */
[----:B0-----:R-:W-:Y:S02]  /*207a0*/  IADD3 R0, R4, R7, RZ ;  /* 0x0000000704007210 */ /* 0x001fe40007ffe0ff */
[----:B------:R-:W-:Y:S02]  /*207b0*/  MOV R4, R156 ;  /* 0x0000009c00047202 */ /* 0x000fe40000000f00 */
[----:B------:R-:W-:-:S02]  /*207c0*/  MOV R156, R155 ;  /* 0x0000009b009c7202 */ /* 0x000fc40000000f00 */
[----:B------:R-:W-:Y:S02]  /*207d0*/  MOV R155, R154 ;  /* 0x0000009a009b7202 */ /* 0x000fe40000000f00 */
[----:B------:R-:W-:Y:S01]  /*207e0*/  MOV R154, R153 ;  /* 0x00000099009a7202 */ /* 0x000fe20000000f00 */
[----:B------:R0:W-:Y:S01]  /*207f0*/  STL [R1+0xd6c], R0 ;  /* 0x000d6c0001007387 */ /* 0x0001e20000100800 */
[----:B------:R-:W-:Y:S02]  /*20800*/  MOV R153, R152 ;  /* 0x0000009800997202 */ /* 0x000fe40000000f00 */
[----:B------:R-:W-:Y:S02]  /*20810*/  MOV R152, R17 ;  /* 0x0000001100987202 */ /* 0x000fe40000000f00 */
[----:B------:R-:W-:Y:S02]  /*20820*/  MOV R17, R16 ;  /* 0x0000001000117202 */ /* 0x000fe40000000f00 */
[----:B------:R-:W-:-:S02]  /*20830*/  MOV R16, R15 ;  /* 0x0000000f00107202 */ /* 0x000fc40000000f00 */
[----:B0-----:R-:W-:Y:S02]  /*20840*/  FSEL R0, R2, R167, P3 ;  /* 0x000000a702007208 */ /* 0x001fe40001800000 */
[----:B------:R-:W-:Y:S01]  /*20850*/  MOV R2, R166 ;  /* 0x000000a600027202 */ /* 0x000fe20000000f00 */
[----:B------:R-:W-:Y:S01]  /*20860*/  FMUL R7, R163, 0.25 ;  /* 0x3e800000a3077820 */ /* 0x000fe20000400000 */
[----:B------:R-:W-:Y:S02]  /*20870*/  MOV R15, R14 ;  /* 0x0000000e000f7202 */ /* 0x000fe40000000f00 */
[----:B------:R-:W-:Y:S01]  /*20880*/  MOV R14, R6 ;  /* 0x00000006000e7202 */ /* 0x000fe20000000f00 */
[----:B------:R-:W-:Y:S01]  /*20890*/  FMUL R6, R162, 0.25 ;  /* 0x3e800000a2067820 */ /* 0x000fe20000400000 */
[----:B------:R-:W-:Y:S02]  /*208a0*/  FSETP.GT.AND P2, PT, |R4|, 8.50705917302346158658e+37, PT ;  /* 0x7e8000000400780b */ /* 0x000fe40003f44200 */
[----:B------:R-:W-:-:S02]  /*208b0*/  FSETP.GT.AND P1, PT, |R2|, 8.50705917302346158658e+37, PT ;  /* 0x7e8000000200780b */ /* 0x000fc40003f24200 */
[----:B------:R-:W-:Y:S02]  /*208c0*/  FSEL R12, R8, R164, P2 ;  /* 0x000000a4080c7208 */ /* 0x000fe40001000000 */
[----:B------:R-:W-:Y:S02]  /*208d0*/  FSEL R11, R7, R163, P0 ;  /* 0x000000a3070b7208 */ /* 0x000fe40000000000 */
[----:B------:R-:W-:Y:S01]  /*208e0*/  FSEL R8, R6, R162, P1 ;  /* 0x000000a206087208 */ /* 0x000fe20000800000 */
[----:B------:R-:W-:Y:S01]  /*208f0*/  STL [R1+0x860], R12 ;  /* 0x0008600c01007387 */ /* 0x000fe20000100800 */
[----:B------:R-:W-:Y:S01]  /*20900*/  FSEL R7, R10, R151, P3 ;  /* 0x000000970a077208 */ /* 0x000fe20001800000 */
[----:B------:R-:W-:Y:S01]  /*20910*/  FMUL R10, R149, 0.25 ;  /* 0x3e800000950a7820 */ /* 0x000fe20000400000 */
[----:B------:R-:W-:Y:S01]  /*20920*/  FSEL R6, R9, R150, P3 ;  /* 0x0000009609067208 */ /* 0x000fe20001800000 */
[----:B------:R-:W-:Y:S01]  /*20930*/  STL [R1+0x864], R11 ;  /* 0x0008640b01007387 */ /* 0x000fe20000100800 */
[----:B------:R-:W-:-:S03]  /*20940*/  FMUL R9, R148, 0.25 ;  /* 0x3e80000094097820 */ /* 0x000fc60000400000 */
[----:B------:R0:W-:Y:S01]  /*20950*/  STL [R1+0x868], R8 ;  /* 0x0008680801007387 */ /* 0x0001e20000100800 */
[----:B------:R-:W-:-:S03]  /*20960*/  FSEL R10, R10, R149, P2 ;  /* 0x000000950a0a7208 */ /* 0x000fc60001000000 */
[----:B------:R1:W-:Y:S01]  /*20970*/  STL [R1+0x85c], R7 ;  /* 0x00085c0701007387 */ /* 0x0003e20000100800 */
[----:B------:R-:W-:Y:S01]  /*20980*/  FSEL R9, R9, R148, P2 ;  /* 0x0000009409097208 */ /* 0x000fe20001000000 */
[----:B0-----:R-:W-:Y:S02]  /*20990*/  FMUL R8, R147, 0.25 ;  /* 0x3e80000093087820 */ /* 0x001fe40000400000 */
[----:B------:R0:W-:Y:S01]  /*209a0*/  STL [R1+0x854], R6 ;  /* 0x0008540601007387 */ /* 0x0001e20000100800 */
[----:B-1----:R-:W-:Y:S02]  /*209b0*/  FMUL R7, R146, 0.25 ;  /* 0x3e80000092077820 */ /* 0x002fe40000400000 */
[----:B------:R-:W-:Y:S01]  /*209c0*/  FSEL R8, R8, R147, P3 ;  /* 0x0000009308087208 */ /* 0x000fe20001800000 */
[----:B------:R1:W-:Y:S01]  /*209d0*/  STL [R1+0x858], R10 ;  /* 0x0008580a01007387 */ /* 0x0003e20000100800 */
[----:B0-----:R-:W-:Y:S01]  /*209e0*/  FMUL R6, R145, 0.25 ;  /* 0x3e80000091067820 */ /* 0x001fe20000400000 */
[----:B------:R-:W-:-:S02]  /*209f0*/  FSEL R7, R7, R146, P3 ;  /* 0x0000009207077208 */ /* 0x000fc40001800000 */
[----:B------:R0:W-:Y:S02]  /*20a00*/  STL [R1+0x850], R9 ;  /* 0x0008500901007387 */ /* 0x0001e40000100800 */
[----:B------:R-:W-:Y:S01]  /*20a10*/  FSEL R6, R6, R145, P2 ;  /* 0x0000009106067208 */ /* 0x000fe20001000000 */
[----:B-1----:R-:W-:Y:S01]  /*20a20*/  FMUL R10, R144, 0.25 ;  /* 0x3e800000900a7820 */ /* 0x002fe20000400000 */
[----:B------:R1:W-:Y:S01]  /*20a30*/  STL [R1+0x84c], R8 ;  /* 0x00084c0801007387 */ /* 0x0003e20000100800 */
[----:B0-----:R-:W-:-:S03]  /*20a40*/  FMUL R9, R143, 0.25 ;  /* 0x3e8000008f097820 */ /* 0x001fc60000400000 */
[----:B------:R0:W-:Y:S01]  /*20a50*/  STL [R1+0x844], R7 ;  /* 0x0008440701007387 */ /* 0x0001e20000100800 */
[----:B------:R-:W-:Y:S01]  /*20a60*/  FSEL R10, R10, R144, P2 ;  /* 0x000000900a0a7208 */ /* 0x000fe20001000000 */
[----:B-1----:R-:W-:Y:S02]  /*20a70*/  FMUL R8, R142, 0.25 ;  /* 0x3e8000008e087820 */ /* 0x002fe40000400000 */
[----:B------:R1:W-:Y:S01]  /*20a80*/  STL [R1+0x848], R6 ;  /* 0x0008480601007387 */ /* 0x0003e20000100800 */
[----:B------:R-:W-:Y:S01]  /*20a90*/  FSEL R9, R9, R143, P3 ;  /* 0x0000008f09097208 */ /* 0x000fe20001800000 */
[----:B0-----:R-:W-:Y:S01]  /*20aa0*/  FMUL R7, R141, 0.25 ;  /* 0x3e8000008d077820 */ /* 0x001fe20000400000 */
[----:B------:R-:W-:Y:S01]  /*20ab0*/  FSEL R8, R8, R142, P3 ;  /* 0x0000008e08087208 */ /* 0x000fe20001800000 */
[----:B-1----:R-:W-:-:S03]  /*20ac0*/  FMUL R6, R140, 0.25 ;  /* 0x3e8000008c067820 */ /* 0x002fc60000400000 */
[----:B------:R-:W-:Y:S01]  /*20ad0*/  FSEL R7, R7, R141, P2 ;  /* 0x0000008d07077208 */ /* 0x000fe20001000000 */
[----:B------:R0:W-:Y:S01]  /*20ae0*/  STL [R1+0x840], R10 ;  /* 0x0008400a01007387 */ /* 0x0001e20000100800 */
[----:B------:R-:W-:-:S03]  /*20af0*/  FSEL R6, R6, R140, P2 ;  /* 0x0000008c06067208 */ /* 0x000fc60001000000 */
[----:B------:R1:W-:Y:S04]  /*20b00*/  STL [R1+0x83c], R9 ;  /* 0x00083c0901007387 */ /* 0x0003e80000100800 */
[----:B------:R2:W-:Y:S01]  /*20b10*/  STL [R1+0x834], R8 ;  /* 0x0008340801007387 */ /* 0x0005e20000100800 */
[----:B0-----:R-:W-:-:S03]  /*20b20*/  FMUL R10, R139, 0.25 ;  /* 0x3e8000008b0a7820 */ /* 0x001fc60000400000 */
[----:B------:R0:W-:Y:S01]  /*20b30*/  STL [R1+0x838], R7 ;  /* 0x0008380701007387 */ /* 0x0001e20000100800 */
[----:B-1----:R-:W-:Y:S01]  /*20b40*/  FMUL R9, R138, 0.25 ;  /* 0x3e8000008a097820 */ /* 0x002fe20000400000 */
[----:B------:R-:W-:Y:S01]  /*20b50*/  FSEL R10, R10, R139, P3 ;  /* 0x0000008b0a0a7208 */ /* 0x000fe20001800000 */
[----:B--2---:R-:W-:Y:S01]  /*20b60*/  FMUL R8, R137, 0.25 ;  /* 0x3e80000089087820 */ /* 0x004fe20000400000 */
[----:B------:R1:W-:Y:S02]  /*20b70*/  STL [R1+0x830], R6 ;  /* 0x0008300601007387 */ /* 0x0003e40000100800 */
[----:B------:R-:W-:Y:S01]  /*20b80*/  FSEL R9, R9, R138, P3 ;  /* 0x0000008a09097208 */ /* 0x000fe20001800000 */
[----:B0-----:R-:W-:Y:S01]  /*20b90*/  FMUL R7, R136, 0.25 ;  /* 0x3e80000088077820 */ /* 0x001fe20000400000 */
[----:B------:R-:W-:Y:S01]  /*20ba0*/  FSEL R8, R8, R137, P2 ;  /* 0x0000008908087208 */ /* 0x000fe20001000000 */
[----:B------:R0:W-:Y:S01]  /*20bb0*/  STL [R1+0x82c], R10 ;  /* 0x00082c0a01007387 */ /* 0x0001e20000100800 */
[----:B-1----:R-:W-:-:S02]  /*20bc0*/  FMUL R6, R135, 0.25 ;  /* 0x3e80000087067820 */ /* 0x002fc40000400000 */
[----:B------:R-:W-:Y:S01]  /*20bd0*/  FSEL R7, R7, R136, P2 ;  /* 0x0000008807077208 */ /* 0x000fe20001000000 */
[----:B------:R1:W-:Y:S02]  /*20be0*/  STL [R1+0x824], R9 ;  /* 0x0008240901007387 */ /* 0x0003e40000100800 */
[----:B------:R-:W-:Y:S01]  /*20bf0*/  FSEL R6, R6, R135, P3 ;  /* 0x0000008706067208 */ /* 0x000fe20001800000 */
[----:B0-----:R-:W-:Y:S01]  /*20c00*/  FMUL R10, R134, 0.25 ;  /* 0x3e800000860a7820 */ /* 0x001fe20000400000 */
[----:B------:R0:W-:Y:S01]  /*20c10*/  STL [R1+0x828], R8 ;  /* 0x0008280801007387 */ /* 0x0001e20000100800 */
[----:B-1----:R-:W-:-:S03]  /*20c20*/  FMUL R9, R133, 0.25 ;  /* 0x3e80000085097820 */ /* 0x002fc60000400000 */
[----:B------:R1:W-:Y:S01]  /*20c30*/  STL [R1+0x820], R7 ;  /* 0x0008200701007387 */ /* 0x0003e20000100800 */
[----:B------:R-:W-:Y:S01]  /*20c40*/  FSEL R10, R10, R134, P3 ;  /* 0x000000860a0a7208 */ /* 0x000fe20001800000 */
[----:B0-----:R-:W-:Y:S02]  /*20c50*/  FMUL R8, R132, 0.25 ;  /* 0x3e80000084087820 */ /* 0x001fe40000400000 */
[----:B------:R0:W-:Y:S01]  /*20c60*/  STL [R1+0x81c], R6 ;  /* 0x00081c0601007387 */ /* 0x0001e20000100800 */
[----:B------:R-:W-:Y:S01]  /*20c70*/  FSEL R9, R9, R133, P2 ;  /* 0x0000008509097208 */ /* 0x000fe20001000000 */
[----:B-1----:R-:W-:Y:S01]  /*20c80*/  FMUL R7, R131, 0.25 ;  /* 0x3e80000083077820 */ /* 0x002fe20000400000 */
[----:B------:R-:W-:Y:S01]  /*20c90*/  FSEL R8, R8, R132, P2 ;  /* 0x0000008408087208 */ /* 0x000fe20001000000 */
[----:B0-----:R-:W-:-:S03]  /*20ca0*/  FMUL R6, R130, 0.25 ;  /* 0x3e80000082067820 */ /* 0x001fc60000400000 */
        /* <DEDUP_REMOVED lines=328> */
[----:B------:R-:W-:Y:S02]  /*22130*/  FSEL R8, R8, R16, P3 ;  /* 0x0000001008087208 */ /* 0x000fe40001800000 */
[----:B------:R-:W-:Y:S01]  /*22140*/  MOV R162, R156 ;  /* 0x0000009c00a27202 */ /* 0x000fe20000000f00 */
[----:B0-----:R-:W-:Y:S01]  /*22150*/  FMUL R6, R14, 0.25 ;  /* 0x3e8000000e067820 */ /* 0x001fe20000400000 */
[----:B------:R-:W-:Y:S01]  /*22160*/  MOV R156, R155 ;  /* 0x0000009b009c7202 */ /* 0x000fe20000000f00 */
[----:B------:R0:W-:Y:S01]  /*22170*/  STL [R1+0x660], R10 ;  /* 0x0006600a01007387 */ /* 0x0001e20000100800 */
[----:B------:R-:W-:-:S02]  /*22180*/  FSEL R7, R7, R15, P2 ;  /* 0x0000000f07077208 */ /* 0x000fc40001000000 */
[----:B------:R-:W-:Y:S01]  /*22190*/  MOV R155, R154 ;  /* 0x0000009a009b7202 */ /* 0x000fe20000000f00 */
[----:B------:R1:W-:Y:S01]  /*221a0*/  STL [R1+0x65c], R9 ;  /* 0x00065c0901007387 */ /* 0x0003e20000100800 */
[----:B------:R-:W-:Y:S02]  /*221b0*/  MOV R154, R153 ;  /* 0x00000099009a7202 */ /* 0x000fe40000000f00 */
[----:B------:R-:W-:Y:S01]  /*221c0*/  FSEL R6, R6, R14, P2 ;  /* 0x0000000e06067208 */ /* 0x000fe20001000000 */
[----:B------:R2:W-:Y:S01]  /*221d0*/  STL [R1+0x654], R8 ;  /* 0x0006540801007387 */ /* 0x0005e20000100800 */
[----:B------:R-:W-:-:S03]  /*221e0*/  MOV R153, R152 ;  /* 0x0000009800997202 */ /* 0x000fc60000000f00 */
[----:B------:R-:W3:Y:S04]  /*221f0*/  LDL.LU R152, [R1+0x1c4] ;  /* 0x0001c40001987983 */ /* 0x000ee80000300800 */
[----:B------:R4:W-:Y:S04]  /*22200*/  STL [R1+0x658], R7 ;  /* 0x0006580701007387 */ /* 0x0009e80000100800 */
[----:B------:R-:W5:Y:S04]  /*22210*/  LDL.LU R17, [R1+0x1c0] ;  /* 0x0001c00001117983 */ /* 0x000f680000300800 */
[----:B------:R4:W-:Y:S04]  /*22220*/  STL [R1+0x650], R6 ;  /* 0x0006500601007387 */ /* 0x0009e80000100800 */
[----:B------:R-:W5:Y:S04]  /*22230*/  LDL.LU R16, [R1+0x1bc] ;  /* 0x0001bc0001107983 */ /* 0x000f680000300800 */
[----:B------:R-:W5:Y:S04]  /*22240*/  LDL.LU R15, [R1+0x1b8] ;  /* 0x0001b800010f7983 */ /* 0x000f680000300800 */
[----:B------:R-:W5:Y:S01]  /*22250*/  LDL.LU R14, [R1+0x1b4] ;  /* 0x0001b400010e7983 */ /* 0x000f620000300800 */
[----:B0-----:R-:W-:Y:S01]  /*22260*/  FMUL R10, R161, 0.25 ;  /* 0x3e800000a10a7820 */ /* 0x001fe20000400000 */
[----:B-1----:R-:W-:Y:S01]  /*22270*/  FMUL R9, R160, 0.25 ;  /* 0x3e800000a0097820 */ /* 0x002fe20000400000 */
[----:B--2---:R-:W-:Y:S01]  /*22280*/  FMUL R8, R159, 0.25 ;  /* 0x3e8000009f087820 */ /* 0x004fe20000400000 */
[----:B----4-:R-:W-:Y:S01]  /*22290*/  FMUL R7, R158, 0.25 ;  /* 0x3e8000009e077820 */ /* 0x010fe20000400000 */
[----:B------:R-:W-:Y:S01]  /*222a0*/  FMUL R6, R157, 0.25 ;  /* 0x3e8000009d067820 */ /* 0x000fe20000400000 */
[----:B------:R-:W-:-:S02]  /*222b0*/  FSEL R10, R10, R161, P3 ;  /* 0x000000a10a0a7208 */ /* 0x000fc40001800000 */
[----:B------:R-:W-:Y:S02]  /*222c0*/  FSEL R9, R9, R160, P3 ;  /* 0x000000a009097208 */ /* 0x000fe40001800000 */
[----:B------:R-:W-:Y:S01]  /*222d0*/  FSEL R8, R8, R159, P2 ;  /* 0x0000009f08087208 */ /* 0x000fe20001000000 */
[----:B------:R0:W-:Y:S01]  /*222e0*/  STL [R1+0x64c], R10 ;  /* 0x00064c0a01007387 */ /* 0x0001e20000100800 */
[----:B------:R-:W-:Y:S02]  /*222f0*/  FSEL R7, R7, R158, P2 ;  /* 0x0000009e07077208 */ /* 0x000fe40001000000 */
[----:B------:R-:W-:Y:S01]  /*22300*/  FSEL R6, R6, R157, P3 ;  /* 0x0000009d06067208 */ /* 0x000fe20001800000 */
[----:B------:R1:W-:Y:S04]  /*22310*/  STL [R1+0x644], R9 ;  /* 0x0006440901007387 */ /* 0x0003e80000100800 */
[----:B------:R2:W-:Y:S01]  /*22320*/  STL [R1+0x648], R8 ;  /* 0x0006480801007387 */ /* 0x0005e20000100800 */
[----:B0-----:R-:W-:-:S03]  /*22330*/  FMUL R10, R162, 0.25 ;  /* 0x3e800000a20a7820 */ /* 0x001fc60000400000 */
[----:B------:R-:W4:Y:S01]  /*22340*/  LDL.LU R161, [R1+0x1b0] ;  /* 0x0001b00001a17983 */ /* 0x000f220000300800 */
[----:B-1----:R-:W-:-:S03]  /*22350*/  FMUL R9, R156, 0.25 ;  /* 0x3e8000009c097820 */ /* 0x002fc60000400000 */
[----:B------:R0:W-:Y:S01]  /*22360*/  STL [R1+0x640], R7 ;  /* 0x0006400701007387 */ /* 0x0001e20000100800 */
[----:B--2---:R-:W-:-:S03]  /*22370*/  FMUL R8, R155, 0.25 ;  /* 0x3e8000009b087820 */ /* 0x004fc60000400000 */
[----:B------:R-:W2:Y:S01]  /*22380*/  LDL.LU R160, [R1+0x1ac] ;  /* 0x0001ac0001a07983 */ /* 0x000ea20000300800 */
[----:B------:R-:W-:-:S03]  /*22390*/  FSEL R10, R10, R162, P3 ;  /* 0x000000a20a0a7208 */ /* 0x000fc60001800000 */
[----:B------:R1:W-:Y:S01]  /*223a0*/  STL [R1+0x63c], R6 ;  /* 0x00063c0601007387 */ /* 0x0003e20000100800 */
[----:B0-----:R-:W-:-:S03]  /*223b0*/  FMUL R7, R154, 0.25 ;  /* 0x3e8000009a077820 */ /* 0x001fc60000400000 */
[----:B------:R-:W2:Y:S01]  /*223c0*/  LDL.LU R159, [R1+0x1a8] ;  /* 0x0001a800019f7983 */ /* 0x000ea20000300800 */
[----:B------:R-:W-:Y:S02]  /*223d0*/  FSEL R9, R9, R156, P2 ;  /* 0x0000009c09097208 */ /* 0x000fe40001000000 */
[----:B------:R-:W-:Y:S01]  /*223e0*/  FSEL R8, R8, R155, P2 ;  /* 0x0000009b08087208 */ /* 0x000fe20001000000 */
[----:B------:R-:W2:Y:S01]  /*223f0*/  LDL.LU R158, [R1+0x1a4] ;  /* 0x0001a400019e7983 */ /* 0x000ea20000300800 */
[----:B-1----:R-:W-:Y:S01]  /*22400*/  FMUL R6, R153, 0.25 ;  /* 0x3e80000099067820 */ /* 0x002fe20000400000 */
[----:B------:R-:W-:Y:S02]  /*22410*/  FSEL R7, R7, R154, P3 ;  /* 0x0000009a07077208 */ /* 0x000fe40001800000 */
[----:B------:R-:W2:Y:S02]  /*22420*/  LDL.LU R157, [R1+0x1a0] ;  /* 0x0001a000019d7983 */ /* 0x000ea40000300800 */
[----:B------:R-:W-:-:S02]  /*22430*/  FSEL R6, R6, R153, P3 ;  /* 0x0000009906067208 */ /* 0x000fc40001800000 */
[----:B------:R3:W-:Y:S04]  /*22440*/  STL [R1+0x634], R10 ;  /* 0x0006340a01007387 */ /* 0x0007e80000100800 */
[----:B------:R5:W-:Y:S04]  /*22450*/  STL [R1+0x638], R9 ;  /* 0x0006380901007387 */ /* 0x000be80000100800 */
[----:B------:R0:W-:Y:S04]  /*22460*/  STL [R1+0x630], R8 ;  /* 0x0006300801007387 */ /* 0x0001e80000100800 */
[----:B------:R-:W2:Y:S04]  /*22470*/  LDL.LU R162, [R1+0x19c] ;  /* 0x00019c0001a27983 */ /* 0x000ea80000300800 */
[----:B------:R1:W-:Y:S04]  /*22480*/  STL [R1+0x62c], R7 ;  /* 0x00062c0701007387 */ /* 0x0003e80000100800 */
[----:B------:R-:W2:Y:S04]  /*22490*/  LDL.LU R156, [R1+0x198] ;  /* 0x00019800019c7983 */ /* 0x000ea80000300800 */
[----:B------:R1:W-:Y:S04]  /*224a0*/  STL [R1+0x624], R6 ;  /* 0x0006240601007387 */ /* 0x0003e80000100800 */
[----:B------:R-:W2:Y:S04]  /*224b0*/  LDL.LU R155, [R1+0x194] ;  /* 0x00019400019b7983 */ /* 0x000ea80000300800 */
[----:B------:R-:W2:Y:S04]  /*224c0*/  LDL.LU R154, [R1+0x190] ;  /* 0x00019000019a7983 */ /* 0x000ea80000300800 */
[----:B------:R-:W2:Y:S01]  /*224d0*/  LDL.LU R153, [R1+0x18c] ;  /* 0x00018c0001997983 */ /* 0x000ea20000300800 */
[----:B---3--:R-:W-:Y:S01]  /*224e0*/  FMUL R10, R152, 0.25 ;  /* 0x3e800000980a7820 */ /* 0x008fe20000400000 */
[----:B-----5:R-:W-:-:S04]  /*224f0*/  FMUL R9, R17, 0.25 ;  /* 0x3e80000011097820 */ /* 0x020fc80000400000 */
[----:B------:R-:W-:Y:S01]  /*22500*/  FSEL R10, R10, R152, P2 ;  /* 0x000000980a0a7208 */ /* 0x000fe20001000000 */
[----:B0-----:R-:W-:Y:S01]  /*22510*/  FMUL R8, R16, 0.25 ;  /* 0x3e80000010087820 */ /* 0x001fe20000400000 */
[----:B------:R-:W-:Y:S01]  /*22520*/  FSEL R9, R9, R17, P2 ;  /* 0x0000001109097208 */ /* 0x000fe20001000000 */
[----:B-1----:R-:W-:-:S03]  /*22530*/  FMUL R7, R15, 0.25 ;  /* 0x3e8000000f077820 */ /* 0x002fc60000400000 */
[----:B------:R-:W-:Y:S01]  /*22540*/  FSEL R8, R8, R16, P3 ;  /* 0x0000001008087208 */ /* 0x000fe20001800000 */
[----:B------:R-:W-:Y:S01]  /*22550*/  FMUL R6, R14, 0.25 ;  /* 0x3e8000000e067820 */ /* 0x000fe20000400000 */
[----:B------:R-:W-:Y:S01]  /*22560*/  FSEL R7, R7, R15, P3 ;  /* 0x0000000f07077208 */ /* 0x000fe20001800000 */
[----:B------:R4:W-:Y:S03]  /*22570*/  STL [R1+0x628], R10 ;  /* 0x0006280a01007387 */ /* 0x0009e60000100800 */
[----:B------:R-:W-:Y:S01]  /*22580*/  FSEL R6, R6, R14, P2 ;  /* 0x0000000e06067208 */ /* 0x000fe20001000000 */
[----:B------:R2:W-:Y:S04]  /*22590*/  STL [R1+0x620], R9 ;  /* 0x0006200901007387 */ /* 0x0005e80000100800 */
[----:B------:R0:W-:Y:S04]  /*225a0*/  STL [R1+0x61c], R8 ;  /* 0x00061c0801007387 */ /* 0x0001e80000100800 */
[----:B------:R-:W3:Y:S04]  /*225b0*/  LDL.LU R152, [R1+0x188] ;  /* 0x0001880001987983 */ /* 0x000ee80000300800 */
[----:B------:R1:W-:Y:S04]  /*225c0*/  STL [R1+0x614], R7 ;  /* 0x0006140701007387 */ /* 0x0003e80000100800 */
[----:B------:R-:W5:Y:S04]  /*225d0*/  LDL.LU R17, [R1+0x184] ;  /* 0x0001840001117983 */ /* 0x000f680000300800 */
[----:B------:R1:W-:Y:S04]  /*225e0*/  STL [R1+0x618], R6 ;  /* 0x0006180601007387 */ /* 0x0003e80000100800 */
[----:B------:R-:W5:Y:S04]  /*225f0*/  LDL.LU R16, [R1+0x180] ;  /* 0x0001800001107983 */ /* 0x000f680000300800 */
[----:B------:R-:W5:Y:S04]  /*22600*/  LDL.LU R15, [R1+0x17c] ;  /* 0x00017c00010f7983 */ /* 0x000f680000300800 */
[----:B------:R-:W5:Y:S01]  /*22610*/  LDL.LU R14, [R1+0x178] ;  /* 0x00017800010e7983 */ /* 0x000f620000300800 */
[----:B----4-:R-:W-:Y:S01]  /*22620*/  FMUL R10, R161, 0.25 ;  /* 0x3e800000a10a7820 */ /* 0x010fe20000400000 */
[----:B--2---:R-:W-:Y:S01]  /*22630*/  FMUL R9, R160, 0.25 ;  /* 0x3e800000a0097820 */ /* 0x004fe20000400000 */
[----:B0-----:R-:W-:Y:S01]  /*22640*/  FMUL R8, R159, 0.25 ;  /* 0x3e8000009f087820 */ /* 0x001fe20000400000 */
[----:B-1----:R-:W-:-:S02]  /*22650*/  FMUL R7, R158, 0.25 ;  /* 0x3e8000009e077820 */ /* 0x002fc40000400000 */
[----:B------:R-:W-:Y:S02]  /*22660*/  FSEL R10, R10, R161, P2 ;  /* 0x000000a10a0a7208 */ /* 0x000fe40001000000 */
[----:B------:R-:W-:Y:S01]  /*22670*/  FSEL R9, R9, R160, P3 ;  /* 0x000000a009097208 */ /* 0x000fe20001800000 */
[----:B------:R-:W-:Y:S01]  /*22680*/  FMUL R6, R157, 0.25 ;  /* 0x3e8000009d067820 */ /* 0x000fe20000400000 */
[----:B------:R-:W-:Y:S01]  /*22690*/  FSEL R8, R8, R159, P3 ;  /* 0x0000009f08087208 */ /* 0x000fe20001800000 */
[----:B------:R0:W-:Y:S01]  /*226a0*/  STL [R1+0x610], R10 ;  /* 0x0006100a01007387 */ /* 0x0001e20000100800 */
[----:B------:R-:W-:Y:S02]  /*226b0*/  FSEL R7, R7, R158, P2 ;  /* 0x0000009e07077208 */ /* 0x000fe40001000000 */
[----:B------:R-:W-:Y:S01]  /*226c0*/  FSEL R6, R6, R157, P2 ;  /* 0x0000009d06067208 */ /* 0x000fe20001000000 */
[----:B------:R1:W-:Y:S04]  /*226d0*/  STL [R1+0x408], R9 ;  /* 0x0004080901007387 */ /* 0x0003e80000100800 */
[----:B------:R2:W-:Y:S04]  /*226e0*/  STL [R1+0x1fc], R8 ;  /* 0x0001fc0801007387 */ /* 0x0005e80000100800 */
[----:B------:R-:W4:Y:S01]  /*226f0*/  LDL.LU R161, [R1+0x174] ;  /* 0x0001740001a17983 */ /* 0x000f220000300800 */
[----:B0-----:R-:W-:-:S03]  /*22700*/  FMUL R10, R162, 0.25 ;  /* 0x3e800000a20a7820 */ /* 0x001fc60000400000 */
[----:B------:R0:W-:Y:S04]  /*22710*/  STL [R1+0x400], R7 ;  /* 0x0004000701007387 */ /* 0x0001e80000100800 */
[----:B------:R-:W4:Y:S01]  /*22720*/  LDL.LU R160, [R1+0x170] ;  /* 0x0001700001a07983 */ /* 0x000f220000300800 */
[----:B-1----:R-:W-:-:S03]  /*22730*/  FMUL R9, R156, 0.25 ;  /* 0x3e8000009c097820 */ /* 0x002fc60000400000 */
[----:B------:R1:W-:Y:S01]  /*22740*/  STL [R1+0x1f8], R6 ;  /* 0x0001f80601007387 */ /* 0x0003e20000100800 */
[----:B------:R-:W-:-:S03]  /*22750*/  FSEL R10, R10, R162, P3 ;  /* 0x000000a20a0a7208 */ /* 0x000fc60001800000 */
[----:B------:R-:W4:Y:S01]  /*22760*/  LDL.LU R159, [R1+0x16c] ;  /* 0x00016c00019f7983 */ /* 0x000f220000300800 */
[----:B--2---:R-:W-:Y:S01]  /*22770*/  FMUL R8, R155, 0.25 ;  /* 0x3e8000009b087820 */ /* 0x004fe20000400000 */
[----:B------:R-:W-:Y:S02]  /*22780*/  FSEL R9, R9, R156, P3 ;  /* 0x0000009c09097208 */ /* 0x000fe40001800000 */
[----:B------:R-:W2:Y:S01]  /*22790*/  LDL.LU R158, [R1+0x168] ;  /* 0x00016800019e7983 */ /* 0x000ea20000300800 */
[----:B0-----:R-:W-:Y:S01]  /*227a0*/  FMUL R7, R154, 0.25 ;  /* 0x3e8000009a077820 */ /* 0x001fe20000400000 */
[----:B------:R-:W-:Y:S02]  /*227b0*/  FSEL R8, R8, R155, P2 ;  /* 0x0000009b08087208 */ /* 0x000fe40001000000 */
[----:B------:R-:W2:Y:S01]  /*227c0*/  LDL.LU R157, [R1+0x164] ;  /* 0x00016400019d7983 */ /* 0x000ea20000300800 */
[----:B-1----:R-:W-:Y:S01]  /*227d0*/  FMUL R6, R153, 0.25 ;  /* 0x3e80000099067820 */ /* 0x002fe20000400000 */
[----:B------:R-:W-:-:S02]  /*227e0*/  FSEL R7, R7, R154, P2 ;  /* 0x0000009a07077208 */ /* 0x000fc40001000000 */
[----:B------:R3:W-:Y:S02]  /*227f0*/  STL [R1+0x1f4], R10 ;  /* 0x0001f40a01007387 */ /* 0x0007e40000100800 */
[----:B------:R-:W-:Y:S02]  /*22800*/  FSEL R6, R6, R153, P3 ;  /* 0x0000009906067208 */ /* 0x000fe40001800000 */
        /* <DEDUP_REMOVED lines=30> */
[----:B0-----:R-:W-:Y:S01]  /*229f0*/  FMUL R9, R160, 0.25 ;  /* 0x3e800000a0097820 */ /* 0x001fe20000400000 */
[----:B-1----:R-:W-:Y:S01]  /*22a00*/  FMUL R8, R159, 0.25 ;  /* 0x3e8000009f087820 */ /* 0x002fe20000400000 */
[----:B--2---:R-:W-:-:S02]  /*22a10*/  FMUL R7, R158, 0.25 ;  /* 0x3e8000009e077820 */ /* 0x004fc40000400000 */
        /* <DEDUP_REMOVED lines=253> */
[----:B-1----:R-:W-:Y:S01]  /*239f0*/  FMUL R9, R155, 0.25 ;  /* 0x3e8000009b097820 */ /* 0x002fe20000400000 */
[----:B------:R-:W-:Y:S02]  /*23a00*/  FSEL R10, R10, R156, P2 ;  /* 0x0000009c0a0a7208 */ /* 0x000fe40001000000 */
[----:B------:R1:W-:Y:S02]  /*23a10*/  STL [R1+0xd0], R6 ;  /* 0x0000d00601007387 */ /* 0x0003e40000100800 */
[----:B------:R-:W-:-:S02]  /*23a20*/  FSEL R9, R9, R155, P3 ;  /* 0x0000009b09097208 */ /* 0x000fc40001800000 */
[----:B------:R-:W4:Y:S01]  /*23a30*/  LDL.LU R160, [R1+0x40] ;  /* 0x0000400001a07983 */ /* 0x000f220000300800 */
[----:B--2---:R-:W-:-:S03]  /*23a40*/  FMUL R8, R154, 0.25 ;  /* 0x3e8000009a087820 */ /* 0x004fc60000400000 */
[----:B------:R-:W2:Y:S01]  /*23a50*/  LDL.LU R159, [R1+0x3c] ;  /* 0x00003c00019f7983 */ /* 0x000ea20000300800 */
[----:B0-----:R-:W-:Y:S01]  /*23a60*/  FMUL R7, R153, 0.25 ;  /* 0x3e80000099077820 */ /* 0x001fe20000400000 */
[----:B------:R-:W-:Y:S02]  /*23a70*/  FSEL R8, R8, R154, P3 ;  /* 0x0000009a08087208 */ /* 0x000fe40001800000 */
[----:B------:R-:W2:Y:S02]  /*23a80*/  LDL.LU R158, [R1+0x38] ;  /* 0x00003800019e7983 */ /* 0x000ea40000300800 */
[----:B------:R-:W-:Y:S02]  /*23a90*/  FSEL R7, R7, R153, P2 ;  /* 0x0000009907077208 */ /* 0x000fe40001000000 */
[----:B------:R3:W-:Y:S04]  /*23aa0*/  STL [R1+0xc8], R10 ;  /* 0x0000c80a01007387 */ /* 0x0007e80000100800 */
[----:B------:R5:W-:Y:S04]  /*23ab0*/  STL [R1+0xc4], R9 ;  /* 0x0000c40901007387 */ /* 0x000be80000100800 */
[----:B------:R-:W2:Y:S01]  /*23ac0*/  LDL.LU R157, [R1+0x34] ;  /* 0x00003400019d7983 */ /* 0x000ea20000300800 */
[----:B-1----:R-:W-:-:S03]  /*23ad0*/  FMUL R6, R163, 0.25 ;  /* 0x3e800000a3067820 */ /* 0x002fc60000400000 */
[----:B------:R0:W-:Y:S04]  /*23ae0*/  STL [R1+0xbc], R8 ;  /* 0x0000bc0801007387 */ /* 0x0001e80000100800 */
[----:B------:R-:W2:Y:S04]  /*23af0*/  LDL.LU R156, [R1+0x30] ;  /* 0x00003000019c7983 */ /* 0x000ea80000300800 */
[----:B------:R1:W-:Y:S04]  /*23b00*/  STL [R1+0xc0], R7 ;  /* 0x0000c00701007387 */ /* 0x0003e80000100800 */
[----:B------:R-:W2:Y:S01]  /*23b10*/  LDL.LU R155, [R1+0x2c] ;  /* 0x00002c00019b7983 */ /* 0x000ea20000300800 */
[----:B------:R-:W-:-:S03]  /*23b20*/  FSEL R6, R6, R163, P2 ;  /* 0x000000a306067208 */ /* 0x000fc60001000000 */
[----:B------:R-:W2:Y:S04]  /*23b30*/  LDL.LU R154, [R1+0x28] ;  /* 0x00002800019a7983 */ /* 0x000ea80000300800 */
[----:B------:R-:W2:Y:S04]  /*23b40*/  LDL.LU R153, [R1+0x24] ;  /* 0x0000240001997983 */ /* 0x000ea80000300800 */
[----:B------:R1:W-:Y:S01]  /*23b50*/  STL [R1+0xb8], R6 ;  /* 0x0000b80601007387 */ /* 0x0003e20000100800 */
        /* <DEDUP_REMOVED lines=25> */
[----:B------:R-:W-:Y:S02]  /*23cf0*/  FSEL R9, R9, R161, P2 ;  /* 0x000000a109097208 */ /* 0x000fe40001000000 */
[----:B------:R-:W-:Y:S01]  /*23d00*/  FSEL R8, R8, R160, P2 ;  /* 0x000000a008087208 */ /* 0x000fe20001000000 */
[----:B------:R-:W-:Y:S01]  /*23d10*/  FMUL R6, R158, 0.25 ;  /* 0x3e8000009e067820 */ /* 0x000fe20000400000 */
[----:B------:R0:W-:Y:S01]  /*23d20*/  STL [R1+0x9c], R10 ;  /* 0x00009c0a01007387 */ /* 0x0001e20000100800 */
[----:B------:R-:W-:-:S03]  /*23d30*/  FSEL R7, R7, R159, P3 ;  /* 0x0000009f07077208 */ /* 0x000fc60001800000 */
[----:B------:R1:W-:Y:S01]  /*23d40*/  STL [R1+0xa0], R9 ;  /* 0x0000a00901007387 */ /* 0x0003e20000100800 */
[----:B------:R-:W-:-:S03]  /*23d50*/  FSEL R6, R6, R158, P3 ;  /* 0x0000009e06067208 */ /* 0x000fc60001800000 */
[----:B------:R2:W-:Y:S01]  /*23d60*/  STL [R1+0x98], R8 ;  /* 0x0000980801007387 */ /* 0x0005e20000100800 */
[----:B0-----:R-:W-:-:S03]  /*23d70*/  FMUL R10, R157, 0.25 ;  /* 0x3e8000009d0a7820 */ /* 0x001fc60000400000 */
[----:B------:R0:W-:Y:S01]  /*23d80*/  STL [R1+0x94], R7 ;  /* 0x0000940701007387 */ /* 0x0001e20000100800 */
[----:B-1----:R-:W-:Y:S01]  /*23d90*/  FMUL R9, R156, 0.25 ;  /* 0x3e8000009c097820 */ /* 0x002fe20000400000 */
[----:B------:R-:W-:Y:S02]  /*23da0*/  FSEL R10, R10, R157, P2 ;  /* 0x0000009d0a0a7208 */ /* 0x000fe40001000000 */
[----:B------:R1:W-:Y:S02]  /*23db0*/  STL [R1+0x8c], R6 ;  /* 0x00008c0601007387 */ /* 0x0003e40000100800 */
[----:B------:R-:W-:Y:S01]  /*23dc0*/  FSEL R9, R9, R156, P2 ;  /* 0x0000009c09097208 */ /* 0x000fe20001000000 */
[----:B--2---:R-:W-:Y:S01]  /*23dd0*/  FMUL R8, R155, 0.25 ;  /* 0x3e8000009b087820 */ /* 0x004fe20000400000 */
[----:B0-----:R-:W-:-:S04]  /*23de0*/  FMUL R7, R154, 0.25 ;  /* 0x3e8000009a077820 */ /* 0x001fc80000400000 */
[----:B------:R-:W-:Y:S01]  /*23df0*/  FSEL R8, R8, R155, P3 ;  /* 0x0000009b08087208 */ /* 0x000fe20001800000 */
[----:B------:R3:W-:Y:S01]  /*23e00*/  STL [R1+0x90], R10 ;  /* 0x0000900a01007387 */ /* 0x0007e20000100800 */
[----:B------:R-:W-:-:S03]  /*23e10*/  FSEL R7, R7, R154, P3 ;  /* 0x0000009a07077208 */ /* 0x000fc60001800000 */
[----:B------:R5:W-:Y:S04]  /*23e20*/  STL [R1+0x88], R9 ;  /* 0x0000880901007387 */ /* 0x000be80000100800 */
[----:B------:R-:W2:Y:S01]  /*23e30*/  LDL.LU R166, [R1+0xc] ;  /* 0x00000c0001a67983 */ /* 0x000ea20000300800 */
[----:B-1----:R-:W-:-:S03]  /*23e40*/  FMUL R6, R153, 0.25 ;  /* 0x3e80000099067820 */ /* 0x002fc60000400000 */
[----:B------:R0:W-:Y:S04]  /*23e50*/  STL [R1+0x84], R8 ;  /* 0x0000840801007387 */ /* 0x0001e80000100800 */
[----:B------:R-:W4:Y:S04]  /*23e60*/  LDL.LU R165, [R1+0x4] ;  /* 0x0000040001a57983 */ /* 0x000f280000300800 */
[----:B------:R1:W-:Y:S04]  /*23e70*/  STL [R1+0x7c], R7 ;  /* 0x00007c0701007387 */ /* 0x0003e80000100800 */
[----:B------:R-:W4:Y:S01]  /*23e80*/  LDL.LU R164, [R1+0x3fc] ;  /* 0x0003fc0001a47983 */ /* 0x000f220000300800 */
[----:B------:R-:W-:-:S03]  /*23e90*/  FSEL R6, R6, R153, P2 ;  /* 0x0000009906067208 */ /* 0x000fc60001000000 */
[----:B------:R-:W4:Y:S04]  /*23ea0*/  LDL.LU R163, [R1+0x3f8] ;  /* 0x0003f80001a37983 */ /* 0x000f280000300800 */
[----:B------:R-:W4:Y:S04]  /*23eb0*/  LDL.LU R162, [R1+0x3f4] ;  /* 0x0003f40001a27983 */ /* 0x000f280000300800 */
[----:B------:R-:W4:Y:S04]  /*23ec0*/  LDL.LU R161, [R1+0x3f0] ;  /* 0x0003f00001a17983 */ /* 0x000f280000300800 */
[----:B------:R-:W4:Y:S04]  /*23ed0*/  LDL.LU R160, [R1+0x3ec] ;  /* 0x0003ec0001a07983 */ /* 0x000f280000300800 */
[----:B------:R1:W-:Y:S04]  /*23ee0*/  STL [R1+0x80], R6 ;  /* 0x0000800601007387 */ /* 0x0003e80000100800 */
[----:B------:R-:W4:Y:S04]  /*23ef0*/  LDL.LU R159, [R1+0x3e8] ;  /* 0x0003e800019f7983 */ /* 0x000f280000300800 */
[----:B------:R-:W4:Y:S04]  /*23f00*/  LDL.LU R158, [R1+0x3e4] ;  /* 0x0003e400019e7983 */ /* 0x000f280000300800 */
[----:B------:R-:W4:Y:S01]  /*23f10*/  LDL.LU R157, [R1+0x3e0] ;  /* 0x0003e000019d7983 */ /* 0x000f220000300800 */
[----:B---3--:R-:W-:Y:S01]  /*23f20*/  FMUL R10, R152, 0.25 ;  /* 0x3e800000980a7820 */ /* 0x008fe20000400000 */
[----:B-----5:R-:W-:-:S04]  /*23f30*/  FMUL R9, R17, 0.25 ;  /* 0x3e80000011097820 */ /* 0x020fc80000400000 */
[----:B------:R-:W-:Y:S02]  /*23f40*/  FSEL R10, R10, R152, P2 ;  /* 0x000000980a0a7208 */ /* 0x000fe40001000000 */
[----:B------:R-:W-:Y:S01]  /*23f50*/  FSEL R9, R9, R17, P3 ;  /* 0x0000001109097208 */ /* 0x000fe20001800000 */
[----:B0-----:R-:W-:Y:S01]  /*23f60*/  FMUL R8, R16, 0.25 ;  /* 0x3e80000010087820 */ /* 0x001fe20000400000 */
[----:B-1----:R-:W-:-:S04]  /*23f70*/  FMUL R7, R15, 0.25 ;  /* 0x3e8000000f077820 */ /* 0x002fc80000400000 */
[----:B------:R-:W-:Y:S01]  /*23f80*/  FSEL R8, R8, R16, P3 ;  /* 0x0000001008087208 */ /* 0x000fe20001800000 */
[----:B------:R2:W-:Y:S01]  /*23f90*/  STL [R1+0x78], R10 ;  /* 0x0000780a01007387 */ /* 0x0005e20000100800 */
[----:B------:R-:W-:-:S03]  /*23fa0*/  FSEL R7, R7, R15, P2 ;  /* 0x0000000f07077208 */ /* 0x000fc60001000000 */
[----:B------:R4:W-:Y:S04]  /*23fb0*/  STL [R1+0x74], R9 ;  /* 0x0000740901007387 */ /* 0x0009e80000100800 */
[----:B------:R-:W3:Y:S04]  /*23fc0*/  LDL.LU R156, [R1+0x3dc] ;  /* 0x0003dc00019c7983 */ /* 0x000ee80000300800 */
[----:B------:R0:W-:Y:S04]  /*23fd0*/  STL [R1+0x6c], R8 ;  /* 0x00006c0801007387 */ /* 0x0001e80000100800 */
[----:B------:R-:W5:Y:S01]  /*23fe0*/  LDL.LU R155, [R1+0x3d8] ;  /* 0x0003d800019b7983 */ /* 0x000f620000300800 */
[----:B------:R-:W-:-:S03]  /*23ff0*/  FMUL R6, R14, 0.25 ;  /* 0x3e8000000e067820 */ /* 0x000fc60000400000 */
[----:B------:R1:W-:Y:S04]  /*24000*/  STL [R1+0x70], R7 ;  /* 0x0000700701007387 */ /* 0x0003e80000100800 */
[----:B------:R-:W5:Y:S04]  /*24010*/  LDL.LU R154, [R1+0x3d4] ;  /* 0x0003d400019a7983 */ /* 0x000f680000300800 */
[----:B------:R-:W5:Y:S01]  /*24020*/  LDL.LU R153, [R1+0x3d0] ;  /* 0x0003d00001997983 */ /* 0x000f620000300800 */
[----:B------:R-:W-:-:S03]  /*24030*/  FSEL R6, R6, R14, P2 ;  /* 0x0000000e06067208 */ /* 0x000fc60001000000 */
[----:B------:R-:W5:Y:S04]  /*24040*/  LDL.LU R152, [R1+0x3cc] ;  /* 0x0003cc0001987983 */ /* 0x000f680000300800 */
[----:B------:R-:W5:Y:S04]  /*24050*/  LDL.LU R17, [R1+0x3c8] ;  /* 0x0003c80001117983 */ /* 0x000f680000300800 */
[----:B------:R-:W5:Y:S04]  /*24060*/  LDL.LU R16, [R1+0x3c4] ;  /* 0x0003c40001107983 */ /* 0x000f680000300800 */
[----:B------:R1:W-:Y:S04]  /*24070*/  STL [R1+0x68], R6 ;  /* 0x0000680601007387 */ /* 0x0003e80000100800 */
[----:B------:R-:W5:Y:S04]  /*24080*/  LDL.LU R15, [R1+0x3c0] ;  /* 0x0003c000010f7983 */ /* 0x000f680000300800 */
[----:B------:R-:W5:Y:S01]  /*24090*/  LDL.LU R14, [R1+0x3bc] ;  /* 0x0003bc00010e7983 */ /* 0x000f620000300800 */
[----:B--2---:R-:W-:-:S03]  /*240a0*/  FMUL R10, R166, 0.25 ;  /* 0x3e800000a60a7820 */ /* 0x004fc60000400000 */
[----:B------:R-:W2:Y:S01]  /*240b0*/  LDL.LU R248, [R1+0x3b8] ;  /* 0x0003b80001f87983 */ /* 0x000ea20000300800 */
[----:B----4-:R-:W-:Y:S01]  /*240c0*/  FMUL R9, R165, 0.25 ;  /* 0x3e800000a5097820 */ /* 0x010fe20000400000 */
[----:B0-----:R-:W-:-:S04]  /*240d0*/  FMUL R8, R164, 0.25 ;  /* 0x3e800000a4087820 */ /* 0x001fc80000400000 */
[----:B------:R-:W-:Y:S01]  /*240e0*/  FSEL R9, R9, R165, P2 ;  /* 0x000000a509097208 */ /* 0x000fe20001000000 */
[----:B-1----:R-:W-:Y:S01]  /*240f0*/  FMUL R7, R163, 0.25 ;  /* 0x3e800000a3077820 */ /* 0x002fe20000400000 */
[----:B------:R-:W-:Y:S01]  /*24100*/  FSEL R8, R8, R164, P0 ;  /* 0x000000a408087208 */ /* 0x000fe20000000000 */
[----:B------:R-:W-:-:S03]  /*24110*/  FMUL R6, R162, 0.25 ;  /* 0x3e800000a2067820 */ /* 0x000fc60000400000 */
[----:B------:R-:W-:Y:S01]  /*24120*/  FSEL R7, R7, R163, P0 ;  /* 0x000000a307077208 */ /* 0x000fe20000000000 */
[----:B------:R0:W-:Y:S01]  /*24130*/  STL [R1+0x60], R9 ;  /* 0x0000600901007387 */ /* 0x0001e20000100800 */
[----:B------:R-:W-:Y:S01]  /*24140*/  FSEL R252, R10, R166, P3 ;  /* 0x000000a60afc7208 */ /* 0x000fe20001800000 */
[----:B------:R-:W-:Y:S01]  /*24150*/  FMUL R10, R161, 0.25 ;  /* 0x3e800000a10a7820 */ /* 0x000fe20000400000 */
[----:B------:R-:W-:Y:S01]  /*24160*/  FSEL R6, R6, R162, P1 ;  /* 0x000000a206067208 */ /* 0x000fe20000800000 */
[----:B------:R1:W-:Y:S04]  /*24170*/  STL [R1+0x64], R8 ;  /* 0x0000640801007387 */ /* 0x0003e80000100800 */
[----:B------:R4:W-:Y:S01]  /*24180*/  STL [R1+0x58], R7 ;  /* 0x0000580701007387 */ /* 0x0009e20000100800 */
[----:B0-----:R-:W-:Y:S01]  /*24190*/  FMUL R9, R160, 0.25 ;  /* 0x3e800000a0097820 */ /* 0x001fe20000400000 */
[----:B------:R-:W-:Y:S01]  /*241a0*/  FSEL R10, R10, R161, P1 ;  /* 0x000000a10a0a7208 */ /* 0x000fe20000800000 */
[----:B-1----:R-:W-:Y:S01]  /*241b0*/  FMUL R8, R159, 0.25 ;  /* 0x3e8000009f087820 */ /* 0x002fe20000400000 */
[----:B------:R0:W-:Y:S02]  /*241c0*/  STL [R1+0x54], R6 ;  /* 0x0000540601007387 */ /* 0x0001e40000100800 */
[----:B------:R-:W-:Y:S01]  /*241d0*/  FSEL R9, R9, R160, P0 ;  /* 0x000000a009097208 */ /* 0x000fe20000000000 */
[----:B----4-:R-:W-:Y:S01]  /*241e0*/  FMUL R7, R158, 0.25 ;  /* 0x3e8000009e077820 */ /* 0x010fe20000400000 */
[----:B------:R-:W-:Y:S01]  /*241f0*/  FSEL R8, R8, R159, P0 ;  /* 0x0000009f08087208 */ /* 0x000fe20000000000 */
[----:B------:R3:W-:Y:S01]  /*24200*/  STL [R1+0x50], R10 ;  /* 0x0000500a01007387 */ /* 0x0007e20000100800 */
[----:B0-----:R-:W-:-:S02]  /*24210*/  FMUL R6, R157, 0.25 ;  /* 0x3e8000009d067820 */ /* 0x001fc40000400000 */
[----:B------:R-:W-:Y:S01]  /*24220*/  FSEL R7, R7, R158, P1 ;  /* 0x0000009e07077208 */ /* 0x000fe20000800000 */
[----:B------:R5:W-:Y:S02]  /*24230*/  STL [R1+0x4c], R9 ;  /* 0x00004c0901007387 */ /* 0x000be40000100800 */
[----:B------:R-:W-:Y:S02]  /*24240*/  FSEL R6, R6, R157, P1 ;  /* 0x0000009d06067208 */ /* 0x000fe40000800000 */
[----:B------:R0:W-:Y:S04]  /*24250*/  STL [R1+0x48], R8 ;  /* 0x0000480801007387 */ /* 0x0001e80000100800 */
[----:B------:R1:W-:Y:S04]  /*24260*/  STL [R1+0x44], R7 ;  /* 0x0000440701007387 */ /* 0x0003e80000100800 */
        /* <DEDUP_REMOVED lines=8> */
[----:B----4-:R-:W-:Y:S01]  /*242f0*/  FMUL R6, R152, 0.25 ;  /* 0x3e80000098067820 */ /* 0x010fe20000400000 */
[----:B------:R-:W-:Y:S01]  /*24300*/  FSEL R7, R7, R153, P1 ;  /* 0x0000009907077208 */ /* 0x000fe20000800000 */
[----:B------:R-:W-:Y:S03]  /*24310*/  STL [R1+0x3c], R10 ;  /* 0x00003c0a01007387 */ /* 0x000fe60000100800 */
[----:B------:R-:W-:Y:S01]  /*24320*/  FSEL R6, R6, R152, P0 ;  /* 0x0000009806067208 */ /* 0x000fe20000000000 */
[----:B------:R0:W-:Y:S04]  /*24330*/  STL [R1+0x38], R9 ;  /* 0x0000380901007387 */ /* 0x0001e80000100800 */
[----:B------:R1:W-:Y:S04]  /*24340*/  STL [R1+0x34], R8 ;  /* 0x0000340801007387 */ /* 0x0003e80000100800 */
[----:B------:R3:W-:Y:S01]  /*24350*/  STL [R1+0x30], R7 ;  /* 0x0000300701007387 */ /* 0x0007e20000100800 */
[----:B0-----:R-:W-:Y:S01]  /*24360*/  FMUL R9, R17, 0.25 ;  /* 0x3e80000011097820 */ /* 0x001fe20000400000 */
[----:B-1----:R-:W-:-:S02]  /*24370*/  FMUL R8, R16, 0.25 ;  /* 0x3e80000010087820 */ /* 0x002fc40000400000 */
[----:B------:R0:W-:Y:S02]  /*24380*/  STL [R1+0x2c], R6 ;  /* 0x00002c0601007387 */ /* 0x0001e40000100800 */
[----:B------:R-:W-:Y:S01]  /*24390*/  FSEL R9, R9, R17, P0 ;  /* 0x0000001109097208 */ /* 0x000fe20000000000 */
[----:B---3--:R-:W-:Y:S01]  /*243a0*/  FMUL R7, R15, 0.25 ;  /* 0x3e8000000f077820 */ /* 0x008fe20000400000 */
[----:B------:R-:W-:Y:S01]  /*243b0*/  FSEL R8, R8, R16, P1 ;  /* 0x0000001008087208 */ /* 0x000fe20000800000 */
[----:B0-----:R-:W-:-:S03]  /*243c0*/  FMUL R6, R14, 0.25 ;  /* 0x3e8000000e067820 */ /* 0x001fc60000400000 */
[----:B------:R-:W-:Y:S01]  /*243d0*/  FSEL R7, R7, R15, P1 ;  /* 0x0000000f07077208 */ /* 0x000fe20000800000 */
[----:B------:R-:W-:Y:S01]  /*243e0*/  STL [R1+0x28], R9 ;  /* 0x0000280901007387 */ /* 0x000fe20000100800 */
[----:B------:R-:W-:-:S03]  /*243f0*/  FSEL R6, R6, R14, P0 ;  /* 0x0000000e06067208 */ /* 0x000fc60000000000 */
[----:B------:R-:W-:Y:S04]  /*24400*/  STL [R1+0x24], R8 ;  /* 0x0000240801007387 */ /* 0x000fe80000100800 */
[----:B------:R-:W3:Y:S04]  /*24410*/  LDL.LU R11, [R1+0x3b4] ;  /* 0x0003b400010b7983 */ /* 0x000ee80000300800 */
[----:B------:R0:W-:Y:S04]  /*24420*/  STL [R1+0x20], R7 ;  /* 0x0000200701007387 */ /* 0x0001e80000100800 */
[----:B------:R-:W4:Y:S04]  /*24430*/  LDL.LU R221, [R1+0x3b0] ;  /* 0x0003b00001dd7983 */ /* 0x000f280000300800 */
[----:B------:R1:W-:Y:S04]  /*24440*/  STL [R1+0x1c], R6 ;  /* 0x00001c0601007387 */ /* 0x0003e80000100800 */
[----:B------:R-:W1:Y:S04]  /*24450*/  LDL.LU R220, [R1+0x3ac] ;  /* 0x0003ac0001dc7983 */ /* 0x000e680000300800 */
[----:B------:R-:W0:Y:S04]  /*24460*/  LDL.LU R13, [R1+0x3a8] ;  /* 0x0003a800010d7983 */ /* 0x000e280000300800 */
[----:B------:R-:W5:Y:S04]  /*24470*/  LDL.LU R12, [R1+0x3a4] ;  /* 0x0003a400010c7983 */ /* 0x000f680000300800 */
[----:B------:R-:W4:Y:S04]  /*24480*/  LDL.LU R18, [R1+0x3a0] ;  /* 0x0003a00001127983 */ /* 0x000f280000300800 */
        /* <DEDUP_REMOVED lines=103> */
[----:B------:R-:W4:Y:S01]  /*24b00*/  LDL.LU R152, [R1+0x200] ;  /* 0x0002000001987983 */ /* 0x000f220000300800 */
[----:B--2---:R-:W-:Y:S01]  /*24b10*/  FMUL R250, R248, 0.25 ;  /* 0x3e800000f8fa7820 */ /* 0x004fe20000400000 */
[----:B0-----:R-:W-:Y:S01]  /*24b20*/  FMUL R7, R13, 0.25 ;  /* 0x3e8000000d077820 */ /* 0x001fe20000400000 */
[----:B---3--:R-:W-:Y:S01]  /*24b30*/  FMUL R249, R11, 0.25 ;  /* 0x3e8000000bf97820 */ /* 0x008fe20000400000 */
[----:B-----5:R-:W-:-:S02]  /*24b40*/  FMUL R8, R12, 0.25 ;  /* 0x3e8000000c087820 */ /* 0x020fc40000400000 */
[----:B------:R-:W-:Y:S01]  /*24b50*/  FSEL R250, R250, R248, P0 ;  /* 0x000000f8fafa7208 */ /* 0x000fe20000000000 */
[----:B----4-:R-:W-:Y:S01]  /*24b60*/  FMUL R248, R221, 0.25 ;  /* 0x3e800000ddf87820 */ /* 0x010fe20000400000 */
[----:B-1----:R-:W-:Y:S01]  /*24b70*/  FMUL R6, R220, 0.25 ;  /* 0x3e800000dc067820 */ /* 0x002fe20000400000 */
[----:B------:R-:W-:Y:S01]  /*24b80*/  FSEL R7, R7, R13, P0 ;  /* 0x0000000d07077208 */ /* 0x000fe20000000000 */
[----:B------:R-:W-:Y:S01]  /*24b90*/  FMUL R9, R18, 0.25 ;  /* 0x3e80000012097820 */ /* 0x000fe20000400000 */
[----:B------:R-:W-:Y:S01]  /*24ba0*/  FSEL R249, R249, R11, P1 ;  /* 0x0000000bf9f97208 */ /* 0x000fe20000800000 */
[----:B------:R-:W-:Y:S01]  /*24bb0*/  FMUL R10, R17, 0.25 ;  /* 0x3e800000110a7820 */ /* 0x000fe20000400000 */
[----:B------:R-:W-:Y:S01]  /*24bc0*/  FSEL R8, R8, R12, P1 ;  /* 0x0000000c08087208 */ /* 0x000fe20000800000 */
[----:B------:R-:W-:Y:S01]  /*24bd0*/  FMUL R13, R14, 0.25 ;  /* 0x3e8000000e0d7820 */ /* 0x000fe20000400000 */
[----:B------:R-:W-:Y:S01]  /*24be0*/  FMUL R11, R16, 0.25 ;  /* 0x3e800000100b7820 */ /* 0x000fe20000400000 */
[----:B------:R-:W-:Y:S01]  /*24bf0*/  FMUL R12, R15, 0.25 ;  /* 0x3e8000000f0c7820 */ /* 0x000fe20000400000 */
[----:B------:R-:W-:-:S02]  /*24c00*/  FSEL R248, R248, R221, P1 ;  /* 0x000000ddf8f87208 */ /* 0x000fc40000800000 */
[----:B------:R-:W-:Y:S01]  /*24c10*/  FSEL R6, R6, R220, P0 ;  /* 0x000000dc06067208 */ /* 0x000fe20000000000 */
[----:B------:R0:W-:Y:S01]  /*24c20*/  STL [R1+0xd9c], R250 ;  /* 0x000d9cfa01007387 */ /* 0x0001e20000100800 */
[----:B------:R-:W-:Y:S01]  /*24c30*/  FSEL R9, R9, R18, P1 ;  /* 0x0000001209097208 */ /* 0x000fe20000800000 */
[----:B------:R-:W-:Y:S01]  /*24c40*/  FMUL R18, R19, 0.25 ;  /* 0x3e80000013127820 */ /* 0x000fe20000400000 */
[----:B------:R-:W-:Y:S01]  /*24c50*/  FSEL R10, R10, R17, P0 ;  /* 0x000000110a0a7208 */ /* 0x000fe20000000000 */
[----:B------:R-:W-:Y:S01]  /*24c60*/  STL [R1+0xd78], R249 ;  /* 0x000d78f901007387 */ /* 0x000fe20000100800 */
[----:B------:R-:W-:Y:S01]  /*24c70*/  FSEL R13, R13, R14, P1 ;  /* 0x0000000e0d0d7208 */ /* 0x000fe20000800000 */
[----:B------:R-:W-:Y:S01]  /*24c80*/  FMUL R14, R23, 0.25 ;  /* 0x3e800000170e7820 */ /* 0x000fe20000400000 */
[----:B------:R-:W-:Y:S01]  /*24c90*/  FSEL R11, R11, R16, P0 ;  /* 0x000000100b0b7208 */ /* 0x000fe20000000000 */
[----:B------:R-:W-:Y:S01]  /*24ca0*/  FMUL R17, R20, 0.25 ;  /* 0x3e80000014117820 */ /* 0x000fe20000400000 */
[----:B------:R-:W-:Y:S01]  /*24cb0*/  FSEL R12, R12, R15, P1 ;  /* 0x0000000f0c0c7208 */ /* 0x000fe20000800000 */
[----:B------:R-:W-:Y:S01]  /*24cc0*/  STL [R1+0xd7c], R248 ;  /* 0x000d7cf801007387 */ /* 0x000fe20000100800 */
[----:B------:R-:W-:Y:S01]  /*24cd0*/  FMUL R15, R22, 0.25 ;  /* 0x3e800000160f7820 */ /* 0x000fe20000400000 */
[----:B------:R-:W-:-:S02]  /*24ce0*/  FMUL R16, R21, 0.25 ;  /* 0x3e80000015107820 */ /* 0x000fc40000400000 */
[----:B------:R-:W-:Y:S01]  /*24cf0*/  STL [R1+0xda0], R6 ;  /* 0x000da00601007387 */ /* 0x000fe20000100800 */
[----:B------:R-:W-:Y:S01]  /*24d00*/  FSEL R18, R18, R19, P0 ;  /* 0x0000001312127208 */ /* 0x000fe20000000000 */
[----:B------:R-:W-:Y:S02]  /*24d10*/  FMUL R19, R251, 0.25 ;  /* 0x3e800000fb137820 */ /* 0x000fe40000400000 */
[----:B------:R-:W-:Y:S01]  /*24d20*/  STL [R1+0xda4], R7 ;  /* 0x000da40701007387 */ /* 0x000fe20000100800 */
[----:B------:R-:W-:Y:S02]  /*24d30*/  FSEL R14, R14, R23, P0 ;  /* 0x000000170e0e7208 */ /* 0x000fe40000000000 */
[----:B------:R-:W-:Y:S01]  /*24d40*/  FSEL R17, R17, R20, P1 ;  /* 0x0000001411117208 */ /* 0x000fe20000800000 */
[----:B------:R-:W-:Y:S01]  /*24d50*/  STL [R1+0xd80], R8 ;  /* 0x000d800801007387 */ /* 0x000fe20000100800 */
[----:B------:R-:W-:Y:S01]  /*24d60*/  FSEL R15, R15, R22, P0 ;  /* 0x000000160f0f7208 */ /* 0x000fe20000000000 */
[----:B------:R-:W-:Y:S01]  /*24d70*/  FMUL R20, R247, 0.25 ;  /* 0x3e800000f7147820 */ /* 0x000fe20000400000 */
[----:B------:R-:W-:Y:S01]  /*24d80*/  FSEL R16, R16, R21, P1 ;  /* 0x0000001510107208 */ /* 0x000fe20000800000 */
[----:B------:R-:W-:Y:S01]  /*24d90*/  STL [R1+0xd84], R9 ;  /* 0x000d840901007387 */ /* 0x000fe20000100800 */
[----:B------:R-:W-:Y:S01]  /*24da0*/  FMUL R21, R246, 0.25 ;  /* 0x3e800000f6157820 */ /* 0x000fe20000400000 */
[----:B------:R-:W-:-:S02]  /*24db0*/  FMUL R22, R245, 0.25 ;  /* 0x3e800000f5167820 */ /* 0x000fc40000400000 */
[----:B------:R-:W-:Y:S01]  /*24dc0*/  STL [R1+0xda8], R10 ;  /* 0x000da80a01007387 */ /* 0x000fe20000100800 */
[----:B------:R-:W-:-:S03]  /*24dd0*/  FMUL R23, R244, 0.25 ;  /* 0x3e800000f4177820 */ /* 0x000fc60000400000 */
[----:B------:R-:W-:Y:S01]  /*24de0*/  STL [R1+0xdac], R11 ;  /* 0x000dac0b01007387 */ /* 0x000fe20000100800 */
[----:B------:R-:W-:Y:S01]  /*24df0*/  FSEL R19, R19, R251, P0 ;  /* 0x000000fb13137208 */ /* 0x000fe20000000000 */
[----:B------:R-:W-:Y:S02]  /*24e00*/  FMUL R24, R243, 0.25 ;  /* 0x3e800000f3187820 */ /* 0x000fe40000400000 */
[----:B------:R1:W-:Y:S01]  /*24e10*/  STL [R1+0xd88], R12 ;  /* 0x000d880c01007387 */ /* 0x0003e20000100800 */
[----:B------:R-:W-:Y:S01]  /*24e20*/  FSEL R20, R20, R247, P1 ;  /* 0x000000f714147208 */ /* 0x000fe20000800000 */
[----:B------:R-:W-:Y:S02]  /*24e30*/  FMUL R25, R242, 0.25 ;  /* 0x3e800000f2197820 */ /* 0x000fe40000400000 */
[----:B------:R-:W-:Y:S01]  /*24e40*/  STL [R1+0xd8c], R13 ;  /* 0x000d8c0d01007387 */ /* 0x000fe20000100800 */
[----:B------:R-:W-:Y:S01]  /*24e50*/  FSEL R21, R21, R246, P1 ;  /* 0x000000f615157208 */ /* 0x000fe20000800000 */
[----:B------:R-:W-:-:S02]  /*24e60*/  FMUL R26, R241, 0.25 ;  /* 0x3e800000f11a7820 */ /* 0x000fc40000400000 */
[----:B------:R-:W-:Y:S01]  /*24e70*/  STL [R1+0xdb0], R14 ;  /* 0x000db00e01007387 */ /* 0x000fe20000100800 */
[----:B------:R-:W-:Y:S01]  /*24e80*/  FSEL R22, R22, R245, P0 ;  /* 0x000000f516167208 */ /* 0x000fe20000000000 */
[----:B------:R-:W-:Y:S02]  /*24e90*/  FMUL R27, R240, 0.25 ;  /* 0x3e800000f01b7820 */ /* 0x000fe40000400000 */
[----:B------:R-:W-:Y:S01]  /*24ea0*/  STL [R1+0xdb4], R15 ;  /* 0x000db40f01007387 */ /* 0x000fe20000100800 */
        /* <DEDUP_REMOVED lines=255> */
[----:B------:R-:W-:-:S03]  /*25ea0*/  FSEL R108, R108, R157, P1 ;  /* 0x0000009d6c6c7208 */ /* 0x000fc60000800000 */
        /* <DEDUP_REMOVED lines=8> */
[----:B------:R-:W-:Y:S04]  /*25f30*/  STL [R1+0xf10], R105 ;  /* 0x000f106901007387 */ /* 0x000fe80000100800 */
[----:B------:R-:W-:Y:S04]  /*25f40*/  STL [R1+0xf14], R106 ;  /* 0x000f146a01007387 */ /* 0x000fe80000100800 */
[----:B------:R-:W-:Y:S04]  /*25f50*/  STL [R1+0xf18], R107 ;  /* 0x000f186b01007387 */ /* 0x000fe80000100800 */
[----:B------:R-:W-:Y:S04]  /*25f60*/  STL [R1+0xf1c], R108 ;  /* 0x000f1c6c01007387 */ /* 0x000fe80000100800 */
[----:B------:R-:W-:Y:S04]  /*25f70*/  STL [R1+0xf20], R109 ;  /* 0x000f206d01007387 */ /* 0x000fe80000100800 */
[----:B------:R-:W-:Y:S04]  /*25f80*/  STL [R1+0xf24], R110 ;  /* 0x000f246e01007387 */ /* 0x000fe80000100800 */
[----:B------:R-:W-:Y:S04]  /*25f90*/  STL [R1+0xf28], R111 ;  /* 0x000f286f01007387 */ /* 0x000fe80000100800 */
[----:B------:R-:W-:Y:S04]  /*25fa0*/  STL [R1+0xf2c], R112 ;  /* 0x000f2c7001007387 */ /* 0x000fe80000100800 */
[----:B------:R-:W2:Y:S04]  /*25fb0*/  LDL.LU R124, [R1+0x5fc] ;  /* 0x0005fc00017c7983 */ /* 0x000ea80000300800 */
[----:B------:R-:W3:Y:S04]  /*25fc0*/  LDL.LU R125, [R1+0x5f8] ;  /* 0x0005f800017d7983 */ /* 0x000ee80000300800 */
[----:B------:R-:W4:Y:S04]  /*25fd0*/  LDL.LU R126, [R1+0x5f4] ;  /* 0x0005f400017e7983 */ /* 0x000f280000300800 */
[----:B------:R-:W5:Y:S04]  /*25fe0*/  LDL.LU R127, [R1+0x5f0] ;  /* 0x0005f000017f7983 */ /* 0x000f680000300800 */
[----:B------:R-:W2:Y:S04]  /*25ff0*/  LDL.LU R128, [R1+0x5ec] ;  /* 0x0005ec0001807983 */ /* 0x000ea80000300800 */
[----:B------:R-:W3:Y:S04]  /*26000*/  LDL.LU R129, [R1+0x5e8] ;  /* 0x0005e80001817983 */ /* 0x000ee80000300800 */
[----:B------:R-:W4:Y:S04]  /*26010*/  LDL.LU R130, [R1+0x5e4] ;  /* 0x0005e40001827983 */ /* 0x000f280000300800 */
        /* <DEDUP_REMOVED lines=9> */
[----:B------:R-:W3:Y:S04]  /*260b0*/  LDL.LU R140, [R1+0x5bc] ;  /* 0x0005bc00018c7983 */ /* 0x000ee80000300800 */
[----:B------:R-:W2:Y:S04]  /*260c0*/  LDL.LU R141, [R1+0x5b8] ;  /* 0x0005b800018d7983 */ /* 0x000ea80000300800 */
[----:B------:R-:W2:Y:S04]  /*260d0*/  LDL.LU R142, [R1+0x5b4] ;  /* 0x0005b400018e7983 */ /* 0x000ea80000300800 */
[----:B------:R-:W2:Y:S04]  /*260e0*/  LDL.LU R143, [R1+0x5b0] ;  /* 0x0005b000018f7983 */ /* 0x000ea80000300800 */
[----:B------:R-:W2:Y:S04]  /*260f0*/  LDL.LU R144, [R1+0x5ac] ;  /* 0x0005ac0001907983 */ /* 0x000ea80000300800 */
[----:B------:R-:W2:Y:S04]  /*26100*/  LDL.LU R145, [R1+0x5a8] ;  /* 0x0005a80001917983 */ /* 0x000ea80000300800 */
[----:B------:R-:W2:Y:S04]  /*26110*/  LDL.LU R146, [R1+0x5a4] ;  /* 0x0005a40001927983 */ /* 0x000ea80000300800 */
[----:B------:R-:W2:Y:S04]  /*26120*/  LDL.LU R147, [R1+0x5a0] ;  /* 0x0005a00001937983 */ /* 0x000ea80000300800 */
[----:B------:R-:W2:Y:S01]  /*26130*/  LDL.LU R148, [R1+0x59c] ;  /* 0x00059c0001947983 */ /* 0x000ea20000300800 */
[----:B------:R-:W-:-:S03]  /*26140*/  FMUL R113, R152, 0.25 ;  /* 0x3e80000098717820 */ /* 0x000fc60000400000 */
[----:B------:R-:W2:Y:S04]  /*26150*/  LDL.LU R149, [R1+0x598] ;  /* 0x0005980001957983 */ /* 0x000ea80000300800 */
[----:B------:R-:W2:Y:S04]  /*26160*/  LDL.LU R150, [R1+0x594] ;  /* 0x0005940001967983 */ /* 0x000ea80000300800 */
[----:B------:R-:W2:Y:S04]  /*26170*/  LDL.LU R151, [R1+0x590] ;  /* 0x0005900001977983 */ /* 0x000ea80000300800 */
[----:B------:R-:W2:Y:S04]  /*26180*/  LDL.LU R221, [R1+0x58c] ;  /* 0x00058c0001dd7983 */ /* 0x000ea80000300800 */
[----:B------:R-:W2:Y:S01]  /*26190*/  LDL.LU R220, [R1+0x588] ;  /* 0x0005880001dc7983 */ /* 0x000ea20000300800 */
[----:B------:R-:W-:-:S03]  /*261a0*/  FSEL R113, R113, R152, P1 ;  /* 0x0000009871717208 */ /* 0x000fc60000800000 */
        /* <DEDUP_REMOVED lines=95> */
[----:B0-----:R-:W2:Y:S01]  /*267a0*/  LDL.LU R250, [R1+0x404] ;  /* 0x0004040001fa7983 */ /* 0x001ea20000300800 */
[----:B----4-:R-:W-:Y:S01]  /*267b0*/  FMUL R120, R130, 0.25 ;  /* 0x3e80000082787820 */ /* 0x010fe20000400000 */
[----:B-----5:R-:W-:-:S04]  /*267c0*/  FMUL R121, R131, 0.25 ;  /* 0x3e80000083797820 */ /* 0x020fc80000400000 */
[----:B------:R-:W-:Y:S01]  /*267d0*/  FSEL R120, R120, R130, P1 ;  /* 0x0000008278787208 */ /* 0x000fe20000800000 */
[----:B---3--:R-:W-:Y:S01]  /*267e0*/  FMUL R130, R140, 0.25 ;  /* 0x3e8000008c827820 */ /* 0x008fe20000400000 */
[----:B------:R-:W-:-:S04]  /*267f0*/  FSEL R121, R121, R131, P1 ;  /* 0x0000008379797208 */ /* 0x000fc80000800000 */
[----:B------:R-:W-:Y:S01]  /*26800*/  FSEL R130, R130, R140, P0 ;  /* 0x0000008c82827208 */ /* 0x000fe20000000000 */
[----:B--2---:R-:W-:Y:S01]  /*26810*/  FMUL R140, R150, 0.25 ;  /* 0x3e800000968c7820 */ /* 0x004fe20000400000 */
[----:B------:R-:W-:Y:S01]  /*26820*/  FMUL R131, R141, 0.25 ;  /* 0x3e8000008d837820 */ /* 0x000fe20000400000 */
[----:B------:R-:W-:-:S03]  /*26830*/  FMUL R119, R129, 0.25 ;  /* 0x3e80000081777820 */ /* 0x000fc60000400000 */
[----:B------:R-:W-:Y:S01]  /*26840*/  FSEL R140, R140, R150, P1 ;  /* 0x000000968c8c7208 */ /* 0x000fe20000800000 */
[----:B------:R-:W-:Y:S01]  /*26850*/  FMUL R150, R157, 0.25 ;  /* 0x3e8000009d967820 */ /* 0x000fe20000400000 */
[----:B------:R-:W-:Y:S01]  /*26860*/  FSEL R131, R131, R141, P0 ;  /* 0x0000008d83837208 */ /* 0x000fe20000000000 */
[----:B------:R-:W-:Y:S01]  /*26870*/  FMUL R141, R151, 0.25 ;  /* 0x3e800000978d7820 */ /* 0x000fe20000400000 */
[----:B------:R-:W-:Y:S01]  /*26880*/  FSEL R119, R119, R129, P0 ;  /* 0x0000008177777208 */ /* 0x000fe20000000000 */
[----:B------:R-:W-:Y:S01]  /*26890*/  FMUL R129, R139, 0.25 ;  /* 0x3e8000008b817820 */ /* 0x000fe20000400000 */
[----:B------:R-:W-:Y:S01]  /*268a0*/  FSEL R150, R150, R157, P0 ;  /* 0x0000009d96967208 */ /* 0x000fe20000000000 */
[----:B------:R-:W-:Y:S01]  /*268b0*/  FMUL R157, R160, 0.25 ;  /* 0x3e800000a09d7820 */ /* 0x000fe20000400000 */
        /* <DEDUP_REMOVED lines=54> */
[----:B------:R-:W-:-:S02]  /*26c20*/  FSEL R180, R180, R187, P1 ;  /* 0x000000bbb4b47208 */ /* 0x000fc40000800000 */
        /* <DEDUP_REMOVED lines=10> */
[----:B------:R-:W-:-:S02]  /*26cd0*/  FMUL R162, R165, 0.25 ;  /* 0x3e800000a5a27820 */ /* 0x000fc40000400000 */
[----:B------:R-:W-:Y:S02]  /*26ce0*/  FSEL R187, R187, R190, P0 ;  /* 0x000000bebbbb7208 */ /* 0x000fe40000000000 */
[----:B------:R-:W-:Y:S01]  /*26cf0*/  FSEL R163, R163, R164, P0 ;  /* 0x000000a4a3a37208 */ /* 0x000fe20000000000 */
[----:B------:R-:W-:Y:S01]  /*26d00*/  FMUL R164, R173, 0.25 ;  /* 0x3e800000ada47820 */ /* 0x000fe20000400000 */
[----:B------:R-:W-:Y:S01]  /*26d10*/  FSEL R181, R181, R186, P1 ;  /* 0x000000bab5b57208 */ /* 0x000fe20000800000 */
[----:B------:R-:W-:Y:S01]  /*26d20*/  FMUL R190, R197, 0.25 ;  /* 0x3e800000c5be7820 */ /* 0x000fe20000400000 */
[----:B------:R-:W-:Y:S01]  /*26d30*/  FMUL R186, R191, 0.25 ;  /* 0x3e800000bfba7820 */ /* 0x000fe20000400000 */
[----:B------:R-:W-:Y:S01]  /*26d40*/  FSEL R178, R178, R179, P0 ;  /* 0x000000b3b2b27208 */ /* 0x000fe20000000000 */
[----:B------:R-:W-:Y:S01]  /*26d50*/  FMUL R179, R188, 0.25 ;  /* 0x3e800000bcb37820 */ /* 0x000fe20000400000 */
[----:B------:R-:W-:Y:S02]  /*26d60*/  FSEL R162, R162, R165, P0 ;  /* 0x000000a5a2a27208 */ /* 0x000fe40000000000 */
        /* <DEDUP_REMOVED lines=14> */
[----:B------:R-:W-:-:S04]  /*26e50*/  FMUL R196, R201, 0.25 ;  /* 0x3e800000c9c47820 */ /* 0x000fc80000400000 */
[----:B------:R-:W-:Y:S01]  /*26e60*/  FSEL R197, R197, R200, P1 ;  /* 0x000000c8c5c57208 */ /* 0x000fe20000800000 */
[----:B------:R-:W-:Y:S01]  /*26e70*/  FMUL R122, R132, 0.25 ;  /* 0x3e800000847a7820 */ /* 0x000fe20000400000 */
[----:B------:R-:W-:Y:S01]  /*26e80*/  FSEL R188, R188, R189, P1 ;  /* 0x000000bdbcbc7208 */ /* 0x000fe20000800000 */
[----:B------:R-:W-:Y:S01]  /*26e90*/  FMUL R200, R207, 0.25 ;  /* 0x3e800000cfc87820 */ /* 0x000fe20000400000 */
[----:B------:R-:W-:Y:S01]  /*26ea0*/  FMUL R189, R198, 0.25 ;  /* 0x3e800000c6bd7820 */ /* 0x000fe20000400000 */
[----:B------:R-:W-:Y:S01]  /*26eb0*/  FSEL R172, R172, R175, P1 ;  /* 0x000000afacac7208 */ /* 0x000fe20000800000 */
[----:B------:R-:W-:Y:S02]  /*26ec0*/  FMUL R175, R182, 0.25 ;  /* 0x3e800000b6af7820 */ /* 0x000fe40000400000 */
        /* <DEDUP_REMOVED lines=16> */
[----:B------:R-:W-:-:S04]  /*26fd0*/  FSEL R123, R123, R133, P0 ;  /* 0x000000857b7b7208 */ /* 0x000fc80000000000 */
[----:B------:R-:W-:Y:S01]  /*26fe0*/  FSEL R207, R207, R210, P0 ;  /* 0x000000d2cfcf7208 */ /* 0x000fe20000000000 */
[----:B------:R-:W-:Y:S01]  /*26ff0*/  FMUL R206, R211, 0.25 ;  /* 0x3e800000d3ce7820 */ /* 0x000fe20000400000 */
[----:B------:R-:W-:Y:S01]  /*27000*/  FMUL R133, R143, 0.25 ;  /* 0x3e8000008f857820 */ /* 0x000fe20000400000 */
[----:B------:R-:W-:Y:S01]  /*27010*/  FSEL R132, R132, R142, P1 ;  /* 0x0000008e84847208 */ /* 0x000fe20000800000 */
[----:B------:R-:W-:Y:S01]  /*27020*/  FMUL R210, R217, 0.25 ;  /* 0x3e800000d9d27820 */ /* 0x000fe20000400000 */
[----:B------:R-:W-:Y:S01]  /*27030*/  FSEL R198, R198, R199, P0 ;  /* 0x000000c7c6c67208 */ /* 0x000fe20000000000 */
[----:B------:R-:W-:Y:S01]  /*27040*/  FMUL R142, R221, 0.25 ;  /* 0x3e800000dd8e7820 */ /* 0x000fe20000400000 */
[----:B------:R-:W-:Y:S01]  /*27050*/  FMUL R199, R208, 0.25 ;  /* 0x3e800000d0c77820 */ /* 0x000fe20000400000 */
        /* <DEDUP_REMOVED lines=18> */
[----:B------:R-:W-:-:S03]  /*27180*/  FMUL R126, R136, 0.25 ;  /* 0x3e800000887e7820 */ /* 0x000fc60000400000 */
[----:B------:R-:W-:Y:S01]  /*27190*/  FSEL R217, R217, R222, P1 ;  /* 0x000000ded9d97208 */ /* 0x000fe20000800000 */
[----:B------:R-:W-:Y:S01]  /*271a0*/  FMUL R194, R203, 0.25 ;  /* 0x3e800000cbc27820 */ /* 0x000fe20000400000 */
[----:B------:R-:W-:Y:S01]  /*271b0*/  FSEL R211, R211, R216, P0 ;  /* 0x000000d8d3d37208 */ /* 0x000fe20000000000 */
[----:B------:R-:W-:Y:S01]  /*271c0*/  FMUL R216, R223, 0.25 ;  /* 0x3e800000dfd87820 */ /* 0x000fe20000400000 */
[----:B------:R-:W-:Y:S02]  /*271d0*/  FSEL R143, R143, R220, P0 ;  /* 0x000000dc8f8f7208 */ /* 0x000fe40000000000 */
[----:B------:R-:W-:Y:S01]  /*271e0*/  FSEL R208, R208, R209, P1 ;  /* 0x000000d1d0d07208 */ /* 0x000fe20000800000 */
[----:B------:R-:W-:Y:S01]  /*271f0*/  FMUL R221, R226, 0.25 ;  /* 0x3e800000e2dd7820 */ /* 0x000fe20000400000 */
[----:B------:R-:W-:Y:S01]  /*27200*/  FMUL R222, R225, 0.25 ;  /* 0x3e800000e1de7820 */ /* 0x000fe20000400000 */
[----:B------:R-:W-:-:S03]  /*27210*/  FMUL R220, R227, 0.25 ;  /* 0x3e800000e3dc7820 */ /* 0x000fc60000400000 */
        /* <DEDUP_REMOVED lines=50> */
[----:B------:R-:W-:Y:S01]  /*27540*/  FSEL R236, R236, R240, P1 ;  /* 0x000000f0ecec7208 */ /* 0x000fe20000800000 */
[C---:B------:R-:W-:Y:S01]  /*27550*/  FMUL R240, R2.reuse, 8388608 ;  /* 0x4b00000002f07820 */ /* 0x040fe20000400000 */
[----:B------:R-:W-:Y:S01]  /*27560*/  FSEL R235, R235, R241, P0 ;  /* 0x000000f1ebeb7208 */ /* 0x000fe20000000000 */
[----:B------:R-:W-:Y:S01]  /*27570*/  FMUL R241, R3, 8388608 ;  /* 0x4b00000003f17820 */ /* 0x000fe20000400000 */
[----:B------:R-:W-:Y:S01]  /*27580*/  FSEL R205, R205, R212, P1 ;  /* 0x000000d4cdcd7208 */ /* 0x000fe20000800000 */
[----:B------:R-:W-:Y:S01]  /*27590*/  FMUL R212, R215, 0.25 ;  /* 0x3e800000d7d47820 */ /* 0x000fe20000400000 */
[----:B------:R-:W-:Y:S01]  /*275a0*/  FSETP.GEU.AND P4, PT, R2, 1.175494350822287508e-38, PT ;  /* 0x008000000200780b */ /* 0x000fe20003f8e000 */
[----:B------:R-:W-:Y:S01]  /*275b0*/  FMUL R115, R125, 0.25 ;  /* 0x3e8000007d737820 */ /* 0x000fe20000400000 */
[----:B------:R-:W-:Y:S01]  /*275c0*/  FSEL R213, R213, R214, P1 ;  /* 0x000000d6d5d57208 */ /* 0x000fe20000800000 */
[----:B------:R-:W-:Y:S01]  /*275d0*/  FMUL R214, R245, 0.25 ;  /* 0x3e800000f5d67820 */ /* 0x000fe20000400000 */
[----:B------:R-:W-:Y:S01]  /*275e0*/  FSEL R246, R246, R237, P0 ;  /* 0x000000edf6f67208 */ /* 0x000fe20000000000 */
[----:B------:R-:W-:Y:S01]  /*275f0*/  FMUL R237, R4, 8388608 ;  /* 0x4b00000004ed7820 */ /* 0x000fe20000400000 */
[----:B------:R-:W-:-:S02]  /*27600*/  FSETP.GEU.AND P6, PT, R3, 1.175494350822287508e-38, PT ;  /* 0x008000000300780b */ /* 0x000fc40003fce000 */
[----:B------:R-:W-:Y:S01]  /*27610*/  FSEL R114, R114, R124, P0 ;  /* 0x0000007c72727208 */ /* 0x000fe20000000000 */
[----:B------:R-:W-:Y:S01]  /*27620*/  FMUL R124, R134, 0.25 ;  /* 0x3e800000867c7820 */ /* 0x000fe20000400000 */
[----:B------:R-:W-:Y:S01]  /*27630*/  FSEL R233, R233, R234, P1 ;  /* 0x000000eae9e97208 */ /* 0x000fe20000800000 */
[----:B------:R-:W-:Y:S01]  /*27640*/  FMUL R234, R242, 0.25 ;  /* 0x3e800000f2ea7820 */ /* 0x000fe20000400000 */
[----:B------:R-:W-:Y:S01]  /*27650*/  FSEL R239, R239, R238, P1 ;  /* 0x000000eeefef7208 */ /* 0x000fe20000800000 */
[----:B------:R-:W-:Y:S01]  /*27660*/  FMUL R238, R5, 8388608 ;  /* 0x4b00000005ee7820 */ /* 0x000fe20000400000 */
[----:B------:R-:W-:Y:S02]  /*27670*/  FSETP.GEU.AND P5, PT, R4, 1.175494350822287508e-38, PT ;  /* 0x008000000400780b */ /* 0x000fe40003fae000 */
[----:B------:R-:W-:Y:S01]  /*27680*/  FSEL R228, R228, R229, P1 ;  /* 0x000000e5e4e47208 */ /* 0x000fe20000800000 */
[----:B------:R-:W-:Y:S01]  /*27690*/  FMUL R229, R243, 0.25 ;  /* 0x3e800000f3e57820 */ /* 0x000fe20000400000 */
[----:B------:R-:W-:-:S02]  /*276a0*/  FSEL R240, R240, R2, !P4 ;  /* 0x00000002f0f07208 */ /* 0x000fc40006000000 */
[----:B-1----:R-:W-:Y:S02]  /*276b0*/  FSEL R12, RZ, -23, P4 ;  /* 0xc1b80000ff0c7808 */ /* 0x002fe40002000000 */
[----:B------:R-:W-:Y:S02]  /*276c0*/  FSETP.GEU.AND P4, PT, R5, 1.175494350822287508e-38, PT ;  /* 0x008000000500780b */ /* 0x000fe40003f8e000 */
[----:B------:R-:W-:Y:S02]  /*276d0*/  FSEL R241, R241, R3, !P6 ;  /* 0x00000003f1f17208 */ /* 0x000fe40007000000 */
[----:B------:R-:W-:Y:S01]  /*276e0*/  FSEL R212, R212, R215, P1 ;  /* 0x000000d7d4d47208 */ /* 0x000fe20000800000 */
[----:B------:R-:W-:Y:S01]  /*276f0*/  FMUL R215, R244, 0.25 ;  /* 0x3e800000f4d77820 */ /* 0x000fe20000400000 */
[----:B------:R-:W-:Y:S02]  /*27700*/  FSEL R115, R115, R125, P0 ;  /* 0x0000007d73737208 */ /* 0x000fe40000000000 */
[----:B------:R-:W-:-:S02]  /*27710*/  FSEL R214, R214, R245, P0 ;  /* 0x000000f5d6d67208 */ /* 0x000fc40000000000 */
[----:B------:R-:W-:Y:S02]  /*27720*/  FSEL R237, R237, R4, !P5 ;  /* 0x00000004eded7208 */ /* 0x000fe40006800000 */
[----:B------:R-:W-:Y:S01]  /*27730*/  FSEL R124, R124, R134, P1 ;  /* 0x000000867c7c7208 */ /* 0x000fe20000800000 */
[----:B------:R-:W-:Y:S01]  /*27740*/  FMUL R134, R144, 0.25 ;  /* 0x3e80000090867820 */ /* 0x000fe20000400000 */
[----:B------:R-:W-:Y:S02]  /*27750*/  FSEL R234, R234, R242, P0 ;  /* 0x000000f2eaea7208 */ /* 0x000fe40000000000 */
[----:B------:R-:W-:Y:S01]  /*27760*/  IADD3 R245, R240, -0x3f3504f3, RZ ;  /* 0xc0cafb0df0f57810 */ /* 0x000fe20007ffe0ff */
[----:B------:R-:W-:Y:S01]  /*27770*/  STL [R1+0xf30], R113 ;  /* 0x000f307101007387 */ /* 0x000fe20000100800 */
[----:B------:R-:W-:Y:S02]  /*27780*/  FSEL R238, R238, R5, !P4 ;  /* 0x00000005eeee7208 */ /* 0x000fe40006000000 */
[----:B------:R-:W-:Y:S01]  /*27790*/  IADD3 R242, R241, -0x3f3504f3, RZ ;  /* 0xc0cafb0df1f27810 */ /* 0x000fe20007ffe0ff */
[----:B------:R-:W-:Y:S01]  /*277a0*/  STL [R1+0xf34], R114 ;  /* 0x000f347201007387 */ /* 0x000fe20000100800 */
[----:B------:R-:W-:Y:S01]  /*277b0*/  FSEL R229, R229, R243, P1 ;  /* 0x000000f3e5e57208 */ /* 0x000fe20000800000 */
[----:B------:R-:W-:Y:S01]  /*277c0*/  FMUL R125, R135, 0.25 ;  /* 0x3e800000877d7820 */ /* 0x000fe20000400000 */
[----:B------:R-:W-:Y:S01]  /*277d0*/  IADD3 R243, R237, -0x3f3504f3, RZ ;  /* 0xc0cafb0dedf37810 */ /* 0x000fe20007ffe0ff */
[----:B------:R-:W-:Y:S01]  /*277e0*/  STL [R1+0xf38], R115 ;  /* 0x000f387301007387 */ /* 0x000fe20000100800 */
[----:B------:R-:W-:-:S02]  /*277f0*/  FSEL R215, R215, R244, P0 ;  /* 0x000000f4d7d77208 */ /* 0x000fc40000000000 */
[----:B------:R-:W-:Y:S01]  /*27800*/  LOP3.LUT R245, R245, 0xff800000, RZ, 0xc0, !PT ;  /* 0xff800000f5f57812 */ /* 0x000fe200078ec0ff */
[----:B------:R-:W-:Y:S01]  /*27810*/  STL [R1+0xf3c], R116 ;  /* 0x000f3c7401007387 */ /* 0x000fe20000100800 */
[----:B------:R-:W-:Y:S02]  /*27820*/  IADD3 R244, R238, -0x3f3504f3, RZ ;  /* 0xc0cafb0deef47810 */ /* 0x000fe40007ffe0ff */
[----:B------:R-:W-:Y:S01]  /*27830*/  LOP3.LUT R242, R242, 0xff800000, RZ, 0xc0, !PT ;  /* 0xff800000f2f27812 */ /* 0x000fe200078ec0ff */
[----:B------:R-:W-:Y:S01]  /*27840*/  STL [R1+0xf40], R117 ;  /* 0x000f407501007387 */ /* 0x000fe20000100800 */
[----:B------:R-:W-:Y:S01]  /*27850*/  FSEL R134, R134, R144, P0 ;  /* 0x0000009086867208 */ /* 0x000fe20000000000 */
[----:B------:R-:W-:Y:S01]  /*27860*/  FMUL R144, R251, 0.25 ;  /* 0x3e800000fb907820 */ /* 0x000fe20000400000 */
[----:B------:R-:W-:Y:S01]  /*27870*/  LOP3.LUT R243, R243, 0xff800000, RZ, 0xc0, !PT ;  /* 0xff800000f3f37812 */ /* 0x000fe200078ec0ff */
[----:B------:R-:W-:Y:S01]  /*27880*/  STL [R1+0xf44], R118 ;  /* 0x000f447601007387 */ /* 0x000fe20000100800 */
[----:B------:R-:W-:-:S02]  /*27890*/  I2FP.F32.S32 R11, R245 ;  /* 0x000000f5000b7245 */ /* 0x000fc40000201400 */
[----:B------:R-:W-:Y:S01]  /*278a0*/  FSEL R125, R125, R135, P1 ;  /* 0x000000877d7d7208 */ /* 0x000fe20000800000 */
[----:B------:R-:W-:Y:S01]  /*278b0*/  STL [R1+0xf48], R119 ;  /* 0x000f487701007387 */ /* 0x000fe20000100800 */
[----:B------:R-:W-:Y:S02]  /*278c0*/  FSEL R10, RZ, -23, P6 ;  /* 0xc1b80000ff0a7808 */ /* 0x000fe40003000000 */
[----:B------:R-:W-:Y:S01]  /*278d0*/  LOP3.LUT R244, R244, 0xff800000, RZ, 0xc0, !PT ;  /* 0xff800000f4f47812 */ /* 0x000fe200078ec0ff */
[----:B------:R-:W-:Y:S01]  /*278e0*/  STL [R1+0xf4c], R120 ;  /* 0x000f4c7801007387 */ /* 0x000fe20000100800 */
[----:B------:R-:W-:Y:S02]  /*278f0*/  I2FP.F32.S32 R9, R242 ;  /* 0x000000f200097245 */ /* 0x000fe40000201400 */
[----:B------:R-:W-:Y:S01]  /*27900*/  FSEL R8, RZ, -23, P5 ;  /* 0xc1b80000ff087808 */ /* 0x000fe20002800000 */
[----:B------:R-:W-:Y:S01]  /*27910*/  STL [R1+0xf50], R121 ;  /* 0x000f507901007387 */ /* 0x000fe20000100800 */
[----:B------:R-:W-:Y:S01]  /*27920*/  I2FP.F32.S32 R7, R243 ;  /* 0x000000f300077245 */ /* 0x000fe20000201400 */
[----:B------:R-:W-:Y:S01]  /*27930*/  FFMA.FTZ R11, R11, 1.1920928955078125e-07, R12 ;  /* 0x340000000b0b7823 */ /* 0x000fe2000001000c */
[----:B------:R-:W-:Y:S01]  /*27940*/  FSEL R144, R144, R251, P1 ;  /* 0x000000fb90907208 */ /* 0x000fe20000800000 */
[----:B------:R-:W-:Y:S01]  /*27950*/  STL [R1+0xf54], R122 ;  /* 0x000f547a01007387 */ /* 0x000fe20000100800 */
[----:B------:R-:W-:Y:S01]  /*27960*/  FSEL R6, RZ, -23, P4 ;  /* 0xc1b80000ff067808 */ /* 0x000fe20002000000 */
[----:B------:R-:W-:Y:S01]  /*27970*/  FFMA.FTZ R9, R9, 1.1920928955078125e-07, R10 ;  /* 0x3400000009097823 */ /* 0x000fe2000001000a */
[----:B------:R-:W-:Y:S01]  /*27980*/  I2FP.F32.S32 R251, R244 ;  /* 0x000000f400fb7245 */ /* 0x000fe20000201400 */
[----:B------:R-:W-:Y:S01]  /*27990*/  STL [R1+0xf58], R123 ;  /* 0x000f587b01007387 */ /* 0x000fe20000100800 */
[----:B------:R-:W-:-:S03]  /*279a0*/  FFMA.FTZ R7, R7, 1.1920928955078125e-07, R8 ;  /* 0x3400000007077823 */ /* 0x000fc60000010008 */
[----:B------:R-:W-:Y:S04]  /*279b0*/  STL [R1+0xf5c], R124 ;  /* 0x000f5c7c01007387 */ /* 0x000fe80000100800 */
[----:B------:R-:W-:Y:S01]  /*279c0*/  STL [R1+0xf60], R125 ;  /* 0x000f607d01007387 */ /* 0x000fe20000100800 */
[----:B------:R-:W-:-:S03]  /*279d0*/  FFMA.FTZ R6, R251, 1.1920928955078125e-07, R6 ;  /* 0x34000000fb067823 */ /* 0x000fc60000010006 */
[----:B------:R-:W-:Y:S04]  /*279e0*/  STL [R1+0xf64], R126 ;  /* 0x000f647e01007387 */ /* 0x000fe80000100800 */
[----:B------:R-:W-:Y:S04]  /*279f0*/  STL [R1+0xf68], R127 ;  /* 0x000f687f01007387 */ /* 0x000fe80000100800 */
[----:B------:R0:W-:Y:S04]  /*27a00*/  STL [R1+0xf6c], R128 ;  /* 0x000f6c8001007387 */ /* 0x0001e80000100800 */
[----:B------:R1:W-:Y:S04]  /*27a10*/  STL [R1+0x18], R11 ;  /* 0x0000180b01007387 */ /* 0x0003e80000100800 */
[----:B------:R2:W-:Y:S04]  /*27a20*/  STL [R1+0x14], R9 ;  /* 0x0000140901007387 */ /* 0x0005e80000100800 */
[----:B0-----:R-:W3:Y:S04]  /*27a30*/  LDL.LU R128, [R1+0x85c] ;  /* 0x00085c0001807983 */ /* 0x001ee80000300800 */
[----:B------:R0:W-:Y:S04]  /*27a40*/  STL [R1+0xc], R7 ;  /* 0x00000c0701007387 */ /* 0x0001e80000100800 */
[----:B------:R-:W4:Y:S04]  /*27a50*/  LDL.LU R127, [R1+0x854] ;  /* 0x00085400017f7983 */ /* 0x000f280000300800 */
[----:B------:R5:W-:Y:S04]  /*27a60*/  STL [R1+0x8], R6 ;  /* 0x0000080601007387 */ /* 0x000be80000100800 */
        /* <DEDUP_REMOVED lines=106> */
[----:B------:R-:W-:-:S03]  /*28110*/  FMUL R135, R145, 0.25 ;  /* 0x3e80000091877820 */ /* 0x000fc60000400000 */
[----:B------:R-:W4:Y:S04]  /*28120*/  LDL.LU R20, [R1+0xf4] ;  /* 0x0000f40001147983 */ /* 0x000f280000300800 */
[----:B------:R-:W4:Y:S04]  /*28130*/  LDL.LU R19, [R1+0xec] ;  /* 0x0000ec0001137983 */ /* 0x000f280000300800 */
[----:B------:R-:W4:Y:S04]  /*28140*/  LDL.LU R18, [R1+0xe4] ;  /* 0x0000e40001127983 */ /* 0x000f280000300800 */
[----:B------:R-:W4:Y:S04]  /*28150*/  LDL.LU R17, [R1+0xdc] ;  /* 0x0000dc0001117983 */ /* 0x000f280000300800 */
[----:B------:R-:W4:Y:S01]  /*28160*/  LDL.LU R16, [R1+0xd4] ;  /* 0x0000d40001107983 */ /* 0x000f220000300800 */
[----:B------:R-:W-:-:S03]  /*28170*/  FSEL R135, R135, R145, P0 ;  /* 0x0000009187877208 */ /* 0x000fc60000000000 */
[----:B------:R-:W4:Y:S01]  /*28180*/  LDL.LU R15, [R1+0xcc] ;  /* 0x0000cc00010f7983 */ /* 0x000f220000300800 */
[----:B------:R-:W-:-:S03]  /*28190*/  FMUL R145, R247, 0.25 ;  /* 0x3e800000f7917820 */ /* 0x000fc60000400000 */
[----:B------:R-:W4:Y:S04]  /*281a0*/  LDL.LU R14, [R1+0xc4] ;  /* 0x0000c400010e7983 */ /* 0x000f280000300800 */
[----:B------:R-:W4:Y:S04]  /*281b0*/  LDL.LU R13, [R1+0xbc] ;  /* 0x0000bc00010d7983 */ /* 0x000f280000300800 */
[----:B------:R-:W4:Y:S04]  /*281c0*/  LDL.LU R12, [R1+0xb4] ;  /* 0x0000b400010c7983 */ /* 0x000f280000300800 */
[----:B-1----:R-:W4:Y:S04]  /*281d0*/  LDL.LU R11, [R1+0xac] ;  /* 0x0000ac00010b7983 */ /* 0x002f280000300800 */
[----:B------:R-:W4:Y:S01]  /*281e0*/  LDL.LU R10, [R1+0xa4] ;  /* 0x0000a400010a7983 */ /* 0x000f220000300800 */
[----:B------:R-:W-:-:S03]  /*281f0*/  FSEL R145, R145, R247, P1 ;  /* 0x000000f791917208 */ /* 0x000fc60000800000 */
[----:B--2---:R-:W2:Y:S01]  /*28200*/  LDL.LU R9, [R1+0x9c] ;  /* 0x00009c0001097983 */ /* 0x004ea20000300800 */
[----:B------:R-:W-:-:S03]  /*28210*/  FMUL R247, R250, 0.25 ;  /* 0x3e800000faf77820 */ /* 0x000fc60000400000 */
[----:B------:R-:W2:Y:S04]  /*28220*/  LDL.LU R8, [R1+0x94] ;  /* 0x0000940001087983 */ /* 0x000ea80000300800 */
[----:B0-----:R-:W2:Y:S04]  /*28230*/  LDL.LU R7, [R1+0x8c] ;  /* 0x00008c0001077983 */ /* 0x001ea80000300800 */
[----:B-----5:R-:W5:Y:S01]  /*28240*/  LDL.LU R6, [R1+0x84] ;  /* 0x0000840001067983 */ /* 0x020f620000300800 */
[----:B------:R-:W-:-:S03]  /*28250*/  FSEL R247, R247, R250, P1 ;  /* 0x000000faf7f77208 */ /* 0x000fc60000800000 */
[----:B------:R-:W5:Y:S04]  /*28260*/  LDL.LU R248, [R1+0x7c] ;  /* 0x00007c0001f87983 */ /* 0x000f680000300800 */
[----:B------:R-:W5:Y:S04]  /*28270*/  LDL.LU R249, [R1+0x74] ;  /* 0x0000740001f97983 */ /* 0x000f680000300800 */
[----:B------:R-:W5:Y:S01]  /*28280*/  LDL.LU R250, [R1+0x6c] ;  /* 0x00006c0001fa7983 */ /* 0x000f620000300800 */
[C---:B------:R-:W-:Y:S01]  /*28290*/  FSETP.GEU.AND P6, PT, |R5|.reuse, 1.175494350822287508e-38, PT ;  /* 0x008000000500780b */ /* 0x040fe20003fce200 */
[----:B------:R-:W-:-:S12]  /*282a0*/  @P3 FMUL R5, R5, 0.25 ;  /* 0x3e80000005053820 */ /* 0x000fd80000400000 */
[----:B------:R-:W-:-:S06]  /*282b0*/  @!P6 FMUL R5, R5, 16777216 ;  /* 0x4b8000000505e820 */ /* 0x000fcc0000400000 */
[----:B------:R-:W0:Y:S01]  /*282c0*/  MUFU.RCP R5, R5 ;  /* 0x0000000500057308 */ /* 0x000e220000001000 */
[----:B---3--:R-:W-:Y:S01]  /*282d0*/  @!P6 FMUL R128, R128, 16777216 ;  /* 0x4b8000008080e820 */ /* 0x008fe20000400000 */
[----:B----4-:R-:W-:Y:S01]  /*282e0*/  @!P6 FMUL R127, R127, 16777216 ;  /* 0x4b8000007f7fe820 */ /* 0x010fe20000400000 */
[----:B------:R-:W-:Y:S01]  /*282f0*/  @!P6 FMUL R126, R126, 16777216 ;  /* 0x4b8000007e7ee820 */ /* 0x000fe20000400000 */
        /* <DEDUP_REMOVED lines=8> */
[C---:B0-----:R-:W-:Y:S01]  /*28380*/  FMUL R128, R5.reuse, R128 ;  /* 0x0000008005807220 */ /* 0x041fe20000400000 */
[C---:B------:R-:W-:Y:S01]  /*28390*/  FMUL R127, R5.reuse, R127 ;  /* 0x0000007f057f7220 */ /* 0x040fe20000400000 */
[C---:B------:R-:W-:Y:S01]  /*283a0*/  FMUL R126, R5.reuse, R126 ;  /* 0x0000007e057e7220 */ /* 0x040fe20000400000 */
[C---:B------:R-:W-:Y:S01]  /*283b0*/  FMUL R125, R5.reuse, R125 ;  /* 0x0000007d057d7220 */ /* 0x040fe20000400000 */
[C---:B------:R-:W-:Y:S01]  /*283c0*/  FMUL R124, R5.reuse, R124 ;  /* 0x0000007c057c7220 */ /* 0x040fe20000400000 */
[----:B------:R-:W-:Y:S01]  /*283d0*/  STL [R1+0xd64], R128 ;  /* 0x000d648001007387 */ /* 0x000fe20000100800 */
[C---:B------:R-:W-:Y:S01]  /*283e0*/  FMUL R123, R5.reuse, R123 ;  /* 0x0000007b057b7220 */ /* 0x040fe20000400000 */
[----:B------:R-:W-:Y:S01]  /*283f0*/  FMUL R122, R5, R122 ;  /* 0x0000007a057a7220 */ /* 0x000fe20000400000 */
[----:B------:R-:W-:Y:S01]  /*28400*/  @!P6 FMUL R117, R117, 16777216 ;  /* 0x4b8000007575e820 */ /* 0x000fe20000400000 */
[----:B------:R-:W-:Y:S01]  /*28410*/  STL [R1+0xd60], R127 ;  /* 0x000d607f01007387 */ /* 0x000fe20000100800 */
[C---:B------:R-:W-:Y:S01]  /*28420*/  FMUL R121, R5.reuse, R121 ;  /* 0x0000007905797220 */ /* 0x040fe20000400000 */
[----:B------:R-:W-:Y:S01]  /*28430*/  @!P6 FMUL R116, R116, 16777216 ;  /* 0x4b8000007474e820 */ /* 0x000fe20000400000 */
[----:B------:R-:W-:Y:S01]  /*28440*/  FMUL R120, R5, R120 ;  /* 0x0000007805787220 */ /* 0x000fe20000400000 */
[----:B------:R-:W-:Y:S01]  /*28450*/  STL [R1+0xd5c], R126 ;  /* 0x000d5c7e01007387 */ /* 0x000fe20000100800 */
[----:B------:R-:W-:Y:S01]  /*28460*/  @!P6 FMUL R115, R115, 16777216 ;  /* 0x4b8000007373e820 */ /* 0x000fe20000400000 */
[----:B------:R-:W-:-:S02]  /*28470*/  FMUL R119, R5, R119 ;  /* 0x0000007705777220 */ /* 0x000fc40000400000 */
[----:B------:R-:W-:Y:S01]  /*28480*/  STL [R1+0xd58], R125 ;  /* 0x000d587d01007387 */ /* 0x000fe20000100800 */
[----:B------:R-:W-:Y:S01]  /*28490*/  @!P6 FMUL R114, R114, 16777216 ;  /* 0x4b8000007272e820 */ /* 0x000fe20000400000 */
[----:B------:R-:W-:Y:S02]  /*284a0*/  FMUL R118, R5, R118 ;  /* 0x0000007605767220 */ /* 0x000fe40000400000 */
[----:B------:R-:W-:Y:S01]  /*284b0*/  STL [R1+0xd54], R124 ;  /* 0x000d547c01007387 */ /* 0x000fe20000100800 */
[----:B------:R-:W-:Y:S01]  /*284c0*/  @!P6 FMUL R113, R113, 16777216 ;  /* 0x4b8000007171e820 */ /* 0x000fe20000400000 */
[C---:B------:R-:W-:Y:S02]  /*284d0*/  FMUL R117, R5.reuse, R117 ;  /* 0x0000007505757220 */ /* 0x040fe40000400000 */
[----:B------:R-:W-:Y:S01]  /*284e0*/  STL [R1+0xd50], R123 ;  /* 0x000d507b01007387 */ /* 0x000fe20000100800 */
[----:B------:R-:W-:Y:S01]  /*284f0*/  @!P6 FMUL R112, R112, 16777216 ;  /* 0x4b8000007070e820 */ /* 0x000fe20000400000 */
[----:B------:R-:W-:-:S02]  /*28500*/  FMUL R116, R5, R116 ;  /* 0x0000007405747220 */ /* 0x000fc40000400000 */
[----:B------:R-:W-:Y:S01]  /*28510*/  STL [R1+0xd4c], R122 ;  /* 0x000d4c7a01007387 */ /* 0x000fe20000100800 */
[----:B------:R-:W-:Y:S01]  /*28520*/  @!P6 FMUL R111, R111, 16777216 ;  /* 0x4b8000006f6fe820 */ /* 0x000fe20000400000 */
[C---:B------:R-:W-:Y:S02]  /*28530*/  FMUL R115, R5.reuse, R115 ;  /* 0x0000007305737220 */ /* 0x040fe40000400000 */
[----:B------:R-:W-:Y:S01]  /*28540*/  STL [R1+0xd48], R121 ;  /* 0x000d487901007387 */ /* 0x000fe20000100800 */
[----:B------:R-:W-:Y:S01]  /*28550*/  @!P6 FMUL R110, R110, 16777216 ;  /* 0x4b8000006e6ee820 */ /* 0x000fe20000400000 */
[----:B------:R-:W-:Y:S02]  /*28560*/  FMUL R114, R5, R114 ;  /* 0x0000007205727220 */ /* 0x000fe40000400000 */
        /* <DEDUP_REMOVED lines=301> */
[----:B--2---:R-:W-:Y:S01]  /*29840*/  @!P6 FMUL R9, R9, 16777216 ;  /* 0x4b8000000909e820 */ /* 0x004fe20000400000 */
        /* <DEDUP_REMOVED lines=8> */
[C---:B------:R-:W-:Y:S01]  /*298d0*/  FMUL R10, R5.reuse, R10 ;  /* 0x0000000a050a7220 */ /* 0x040fe20000400000 */
[----:B-----5:R-:W-:Y:S02]  /*298e0*/  @!P6 FMUL R6, R6, 16777216 ;  /* 0x4b8000000606e820 */ /* 0x020fe40000400000 */
[----:B------:R-:W-:Y:S01]  /*298f0*/  STL [R1+0x9cc], R16 ;  /* 0x0009cc1001007387 */ /* 0x000fe20000100800 */
[C---:B------:R-:W-:Y:S01]  /*29900*/  FMUL R9, R5.reuse, R9 ;  /* 0x0000000905097220 */ /* 0x040fe20000400000 */
[C---:B------:R-:W-:Y:S02]  /*29910*/  FMUL R8, R5.reuse, R8 ;  /* 0x0000000805087220 */ /* 0x040fe40000400000 */
[----:B------:R-:W-:Y:S01]  /*29920*/  STL [R1+0x9c8], R15 ;  /* 0x0009c80f01007387 */ /* 0x000fe20000100800 */
[----:B------:R-:W-:-:S03]  /*29930*/  FMUL R7, R5, R7 ;  /* 0x0000000705077220 */ /* 0x000fc60000400000 */
[----:B------:R-:W-:Y:S01]  /*29940*/  STL [R1+0x9c4], R14 ;  /* 0x0009c40e01007387 */ /* 0x000fe20000100800 */
[----:B------:R-:W-:-:S03]  /*29950*/  @!P6 FMUL R248, R248, 16777216 ;  /* 0x4b800000f8f8e820 */ /* 0x000fc60000400000 */
[----:B------:R-:W-:Y:S01]  /*29960*/  STL [R1+0x9c0], R13 ;  /* 0x0009c00d01007387 */ /* 0x000fe20000100800 */
[----:B------:R-:W-:Y:S01]  /*29970*/  @!P6 FMUL R249, R249, 16777216 ;  /* 0x4b800000f9f9e820 */ /* 0x000fe20000400000 */
[----:B------:R-:W-:Y:S02]  /*29980*/  FMUL R6, R5, R6 ;  /* 0x0000000605067220 */ /* 0x000fe40000400000 */
[----:B------:R-:W-:Y:S01]  /*29990*/  STL [R1+0x9ac], R12 ;  /* 0x0009ac0c01007387 */ /* 0x000fe20000100800 */
[----:B------:R-:W-:-:S03]  /*299a0*/  @!P6 FMUL R250, R250, 16777216 ;  /* 0x4b800000fafae820 */ /* 0x000fc60000400000 */
[----:B------:R-:W-:Y:S04]  /*299b0*/  STL [R1+0x9a8], R11 ;  /* 0x0009a80b01007387 */ /* 0x000fe80000100800 */
[----:B------:R-:W-:Y:S04]  /*299c0*/  STL [R1+0x9a4], R10 ;  /* 0x0009a40a01007387 */ /* 0x000fe80000100800 */
[----:B------:R-:W-:Y:S04]  /*299d0*/  STL [R1+0x9a0], R9 ;  /* 0x0009a00901007387 */ /* 0x000fe80000100800 */
[----:B------:R0:W-:Y:S04]  /*299e0*/  STL [R1+0x98c], R8 ;  /* 0x00098c0801007387 */ /* 0x0001e80000100800 */
[----:B------:R1:W-:Y:S04]  /*299f0*/  STL [R1+0x988], R7 ;  /* 0x0009880701007387 */ /* 0x0003e80000100800 */
[----:B------:R2:W-:Y:S01]  /*29a00*/  STL [R1+0x8f0], R6 ;  /* 0x0008f00601007387 */ /* 0x0005e20000100800 */
[C---:B0-----:R-:W-:Y:S01]  /*29a10*/  FMUL R8, R5.reuse, R248 ;  /* 0x000000f805087220 */ /* 0x041fe20000400000 */
[----:B-1----:R-:W-:-:S04]  /*29a20*/  FMUL R7, R5, R249 ;  /* 0x000000f905077220 */ /* 0x002fc80000400000 */
[----:B------:R0:W-:Y:S01]  /*29a30*/  STL [R1+0x548], R8 ;  /* 0x0005480801007387 */ /* 0x0001e20000100800 */
[----:B--2---:R-:W-:-:S03]  /*29a40*/  FMUL R6, R5, R250 ;  /* 0x000000fa05067220 */ /* 0x004fc60000400000 */
[----:B------:R1:W-:Y:S04]  /*29a50*/  STL [R1+0x520], R7 ;  /* 0x0005200701007387 */ /* 0x0003e80000100800 */
[----:B------:R-:W2:Y:S04]  /*29a60*/  LDL.LU R251, [R1+0x860] ;  /* 0x0008600001fb7983 */ /* 0x000ea80000300800 */
[----:B------:R3:W-:Y:S04]  /*29a70*/  STL [R1+0x518], R6 ;  /* 0x0005180601007387 */ /* 0x0007e80000100800 */
        /* <DEDUP_REMOVED lines=105> */
[----:B0-----:R-:W2:Y:S04]  /*2a110*/  LDL.LU R8, [R1+0x108] ;  /* 0x0001080001087983 */ /* 0x001ea80000300800 */
        /* <DEDUP_REMOVED lines=17> */
[----:B-1----:R-:W2:Y:S04]  /*2a230*/  LDL.LU R7, [R1+0x78] ;  /* 0x0000780001077983 */ /* 0x002ea80000300800 */
[----:B---3--:R-:W3:Y:S04]  /*2a240*/  LDL.LU R6, [R1+0x70] ;  /* 0x0000700001067983 */ /* 0x008ee80000300800 */
[----:B------:R-:W3:Y:S01]  /*2a250*/  LDL.LU R250, [R1+0x68] ;  /* 0x0000680001fa7983 */ /* 0x000ee20000300800 */
[C---:B------:R-:W-:Y:S01]  /*2a260*/  FSETP.GEU.AND P4, PT, |R4|.reuse, 1.175494350822287508e-38, PT ;  /* 0x008000000400780b */ /* 0x040fe20003f8e200 */
[----:B------:R-:W-:-:S12]  /*2a270*/  @P2 FMUL R4, R4, 0.25 ;  /* 0x3e80000004042820 */ /* 0x000fd80000400000 */
[----:B------:R-:W-:-:S06]  /*2a280*/  @!P4 FMUL R4, R4, 16777216 ;  /* 0x4b8000000404c820 */ /* 0x000fcc0000400000 */
[----:B------:R-:W0:Y:S01]  /*2a290*/  MUFU.RCP R4, R4 ;  /* 0x0000000400047308 */ /* 0x000e220000001000 */
[----:B----4-:R-:W-:Y:S01]  /*2a2a0*/  @!P4 FMUL R128, R128, 16777216 ;  /* 0x4b8000008080c820 */ /* 0x010fe20000400000 */
[----:B-----5:R-:W-:Y:S01]  /*2a2b0*/  @!P4 FMUL R127, R127, 16777216 ;  /* 0x4b8000007f7fc820 */ /* 0x020fe20000400000 */
[----:B------:R-:W-:Y:S01]  /*2a2c0*/  @!P6 FMUL R0, R0, 16777216 ;  /* 0x4b8000000000e820 */ /* 0x000fe20000400000 */
[----:B------:R-:W-:Y:S01]  /*2a2d0*/  @!P6 FMUL R252, R252, 16777216 ;  /* 0x4b800000fcfce820 */ /* 0x000fe20000400000 */
[----:B--2---:R-:W-:Y:S01]  /*2a2e0*/  @!P4 FMUL R126, R126, 16777216 ;  /* 0x4b8000007e7ec820 */ /* 0x004fe20000400000 */
[----:B------:R-:W-:Y:S01]  /*2a2f0*/  @!P4 FMUL R125, R125, 16777216 ;  /* 0x4b8000007d7dc820 */ /* 0x000fe20000400000 */
[C---:B------:R-:W-:Y:S01]  /*2a300*/  FMUL R0, R5.reuse, R0 ;  /* 0x0000000005007220 */ /* 0x040fe20000400000 */
[----:B------:R-:W-:Y:S01]  /*2a310*/  FMUL R252, R5, R252 ;  /* 0x000000fc05fc7220 */ /* 0x000fe20000400000 */
[----:B------:R-:W-:Y:S01]  /*2a320*/  @!P4 FMUL R124, R124, 16777216 ;  /* 0x4b8000007c7cc820 */ /* 0x000fe20000400000 */
[----:B------:R-:W2:Y:S01]  /*2a330*/  LDL.LU R5, [R1+0x60] ;  /* 0x0000600001057983 */ /* 0x000ea20000300800 */
[----:B------:R-:W-:Y:S01]  /*2a340*/  @!P4 FMUL R123, R123, 16777216 ;  /* 0x4b8000007b7bc820 */ /* 0x000fe20000400000 */
[C---:B0-----:R-:W-:Y:S01]  /*2a350*/  FMUL R128, R4.reuse, R128 ;  /* 0x0000008004807220 */ /* 0x041fe20000400000 */
[C---:B------:R-:W-:Y:S01]  /*2a360*/  FMUL R127, R4.reuse, R127 ;  /* 0x0000007f047f7220 */ /* 0x040fe20000400000 */
[C---:B------:R-:W-:Y:S01]  /*2a370*/  FMUL R126, R4.reuse, R126 ;  /* 0x0000007e047e7220 */ /* 0x040fe20000400000 */
[----:B------:R-:W-:-:S02]  /*2a380*/  FMUL R125, R4, R125 ;  /* 0x0000007d047d7220 */ /* 0x000fc40000400000 */
[----:B------:R0:W-:Y:S01]  /*2a390*/  STL [R1+0xcf0], R128 ;  /* 0x000cf08001007387 */ /* 0x0001e20000100800 */
[----:B------:R-:W-:Y:S01]  /*2a3a0*/  @!P4 FMUL R122, R122, 16777216 ;  /* 0x4b8000007a7ac820 */ /* 0x000fe20000400000 */
[C---:B------:R-:W-:Y:S01]  /*2a3b0*/  FMUL R124, R4.reuse, R124 ;  /* 0x0000007c047c7220 */ /* 0x040fe20000400000 */
[----:B------:R-:W-:Y:S01]  /*2a3c0*/  @!P4 FMUL R121, R121, 16777216 ;  /* 0x4b8000007979c820 */ /* 0x000fe20000400000 */
[----:B------:R-:W-:Y:S01]  /*2a3d0*/  FMUL R123, R4, R123 ;  /* 0x0000007b047b7220 */ /* 0x000fe20000400000 */
[----:B0-----:R-:W4:Y:S04]  /*2a3e0*/  LDL.LU R128, [R1+0xf6c] ;  /* 0x000f6c0001807983 */ /* 0x001f280000300800 */
[----:B------:R0:W-:Y:S01]  /*2a3f0*/  STL [R1+0xcec], R127 ;  /* 0x000cec7f01007387 */ /* 0x0001e20000100800 */
[----:B------:R-:W-:Y:S01]  /*2a400*/  @!P4 FMUL R120, R120, 16777216 ;  /* 0x4b8000007878c820 */ /* 0x000fe20000400000 */
[C---:B------:R-:W-:Y:S01]  /*2a410*/  FMUL R122, R4.reuse, R122 ;  /* 0x0000007a047a7220 */ /* 0x040fe20000400000 */
[----:B------:R-:W-:Y:S01]  /*2a420*/  @!P4 FMUL R119, R119, 16777216 ;  /* 0x4b8000007777c820 */ /* 0x000fe20000400000 */
[----:B------:R-:W-:Y:S01]  /*2a430*/  FMUL R121, R4, R121 ;  /* 0x0000007904797220 */ /* 0x000fe20000400000 */
[----:B0-----:R-:W5:Y:S04]  /*2a440*/  LDL.LU R127, [R1+0xf68] ;  /* 0x000f6800017f7983 */ /* 0x001f680000300800 */
[----:B------:R0:W-:Y:S01]  /*2a450*/  STL [R1+0xce8], R126 ;  /* 0x000ce87e01007387 */ /* 0x0001e20000100800 */
[----:B------:R-:W-:Y:S01]  /*2a460*/  @!P4 FMUL R118, R118, 16777216 ;  /* 0x4b8000007676c820 */ /* 0x000fe20000400000 */
[----:B------:R-:W-:-:S02]  /*2a470*/  FMUL R120, R4, R120 ;  /* 0x0000007804787220 */ /* 0x000fc40000400000 */
[----:B0-----:R-:W4:Y:S04]  /*2a480*/  LDL.LU R126, [R1+0xf64] ;  /* 0x000f6400017e7983 */ /* 0x001f280000300800 */
[----:B------:R0:W-:Y:S01]  /*2a490*/  STL [R1+0xce4], R125 ;  /* 0x000ce47d01007387 */ /* 0x0001e20000100800 */
[----:B------:R-:W-:Y:S01]  /*2a4a0*/  @!P4 FMUL R117, R117, 16777216 ;  /* 0x4b8000007575c820 */ /* 0x000fe20000400000 */
[----:B------:R-:W-:Y:S02]  /*2a4b0*/  FMUL R119, R4, R119 ;  /* 0x0000007704777220 */ /* 0x000fe40000400000 */
[----:B0-----:R-:W5:Y:S04]  /*2a4c0*/  LDL.LU R125, [R1+0xf60] ;  /* 0x000f6000017d7983 */ /* 0x001f680000300800 */
[----:B------:R0:W-:Y:S01]  /*2a4d0*/  STL [R1+0xcd0], R124 ;  /* 0x000cd07c01007387 */ /* 0x0001e20000100800 */
[----:B------:R-:W-:Y:S01]  /*2a4e0*/  @!P4 FMUL R116, R116, 16777216 ;  /* 0x4b8000007474c820 */ /* 0x000fe20000400000 */
[----:B------:R-:W-:-:S02]  /*2a4f0*/  FMUL R118, R4, R118 ;  /* 0x0000007604767220 */ /* 0x000fc40000400000 */
[----:B0-----:R-:W5:Y:S04]  /*2a500*/  LDL.LU R124, [R1+0xf5c] ;  /* 0x000f5c00017c7983 */ /* 0x001f680000300800 */
[----:B------:R0:W-:Y:S01]  /*2a510*/  STL [R1+0xccc], R123 ;  /* 0x000ccc7b01007387 */ /* 0x0001e20000100800 */
[----:B------:R-:W-:Y:S01]  /*2a520*/  @!P4 FMUL R115, R115, 16777216 ;  /* 0x4b8000007373c820 */ /* 0x000fe20000400000 */
[----:B------:R-:W-:Y:S02]  /*2a530*/  FMUL R117, R4, R117 ;  /* 0x0000007504757220 */ /* 0x000fe40000400000 */
[----:B0-----:R-:W4:Y:S04]  /*2a540*/  LDL.LU R123, [R1+0xf58] ;  /* 0x000f5800017b7983 */ /* 0x001f280000300800 */
        /* <DEDUP_REMOVED lines=342> */
[C---:B------:R-:W-:Y:S01]  /*2bab0*/  FMUL R31, R4.reuse, R31 ;  /* 0x0000001f041f7220 */ /* 0x040fe20000400000 */
[----:B------:R-:W-:Y:S01]  /*2bac0*/  @!P4 FMUL R17, R17, 16777216 ;  /* 0x4b8000001111c820 */ /* 0x000fe20000400000 */
[----:B0-----:R-:W5:Y:S04]  /*2bad0*/  LDL.LU R37, [R1+0xe00] ;  /* 0x000e000001257983 */ /* 0x001f680000300800 */
[----:B------:R0:W-:Y:S01]  /*2bae0*/  STL [R1+0x99c], R36 ;  /* 0x00099c2401007387 */ /* 0x0001e20000100800 */
[C---:B------:R-:W-:Y:S01]  /*2baf0*/  FMUL R30, R4.reuse, R30 ;  /* 0x0000001e041e7220 */ /* 0x040fe20000400000 */
[----:B------:R-:W-:-:S02]  /*2bb00*/  FMUL R20, R4, R20 ;  /* 0x0000001404147220 */ /* 0x000fc40000400000 */
[----:B0-----:R-:W5:Y:S04]  /*2bb10*/  LDL.LU R36, [R1+0xdfc] ;  /* 0x000dfc0001247983 */ /* 0x001f680000300800 */
[----:B------:R0:W-:Y:S01]  /*2bb20*/  STL [R1+0x998], R35 ;  /* 0x0009982301007387 */ /* 0x0001e20000100800 */
[----:B------:R-:W-:Y:S01]  /*2bb30*/  FMUL R17, R4, R17 ;  /* 0x0000001104117220 */ /* 0x000fe20000400000 */
[----:B------:R-:W-:Y:S02]  /*2bb40*/  @!P4 FMUL R16, R16, 16777216 ;  /* 0x4b8000001010c820 */ /* 0x000fe40000400000 */
[----:B0-----:R-:W4:Y:S04]  /*2bb50*/  LDL.LU R35, [R1+0xdf8] ;  /* 0x000df80001237983 */ /* 0x001f280000300800 */
[----:B------:R0:W-:Y:S01]  /*2bb60*/  STL [R1+0x994], R34 ;  /* 0x0009942201007387 */ /* 0x0001e20000100800 */
[----:B------:R-:W-:Y:S01]  /*2bb70*/  @!P4 FMUL R13, R13, 16777216 ;  /* 0x4b8000000d0dc820 */ /* 0x000fe20000400000 */
[----:B------:R-:W-:-:S02]  /*2bb80*/  @!P4 FMUL R12, R12, 16777216 ;  /* 0x4b8000000c0cc820 */ /* 0x000fc40000400000 */
[----:B0-----:R-:W5:Y:S04]  /*2bb90*/  LDL.LU R34, [R1+0xdf4] ;  /* 0x000df40001227983 */ /* 0x001f680000300800 */
[----:B------:R0:W-:Y:S01]  /*2bba0*/  STL [R1+0x990], R33 ;  /* 0x0009902101007387 */ /* 0x0001e20000100800 */
[----:B------:R-:W-:Y:S01]  /*2bbb0*/  @!P4 FMUL R9, R9, 16777216 ;  /* 0x4b8000000909c820 */ /* 0x000fe20000400000 */
[----:B------:R-:W-:Y:S02]  /*2bbc0*/  @!P4 FMUL R8, R8, 16777216 ;  /* 0x4b8000000808c820 */ /* 0x000fe40000400000 */
[----:B0-----:R-:W4:Y:S04]  /*2bbd0*/  LDL.LU R33, [R1+0xdf0] ;  /* 0x000df00001217983 */ /* 0x001f280000300800 */
[----:B------:R0:W-:Y:S01]  /*2bbe0*/  STL [R1+0x540], R32 ;  /* 0x0005402001007387 */ /* 0x0001e20000100800 */
[----:B------:R-:W-:-:S03]  /*2bbf0*/  @!P4 FMUL R248, R248, 16777216 ;  /* 0x4b800000f8f8c820 */ /* 0x000fc60000400000 */
[----:B0-----:R-:W4:Y:S04]  /*2bc00*/  LDL.LU R32, [R1+0xdec] ;  /* 0x000dec0001207983 */ /* 0x001f280000300800 */
[----:B------:R0:W-:Y:S01]  /*2bc10*/  STL [R1+0x538], R31 ;  /* 0x0005381f01007387 */ /* 0x0001e20000100800 */
[----:B------:R-:W-:-:S03]  /*2bc20*/  @!P4 FMUL R249, R249, 16777216 ;  /* 0x4b800000f9f9c820 */ /* 0x000fc60000400000 */
[----:B0-----:R-:W5:Y:S04]  /*2bc30*/  LDL.LU R31, [R1+0xde8] ;  /* 0x000de800011f7983 */ /* 0x001f680000300800 */
[----:B------:R0:W-:Y:S04]  /*2bc40*/  STL [R1+0x530], R30 ;  /* 0x0005301e01007387 */ /* 0x0001e80000100800 */
[----:B0-----:R-:W4:Y:S04]  /*2bc50*/  LDL.LU R30, [R1+0xde4] ;  /* 0x000de400011e7983 */ /* 0x001f280000300800 */
[----:B------:R0:W-:Y:S04]  /*2bc60*/  STL [R1+0x528], R20 ;  /* 0x0005281401007387 */ /* 0x0001e80000100800 */
[----:B------:R1:W-:Y:S01]  /*2bc70*/  STL [R1+0x510], R17 ;  /* 0x0005101101007387 */ /* 0x0003e20000100800 */
[C---:B0-----:R-:W-:Y:S01]  /*2bc80*/  FMUL R20, R4.reuse, R16 ;  /* 0x0000001004147220 */ /* 0x041fe20000400000 */
[C---:B------:R-:W-:Y:S01]  /*2bc90*/  FMUL R16, R4.reuse, R12 ;  /* 0x0000000c04107220 */ /* 0x040fe20000400000 */
[C---:B-1----:R-:W-:Y:S01]  /*2bca0*/  FMUL R17, R4.reuse, R13 ;  /* 0x0000000d04117220 */ /* 0x042fe20000400000 */
[C---:B------:R-:W-:Y:S01]  /*2bcb0*/  FMUL R13, R4.reuse, R9 ;  /* 0x00000009040d7220 */ /* 0x040fe20000400000 */
[C---:B------:R-:W-:Y:S01]  /*2bcc0*/  FMUL R12, R4.reuse, R8 ;  /* 0x00000008040c7220 */ /* 0x040fe20000400000 */
[----:B------:R0:W-:Y:S01]  /*2bcd0*/  STL [R1+0x508], R20 ;  /* 0x0005081401007387 */ /* 0x0001e20000100800 */
[C---:B------:R-:W-:Y:S01]  /*2bce0*/  FMUL R9, R4.reuse, R248 ;  /* 0x000000f804097220 */ /* 0x040fe20000400000 */
[----:B------:R-:W-:-:S02]  /*2bcf0*/  FMUL R8, R4, R249 ;  /* 0x000000f904087220 */ /* 0x000fc40000400000 */
[----:B------:R1:W-:Y:S04]  /*2bd00*/  STL [R1+0x500], R17 ;  /* 0x0005001101007387 */ /* 0x0003e80000100800 */
[----:B------:R3:W-:Y:S04]  /*2bd10*/  STL [R1+0x4f8], R16 ;  /* 0x0004f81001007387 */ /* 0x0007e80000100800 */
[----:B------:R2:W-:Y:S01]  /*2bd20*/  STL [R1+0x4f0], R13 ;  /* 0x0004f00d01007387 */ /* 0x0005e20000100800 */
[----:B------:R-:W-:-:S03]  /*2bd30*/  @!P4 FMUL R29, R29, 16777216 ;  /* 0x4b8000001d1dc820 */ /* 0x000fc60000400000 */
[----:B------:R2:W-:Y:S04]  /*2bd40*/  STL [R1+0x4e8], R12 ;  /* 0x0004e80c01007387 */ /* 0x0005e80000100800 */
[----:B0-----:R-:W5:Y:S01]  /*2bd50*/  LDL.LU R20, [R1+0x64] ;  /* 0x0000640001147983 */ /* 0x001f620000300800 */
[----:B------:R-:W-:-:S03]  /*2bd60*/  @!P4 FMUL R28, R28, 16777216 ;  /* 0x4b8000001c1cc820 */ /* 0x000fc60000400000 */
[----:B------:R0:W-:Y:S04]  /*2bd70*/  STL [R1+0x4e0], R9 ;  /* 0x0004e00901007387 */ /* 0x0001e80000100800 */
[----:B-1----:R-:W4:Y:S01]  /*2bd80*/  LDL.LU R17, [R1+0x58] ;  /* 0x0000580001117983 */ /* 0x002f220000300800 */
[----:B------:R-:W-:-:S03]  /*2bd90*/  @!P4 FMUL R27, R27, 16777216 ;  /* 0x4b8000001b1bc820 */ /* 0x000fc60000400000 */
[----:B------:R1:W-:Y:S01]  /*2bda0*/  STL [R1+0x4d8], R8 ;  /* 0x0004d80801007387 */ /* 0x0003e20000100800 */
[----:B------:R-:W-:-:S03]  /*2bdb0*/  FMUL R29, R4, R29 ;  /* 0x0000001d041d7220 */ /* 0x000fc60000400000 */
[----:B---3--:R-:W3:Y:S01]  /*2bdc0*/  LDL.LU R16, [R1+0x4c] ;  /* 0x00004c0001107983 */ /* 0x008ee20000300800 */
[----:B------:R-:W-:-:S03]  /*2bdd0*/  @!P4 FMUL R26, R26, 16777216 ;  /* 0x4b8000001a1ac820 */ /* 0x000fc60000400000 */
[----:B--2---:R-:W2:Y:S01]  /*2bde0*/  LDL.LU R13, [R1+0x48] ;  /* 0x00004800010d7983 */ /* 0x004ea20000300800 */
[----:B------:R-:W-:-:S03]  /*2bdf0*/  FMUL R28, R4, R28 ;  /* 0x0000001c041c7220 */ /* 0x000fc60000400000 */
[----:B------:R-:W2:Y:S01]  /*2be00*/  LDL.LU R12, [R1+0x3c] ;  /* 0x00003c00010c7983 */ /* 0x000ea20000300800 */
[----:B------:R-:W-:-:S03]  /*2be10*/  @!P4 FMUL R25, R25, 16777216 ;  /* 0x4b8000001919c820 */ /* 0x000fc60000400000 */
[----:B0-----:R-:W2:Y:S01]  /*2be20*/  LDL.LU R9, [R1+0x38] ;  /* 0x0000380001097983 */ /* 0x001ea20000300800 */
[----:B------:R-:W-:-:S03]  /*2be30*/  FMUL R27, R4, R27 ;  /* 0x0000001b041b7220 */ /* 0x000fc60000400000 */
[----:B-1----:R-:W2:Y:S01]  /*2be40*/  LDL.LU R8, [R1+0x2c] ;  /* 0x00002c0001087983 */ /* 0x002ea20000300800 */
[----:B------:R-:W-:-:S03]  /*2be50*/  @!P4 FMUL R24, R24, 16777216 ;  /* 0x4b8000001818c820 */ /* 0x000fc60000400000 */
[----:B------:R-:W2:Y:S01]  /*2be60*/  LDL.LU R248, [R1+0x28] ;  /* 0x0000280001f87983 */ /* 0x000ea20000300800 */
[----:B------:R-:W-:-:S03]  /*2be70*/  FMUL R26, R4, R26 ;  /* 0x0000001a041a7220 */ /* 0x000fc60000400000 */
[----:B------:R-:W2:Y:S01]  /*2be80*/  LDL.LU R249, [R1+0x1c] ;  /* 0x00001c0001f97983 */ /* 0x000ea20000300800 */
[----:B------:R-:W-:-:S03]  /*2be90*/  @!P4 FMUL R23, R23, 16777216 ;  /* 0x4b8000001717c820 */ /* 0x000fc60000400000 */
[----:B------:R0:W-:Y:S01]  /*2bea0*/  STL [R1+0x470], R29 ;  /* 0x0004701d01007387 */ /* 0x0001e20000100800 */
[----:B------:R-:W-:Y:S01]  /*2beb0*/  FMUL R25, R4, R25 ;  /* 0x0000001904197220 */ /* 0x000fe20000400000 */
[----:B------:R-:W-:Y:S01]  /*2bec0*/  @!P4 FMUL R22, R22, 16777216 ;  /* 0x4b8000001616c820 */ /* 0x000fe20000400000 */
[C---:B------:R-:W-:Y:S01]  /*2bed0*/  FMUL R24, R4.reuse, R24 ;  /* 0x0000001804187220 */ /* 0x040fe20000400000 */
[----:B------:R-:W-:Y:S01]  /*2bee0*/  @!P4 FMUL R21, R21, 16777216 ;  /* 0x4b8000001515c820 */ /* 0x000fe20000400000 */
[----:B0-----:R-:W2:Y:S04]  /*2bef0*/  LDL.LU R29, [R1+0xde0] ;  /* 0x000de000011d7983 */ /* 0x001ea80000300800 */
[----:B------:R0:W-:Y:S01]  /*2bf00*/  STL [R1+0x468], R28 ;  /* 0x0004681c01007387 */ /* 0x0001e20000100800 */
[C---:B------:R-:W-:Y:S01]  /*2bf10*/  FMUL R23, R4.reuse, R23 ;  /* 0x0000001704177220 */ /* 0x040fe20000400000 */
[----:B------:R-:W-:Y:S01]  /*2bf20*/  @!P4 FMUL R19, R19, 16777216 ;  /* 0x4b8000001313c820 */ /* 0x000fe20000400000 */
[----:B------:R-:W-:Y:S01]  /*2bf30*/  FMUL R22, R4, R22 ;  /* 0x0000001604167220 */ /* 0x000fe20000400000 */
[----:B0-----:R-:W2:Y:S04]  /*2bf40*/  LDL.LU R28, [R1+0xddc] ;  /* 0x000ddc00011c7983 */ /* 0x001ea80000300800 */
[----:B------:R0:W-:Y:S01]  /*2bf50*/  STL [R1+0x460], R27 ;  /* 0x0004601b01007387 */ /* 0x0001e20000100800 */
[----:B------:R-:W-:Y:S01]  /*2bf60*/  @!P4 FMUL R18, R18, 16777216 ;  /* 0x4b8000001212c820 */ /* 0x000fe20000400000 */
[----:B------:R-:W-:-:S02]  /*2bf70*/  FMUL R21, R4, R21 ;  /* 0x0000001504157220 */ /* 0x000fc40000400000 */
[----:B0-----:R-:W2:Y:S04]  /*2bf80*/  LDL.LU R27, [R1+0xdd8] ;  /* 0x000dd800011b7983 */ /* 0x001ea80000300800 */
[----:B------:R0:W-:Y:S01]  /*2bf90*/  STL [R1+0x458], R26 ;  /* 0x0004581a01007387 */ /* 0x0001e20000100800 */
[----:B------:R-:W-:Y:S01]  /*2bfa0*/  @!P4 FMUL R15, R15, 16777216 ;  /* 0x4b8000000f0fc820 */ /* 0x000fe20000400000 */
[----:B------:R-:W-:Y:S02]  /*2bfb0*/  FMUL R19, R4, R19 ;  /* 0x0000001304137220 */ /* 0x000fe40000400000 */
        /* <DEDUP_REMOVED lines=23> */
[C---:B------:R-:W-:Y:S02]  /*2c130*/  FMUL R7, R4.reuse, R7 ;  /* 0x0000000704077220 */ /* 0x040fe40000400000 */
[----:B0-----:R-:W2:Y:S04]  /*2c140*/  LDL.LU R19, [R1+0xdbc] ;  /* 0x000dbc0001137983 */ /* 0x001ea80000300800 */
[----:B------:R0:W-:Y:S01]  /*2c150*/  STL [R1+0xa0], R18 ;  /* 0x0000a01201007387 */ /* 0x0001e20000100800 */
[C---:B------:R-:W-:Y:S01]  /*2c160*/  FMUL R6, R4.reuse, R6 ;  /* 0x0000000604067220 */ /* 0x040fe20000400000 */
[----:B------:R-:W-:-:S02]  /*2c170*/  FMUL R250, R4, R250 ;  /* 0x000000fa04fa7220 */ /* 0x000fc40000400000 */
[----:B0-----:R-:W2:Y:S04]  /*2c180*/  LDL.LU R18, [R1+0xdb8] ;  /* 0x000db80001127983 */ /* 0x001ea80000300800 */
[----:B------:R0:W-:Y:S04]  /*2c190*/  STL [R1+0x98], R15 ;  /* 0x0000980f01007387 */ /* 0x0001e80000100800 */
        /* <DEDUP_REMOVED lines=12> */
[----:B0-----:R-:W2:Y:S01]  /*2c260*/  LDL.LU R250, [R1+0xd9c] ;  /* 0x000d9c0001fa7983 */ /* 0x001ea20000300800 */
[C---:B------:R-:W-:Y:S01]  /*2c270*/  FSETP.GEU.AND P3, PT, |R3|.reuse, 1.175494350822287508e-38, PT ;  /* 0x008000000300780b */ /* 0x040fe20003f6e200 */
[----:B------:R-:W-:-:S12]  /*2c280*/  @P0 FMUL R3, R3, 0.25 ;  /* 0x3e80000003030820 */ /* 0x000fd80000400000 */
[----:B------:R-:W-:-:S06]  /*2c290*/  @!P3 FMUL R3, R3, 16777216 ;  /* 0x4b8000000303b820 */ /* 0x000fcc0000400000 */
[----:B------:R-:W0:Y:S01]  /*2c2a0*/  MUFU.RCP R3, R3 ;  /* 0x0000000300037308 */ /* 0x000e220000001000 */
[----:B-----5:R-:W-:Y:S01]  /*2c2b0*/  @!P3 FMUL R20, R20, 16777216 ;  /* 0x4b8000001414b820 */ /* 0x020fe20000400000 */
[----:B----4-:R-:W-:Y:S01]  /*2c2c0*/  @!P3 FMUL R17, R17, 16777216 ;  /* 0x4b8000001111b820 */ /* 0x010fe20000400000 */
[----:B------:R-:W-:Y:S01]  /*2c2d0*/  @!P4 FMUL R251, R251, 16777216 ;  /* 0x4b800000fbfbc820 */ /* 0x000fe20000400000 */
[----:B------:R-:W-:Y:S01]  /*2c2e0*/  @!P4 FMUL R5, R5, 16777216 ;  /* 0x4b8000000505c820 */ /* 0x000fe20000400000 */
[----:B---3--:R-:W-:Y:S02]  /*2c2f0*/  @!P3 FMUL R16, R16, 16777216 ;  /* 0x4b8000001010b820 */ /* 0x008fe40000400000 */
[C---:B------:R-:W-:Y:S01]  /*2c300*/  FMUL R251, R4.reuse, R251 ;  /* 0x000000fb04fb7220 */ /* 0x040fe20000400000 */
[----:B--2---:R-:W-:Y:S01]  /*2c310*/  @!P3 FMUL R13, R13, 16777216 ;  /* 0x4b8000000d0db820 */ /* 0x004fe20000400000 */
[----:B------:R-:W-:Y:S02]  /*2c320*/  FMUL R5, R4, R5 ;  /* 0x0000000504057220 */ /* 0x000fe40000400000 */
[----:B------:R-:W2:Y:S01]  /*2c330*/  LDL.LU R4, [R1+0x864] ;  /* 0x0008640001047983 */ /* 0x000ea20000300800 */
[----:B------:R-:W-:Y:S01]  /*2c340*/  @!P3 FMUL R12, R12, 16777216 ;  /* 0x4b8000000c0cb820 */ /* 0x000fe20000400000 */
[C---:B0-----:R-:W-:Y:S01]  /*2c350*/  FMUL R20, R3.reuse, R20 ;  /* 0x0000001403147220 */ /* 0x041fe20000400000 */
[C---:B------:R-:W-:Y:S01]  /*2c360*/  FMUL R17, R3.reuse, R17 ;  /* 0x0000001103117220 */ /* 0x040fe20000400000 */
[----:B------:R-:W-:Y:S01]  /*2c370*/  FMUL R16, R3, R16 ;  /* 0x0000001003107220 */ /* 0x000fe20000400000 */
[----:B------:R-:W-:Y:S01]  /*2c380*/  @!P3 FMUL R9, R9, 16777216 ;  /* 0x4b8000000909b820 */ /* 0x000fe20000400000 */
[C---:B------:R-:W-:Y:S01]  /*2c390*/  FMUL R13, R3.reuse, R13 ;  /* 0x0000000d030d7220 */ /* 0x040fe20000400000 */
[----:B------:R0:W-:Y:S01]  /*2c3a0*/  STL [R1+0xc14], R20 ;  /* 0x000c141401007387 */ /* 0x0001e20000100800 */
[----:B------:R-:W-:Y:S01]  /*2c3b0*/  @!P3 FMUL R8, R8, 16777216 ;  /* 0x4b8000000808b820 */ /* 0x000fe20000400000 */
[C---:B------:R-:W-:Y:S01]  /*2c3c0*/  FMUL R12, R3.reuse, R12 ;  /* 0x0000000c030c7220 */ /* 0x040fe20000400000 */
[----:B------:R-:W-:Y:S01]  /*2c3d0*/  @!P3 FMUL R248, R248, 16777216 ;  /* 0x4b800000f8f8b820 */ /* 0x000fe20000400000 */
[----:B------:R-:W-:Y:S01]  /*2c3e0*/  FMUL R9, R3, R9 ;  /* 0x0000000903097220 */ /* 0x000fe20000400000 */
[----:B0-----:R-:W3:Y:S04]  /*2c3f0*/  LDL.LU R20, [R1+0xd98] ;  /* 0x000d980001147983 */ /* 0x001ee80000300800 */
[----:B------:R0:W-:Y:S01]  /*2c400*/  STL [R1+0xc0c], R17 ;  /* 0x000c0c1101007387 */ /* 0x0001e20000100800 */
[----:B------:R-:W-:Y:S01]  /*2c410*/  @!P3 FMUL R249, R249, 16777216 ;  /* 0x4b800000f9f9b820 */ /* 0x000fe20000400000 */
[C---:B------:R-:W-:Y:S01]  /*2c420*/  FMUL R8, R3.reuse, R8 ;  /* 0x0000000803087220 */ /* 0x040fe20000400000 */
[C---:B------:R-:W-:Y:S01]  /*2c430*/  FMUL R248, R3.reuse, R248 ;  /* 0x000000f803f87220 */ /* 0x040fe20000400000 */
[----:B0-----:R-:W4:Y:S04]  /*2c440*/  LDL.LU R17, [R1+0xd94] ;  /* 0x000d940001117983 */ /* 0x001f280000300800 */
[----:B------:R0:W-:Y:S01]  /*2c450*/  STL [R1+0xc08], R16 ;  /* 0x000c081001007387 */ /* 0x0001e20000100800 */
[----:B------:R-:W-:-:S03]  /*2c460*/  FMUL R249, R3, R249 ;  /* 0x000000f903f97220 */ /* 0x000fc60000400000 */
[----:B0-----:R-:W5:Y:S04]  /*2c470*/  LDL.LU R16, [R1+0xd90] ;  /* 0x000d900001107983 */ /* 0x001f680000300800 */
[----:B------:R0:W-:Y:S04]  /*2c480*/  STL [R1+0xc04], R13 ;  /* 0x000c040d01007387 */ /* 0x0001e80000100800 */
[----:B0-----:R-:W2:Y:S04]  /*2c490*/  LDL.LU R13, [R1+0xd8c] ;  /* 0x000d8c00010d7983 */ /* 0x001ea80000300800 */
[----:B------:R0:W-:Y:S04]  /*2c4a0*/  STL [R1+0xbe4], R12 ;  /* 0x000be40c01007387 */ /* 0x0001e80000100800 */
[----:B0-----:R-:W3:Y:S04]  /*2c4b0*/  LDL.LU R12, [R1+0xd88] ;  /* 0x000d8800010c7983 */ /* 0x001ee80000300800 */
[----:B------:R0:W-:Y:S04]  /*2c4c0*/  STL [R1+0xbdc], R9 ;  /* 0x000bdc0901007387 */ /* 0x0001e80000100800 */
[----:B0-----:R-:W4:Y:S04]  /*2c4d0*/  LDL.LU R9, [R1+0xd84] ;  /* 0x000d840001097983 */ /* 0x001f280000300800 */
[----:B------:R0:W-:Y:S04]  /*2c4e0*/  STL [R1+0xbd8], R8 ;  /* 0x000bd80801007387 */ /* 0x0001e80000100800 */
[----:B0-----:R-:W5:Y:S04]  /*2c4f0*/  LDL.LU R8, [R1+0xd80] ;  /* 0x000d800001087983 */ /* 0x001f680000300800 */
[----:B------:R0:W-:Y:S04]  /*2c500*/  STL [R1+0xbd4], R248 ;  /* 0x000bd4f801007387 */ /* 0x0001e80000100800 */
[----:B0-----:R-:W2:Y:S04]  /*2c510*/  LDL.LU R248, [R1+0xd7c] ;  /* 0x000d7c0001f87983 */ /* 0x001ea80000300800 */
[----:B------:R0:W-:Y:S04]  /*2c520*/  STL [R1+0xbb4], R249 ;  /* 0x000bb4f901007387 */ /* 0x0001e80000100800 */
[----:B0-----:R-:W3:Y:S01]  /*2c530*/  LDL.LU R249, [R1+0xd78] ;  /* 0x000d780001f97983 */ /* 0x001ee20000300800 */
        /* <DEDUP_REMOVED lines=12> */
[----:B------:R-:W-:-:S04]  /*2c600*/  @!P3 FMUL R7, R7, 16777216 ;  /* 0x4b8000000707b820 */ /* 0x000fc80000400000 */
[----:B------:R-:W-:Y:S01]  /*2c610*/  FMUL R7, R3, R7 ;  /* 0x0000000703077220 */ /* 0x000fe20000400000 */
[----:B------:R-:W-:Y:S01]  /*2c620*/  @!P3 FMUL R6, R6, 16777216 ;  /* 0x4b8000000606b820 */ /* 0x000fe20000400000 */
[----:B------:R-:W-:-:S04]  /*2c630*/  @!P3 FMUL R250, R250, 16777216 ;  /* 0x4b800000fafab820 */ /* 0x000fc80000400000 */
[----:B------:R-:W-:-:S05]  /*2c640*/  FMUL R250, R3, R250 ;  /* 0x000000fa03fa7220 */ /* 0x000fca0000400000 */
[----:B------:R0:W-:Y:S02]  /*2c650*/  STL [R1+0xbac], R250 ;  /* 0x000bacfa01007387 */ /* 0x0001e40000100800 */
[C---:B0-----:R-:W-:Y:S01]  /*2c660*/  FMUL R250, R3.reuse, R6 ;  /* 0x0000000603fa7220 */ /* 0x041fe20000400000 */
[C---:B------:R-:W-:Y:S01]  /*2c670*/  FMUL R6, R3.reuse, R10 ;  /* 0x0000000a03067220 */ /* 0x040fe20000400000 */
[----:B------:R-:W-:-:S03]  /*2c680*/  FMUL R10, R3, R11 ;  /* 0x0000000b030a7220 */ /* 0x000fc60000400000 */
[----:B------:R-:W-:Y:S04]  /*2c690*/  STL [R1+0xba8], R250 ;  /* 0x000ba8fa01007387 */ /* 0x000fe80000100800 */
[----:B------:R0:W-:Y:S04]  /*2c6a0*/  STL [R1+0xba4], R7 ;  /* 0x000ba40701007387 */ /* 0x0001e80000100800 */
[----:B------:R1:W-:Y:S01]  /*2c6b0*/  STL [R1+0xb84], R6 ;  /* 0x000b840601007387 */ /* 0x0003e20000100800 */
[----:B0-----:R-:W-:-:S03]  /*2c6c0*/  FMUL R7, R3, R14 ;  /* 0x0000000e03077220 */ /* 0x001fc60000400000 */
[----:B------:R0:W-:Y:S01]  /*2c6d0*/  STL [R1+0xb7c], R10 ;  /* 0x000b7c0a01007387 */ /* 0x0001e20000100800 */
[----:B-1----:R-:W-:-:S03]  /*2c6e0*/  FMUL R6, R3, R15 ;  /* 0x0000000f03067220 */ /* 0x002fc60000400000 */
        /* <DEDUP_REMOVED lines=16> */
[----:B0-----:R-:W3:Y:S04]  /*2c7f0*/  LDL.LU R6, [R1+0x868] ;  /* 0x0008680001067983 */ /* 0x001ee80000300800 */
[----:B------:R0:W-:Y:S04]  /*2c800*/  STL [R1+0xb18], R10 ;  /* 0x000b180a01007387 */ /* 0x0001e80000100800 */
[----:B------:R-:W3:Y:S04]  /*2c810*/  LDL.LU R19, [R1+0x54] ;  /* 0x0000540001137983 */ /* 0x000ee80000300800 */
[----:B------:R1:W-:Y:S04]  /*2c820*/  STL [R1+0xb14], R7 ;  /* 0x000b140701007387 */ /* 0x0003e80000100800 */
[----:B------:R-:W3:Y:S04]  /*2c830*/  LDL.LU R18, [R1+0x50] ;  /* 0x0000500001127983 */ /* 0x000ee80000300800 */
[----:B------:R-:W3:Y:S04]  /*2c840*/  LDL.LU R15, [R1+0x44] ;  /* 0x00004400010f7983 */ /* 0x000ee80000300800 */
[----:B------:R-:W3:Y:S04]  /*2c850*/  LDL.LU R14, [R1+0x40] ;  /* 0x00004000010e7983 */ /* 0x000ee80000300800 */
[----:B------:R-:W3:Y:S04]  /*2c860*/  LDL.LU R11, [R1+0x34] ;  /* 0x00003400010b7983 */ /* 0x000ee80000300800 */
[----:B0-----:R-:W3:Y:S04]  /*2c870*/  LDL.LU R10, [R1+0x30] ;  /* 0x00003000010a7983 */ /* 0x001ee80000300800 */
[----:B-1----:R-:W3:Y:S04]  /*2c880*/  LDL.LU R7, [R1+0x24] ;  /* 0x0000240001077983 */ /* 0x002ee80000300800 */
[----:B------:R-:W3:Y:S01]  /*2c890*/  LDL.LU R250, [R1+0x20] ;  /* 0x0000200001fa7983 */ /* 0x000ee20000300800 */
[C---:B------:R-:W-:Y:S01]  /*2c8a0*/  FSETP.GEU.AND P2, PT, |R2|.reuse, 1.175494350822287508e-38, PT ;  /* 0x008000000200780b */ /* 0x040fe20003f4e200 */
[----:B------:R-:W-:-:S12]  /*2c8b0*/  @P1 FMUL R2, R2, 0.25 ;  /* 0x3e80000002021820 */ /* 0x000fd80000400000 */
[----:B------:R-:W-:-:S06]  /*2c8c0*/  @!P2 FMUL R2, R2, 16777216 ;  /* 0x4b8000000202a820 */ /* 0x000fcc0000400000 */
[----:B------:R-:W0:Y:S01]  /*2c8d0*/  MUFU.RCP R2, R2 ;  /* 0x0000000200027308 */ /* 0x000e220000001000 */
[----:B--2---:R-:W-:Y:S01]  /*2c8e0*/  @!P2 FMUL R248, R248, 16777216 ;  /* 0x4b800000f8f8a820 */ /* 0x004fe20000400000 */
[----:B-----5:R-:W-:Y:S01]  /*2c8f0*/  @!P2 FMUL R8, R8, 16777216 ;  /* 0x4b8000000808a820 */ /* 0x020fe20000400000 */
[----:B----4-:R-:W-:Y:S01]  /*2c900*/  @!P2 FMUL R9, R9, 16777216 ;  /* 0x4b8000000909a820 */ /* 0x010fe20000400000 */
[----:B---3--:R-:W-:Y:S01]  /*2c910*/  @!P2 FMUL R249, R249, 16777216 ;  /* 0x4b800000f9f9a820 */ /* 0x008fe20000400000 */
[----:B------:R-:W-:Y:S01]  /*2c920*/  @!P2 FMUL R12, R12, 16777216 ;  /* 0x4b8000000c0ca820 */ /* 0x000fe20000400000 */
[----:B------:R-:W-:Y:S01]  /*2c930*/  @!P2 FMUL R13, R13, 16777216 ;  /* 0x4b8000000d0da820 */ /* 0x000fe20000400000 */
[----:B------:R-:W-:Y:S01]  /*2c940*/  @!P2 FMUL R16, R16, 16777216 ;  /* 0x4b8000001010a820 */ /* 0x000fe20000400000 */
[----:B0-----:R-:W-:Y:S01]  /*2c950*/  FMUL R8, R2, R8 ;  /* 0x0000000802087220 */ /* 0x001fe20000400000 */
[----:B------:R-:W-:Y:S01]  /*2c960*/  F2FP.BF16.F32.PACK_AB R23, R252, R0 ;  /* 0x00000000fc17723e */ /* 0x000fe200000010ff */
[----:B------:R-:W-:-:S04]  /*2c970*/  @!P2 FMUL R19, R19, 16777216 ;  /* 0x4b8000001313a820 */ /* 0x000fc80000400000 */
[----:B------:R-:W-:Y:S01]  /*2c980*/  FMUL R22, R2, R19 ;  /* 0x0000001302167220 */ /* 0x000fe20000400000 */
[----:B------:R-:W-:Y:S01]  /*2c990*/  @!P2 FMUL R18, R18, 16777216 ;  /* 0x4b8000001212a820 */ /* 0x000fe20000400000 */
[----:B------:R-:W-:-:S03]  /*2c9a0*/  @!P2 FMUL R15, R15, 16777216 ;  /* 0x4b8000000f0fa820 */ /* 0x000fc60000400000 */
[----:B------:R-:W-:Y:S01]  /*2c9b0*/  FMUL R19, R2, R18 ;  /* 0x0000001202137220 */ /* 0x000fe20000400000 */
[----:B------:R-:W-:Y:S01]  /*2c9c0*/  @!P2 FMUL R14, R14, 16777216 ;  /* 0x4b8000000e0ea820 */ /* 0x000fe20000400000 */
[C---:B------:R-:W-:Y:S01]  /*2c9d0*/  FMUL R18, R2.reuse, R15 ;  /* 0x0000000f02127220 */ /* 0x040fe20000400000 */
[----:B------:R-:W-:Y:S02]  /*2c9e0*/  @!P2 FMUL R11, R11, 16777216 ;  /* 0x4b8000000b0ba820 */ /* 0x000fe40000400000 */
[----:B------:R-:W-:Y:S01]  /*2c9f0*/  FMUL R15, R2, R14 ;  /* 0x0000000e020f7220 */ /* 0x000fe20000400000 */
        /* <DEDUP_REMOVED lines=10> */
[----:B------:R-:W-:-:S03]  /*2caa0*/  FMUL R7, R2, R249 ;  /* 0x000000f902077220 */ /* 0x000fc60000400000 */
[----:B------:R0:W-:Y:S04]  /*2cab0*/  STL [R1+0xab4], R11 ;  /* 0x000ab40b01007387 */ /* 0x0001e80000100800 */
[----:B------:R-:W-:Y:S01]  /*2cac0*/  STL [R1+0x68], R14 ;  /* 0x0000680e01007387 */ /* 0x000fe20000100800 */
[----:B0-----:R-:W-:-:S03]  /*2cad0*/  FMUL R11, R2, R250 ;  /* 0x000000fa020b7220 */ /* 0x001fc60000400000 */
[----:B------:R0:W-:Y:S04]  /*2cae0*/  STL [R1+0x60], R10 ;  /* 0x0000600a01007387 */ /* 0x0001e80000100800 */
[----:B------:R-:W-:Y:S04]  /*2caf0*/  STL [R1+0x58], R11 ;  /* 0x0000580b01007387 */ /* 0x000fe80000100800 */
[----:B------:R1:W-:Y:S01]  /*2cb00*/  STL [R1+0x50], R7 ;  /* 0x0000500701007387 */ /* 0x0003e20000100800 */
[----:B0-----:R-:W-:-:S05]  /*2cb10*/  FMUL R10, R2, R248 ;  /* 0x000000f8020a7220 */ /* 0x001fca0000400000 */
[----:B------:R-:W-:Y:S01]  /*2cb20*/  STL [R1+0x48], R10 ;  /* 0x0000480a01007387 */ /* 0x000fe20000100800 */
[C---:B-1----:R-:W-:Y:S01]  /*2cb30*/  FMUL R7, R2.reuse, R9 ;  /* 0x0000000902077220 */ /* 0x042fe20000400000 */
[C---:B------:R-:W-:Y:S02]  /*2cb40*/  FMUL R9, R2.reuse, R12 ;  /* 0x0000000c02097220 */ /* 0x040fe40000400000 */
[----:B------:R0:W-:Y:S04]  /*2cb50*/  STL [R1+0x40], R8 ;  /* 0x0000400801007387 */ /* 0x0001e80000100800 */
[----:B------:R1:W-:Y:S01]  /*2cb60*/  STL [R1+0x38], R7 ;  /* 0x0000380701007387 */ /* 0x0003e20000100800 */
[----:B0-----:R-:W-:-:S03]  /*2cb70*/  FMUL R8, R2, R13 ;  /* 0x0000000d02087220 */ /* 0x001fc60000400000 */
[----:B------:R-:W-:Y:S01]  /*2cb80*/  STL [R1+0x30], R9 ;  /* 0x0000300901007387 */ /* 0x000fe20000100800 */
[----:B-1----:R-:W-:-:S03]  /*2cb90*/  FMUL R7, R2, R16 ;  /* 0x0000001002077220 */ /* 0x002fc60000400000 */
[----:B------:R0:W-:Y:S04]  /*2cba0*/  STL [R1+0x28], R8 ;  /* 0x0000280801007387 */ /* 0x0001e80000100800 */
[----:B------:R1:W-:Y:S04]  /*2cbb0*/  STL [R1+0x20], R7 ;  /* 0x0000200701007387 */ /* 0x0003e80000100800 */
[----:B------:R-:W2:Y:S04]  /*2cbc0*/  LDL.LU R252, [R1+0xd74] ;  /* 0x000d740001fc7983 */ /* 0x000ea80000300800 */
[----:B------:R-:W3:Y:S04]  /*2cbd0*/  LDL.LU R0, [R1+0xd70] ;  /* 0x000d700001007983 */ /* 0x000ee80000300800 */
[----:B------:R-:W4:Y:S04]  /*2cbe0*/  LDL.LU R18, [R1+0x18] ;  /* 0x0000180001127983 */ /* 0x000f280000300800 */
[----:B------:R-:W5:Y:S04]  /*2cbf0*/  LDL.LU R249, [R1+0x14] ;  /* 0x0000140001f97983 */ /* 0x000f680000300800 */
[----:B------:R-:W3:Y:S04]  /*2cc00*/  LDL.LU R15, [R1+0xc] ;  /* 0x00000c00010f7983 */ /* 0x000ee80000300800 */
[----:B------:R-:W5:Y:S01]  /*2cc10*/  LDL.LU R250, [R1+0x8] ;  /* 0x0000080001fa7983 */ /* 0x000f620000300800 */
        /* <DEDUP_REMOVED lines=217> */
[C---:B------:R-:W-:Y:S01]  /*2d9b0*/  FMUL R4, R3.reuse, R4 ;  /* 0x0000000403047220 */ /* 0x040fe20000400000 */
        /* <DEDUP_REMOVED lines=102> */
[----:B------:R-:W-:Y:S01]  /*2e020*/  FMUL R3, R3, R246 ;  /* 0x000000f603037220 */ /* 0x000fe20000400000 */
        /* <DEDUP_REMOVED lines=105> */
[C---:B0-----:R-:W-:Y:S01]  /*2e6c0*/  FMUL R8, R2.reuse, R225 ;  /* 0x000000e102087220 */ /* 0x041fe20000400000 */
[C---:B------:R-:W-:Y:S01]  /*2e6d0*/  FMUL R228, R2.reuse, R228 ;  /* 0x000000e402e47220 */ /* 0x040fe20000400000 */
[C---:B------:R-:W-:Y:S01]  /*2e6e0*/  FMUL R12, R2.reuse, R229 ;  /* 0x000000e5020c7220 */ /* 0x040fe20000400000 */
[C---:B------:R-:W-:Y:S01]  /*2e6f0*/  FMUL R20, R2.reuse, R247 ;  /* 0x000000f702147220 */ /* 0x040fe20000400000 */
[C---:B------:R-:W-:Y:S01]  /*2e700*/  FMUL R232, R2.reuse, R232 ;  /* 0x000000e802e87220 */ /* 0x040fe20000400000 */
[C---:B------:R-:W-:Y:S01]  /*2e710*/  FMUL R16, R2.reuse, R233 ;  /* 0x000000e902107220 */ /* 0x040fe20000400000 */
[C---:B------:R-:W-:Y:S01]  /*2e720*/  FMUL R236, R2.reuse, R236 ;  /* 0x000000ec02ec7220 */ /* 0x040fe20000400000 */
[----:B------:R-:W-:Y:S01]  /*2e730*/  FMUL R239, R2, R239 ;  /* 0x000000ef02ef7220 */ /* 0x000fe20000400000 */
[----:B------:R-:W-:-:S02]  /*2e740*/  IADD3 R2, R240, -R245, RZ ;  /* 0x800000f5f0027210 */ /* 0x000fc40007ffe0ff */
[----:B------:R-:W-:Y:S01]  /*2e750*/  MOV R13, 0x3dc6b27f ;  /* 0x3dc6b27f000d7802 */ /* 0x000fe20000000f00 */
[----:B------:R-:W0:Y:S01]  /*2e760*/  S2R R19, SR_TID.X ;  /* 0x0000000000137919 */ /* 0x000e220000002100 */
[----:B------:R-:W-:Y:S01]  /*2e770*/  F2FP.BF16.F32.PACK_AB R20, R20, R6 ;  /* 0x000000061414723e */ /* 0x000fe200000010ff */
[----:B------:R-:W-:Y:S01]  /*2e780*/  FADD R2, R2, -1 ;  /* 0xbf80000002027421 */ /* 0x000fe20000000000 */
[----:B------:R2:W-:Y:S01]  /*2e790*/  STL.64 [R1+0x1068], R174 ;  /* 0x001068ae01007387 */ /* 0x0005e20000100a00 */
[----:B-1----:R-:W-:Y:S02]  /*2e7a0*/  IADD3 R7, R241, -R242, RZ ;  /* 0x800000f2f1077210 */ /* 0x002fe40007ffe0ff */
[----:B------:R-:W-:Y:S01]  /*2e7b0*/  FFMA.FTZ R11, R2, R13, -0.16845393180847167969 ;  /* 0xbe2c7f30020b7423 */ /* 0x000fe2000001000d */
[----:B------:R-:W-:Y:S01]  /*2e7c0*/  IADD3 R6, R237, -R243, RZ ;  /* 0x800000f3ed067210 */ /* 0x000fe20007ffe0ff */
[----:B------:R1:W-:Y:S01]  /*2e7d0*/  STL.64 [R1+0x1060], R172 ;  /* 0x001060ac01007387 */ /* 0x0003e20000100a00 */
[----:B------:R-:W-:Y:S01]  /*2e7e0*/  IADD3 R9, R238, -R244, RZ ;  /* 0x800000f4ee097210 */ /* 0x000fe20007ffe0ff */
[----:B------:R-:W-:Y:S01]  /*2e7f0*/  FFMA.FTZ R11, R2, R11, 0.1716887056827545166 ;  /* 0x3e2fcf2a020b7423 */ /* 0x000fe2000001000b */
[----:B------:R-:W-:Y:S01]  /*2e800*/  FADD R7, R7, -1 ;  /* 0xbf80000007077421 */ /* 0x000fe20000000000 */
[----:B------:R-:W-:Y:S01]  /*2e810*/  STL.64 [R1+0x1058], R170 ;  /* 0x001058aa01007387 */ /* 0x000fe20000100a00 */
[----:B------:R-:W-:Y:S01]  /*2e820*/  FADD R6, R6, -1 ;  /* 0xbf80000006067421 */ /* 0x000fe20000000000 */
[C---:B------:R-:W-:Y:S01]  /*2e830*/  FFMA.FTZ R11, R2.reuse, R11, -0.17900948226451873779 ;  /* 0xbe374e43020b7423 */ /* 0x040fe2000001000b */
[----:B------:R-:W-:Y:S01]  /*2e840*/  F2FP.BF16.F32.PACK_AB R21, R3, R4 ;  /* 0x000000040315723e */ /* 0x000fe200000010ff */
[----:B------:R-:W5:Y:S02]  /*2e850*/  LDC R104, c[0x0][0x278] ;  /* 0x00009e00ff687b82 */ /* 0x000f640000000800 */
[----:B------:R-:W-:-:S04]  /*2e860*/  FFMA.FTZ R11, R2, R11, 0.20512372255325317383 ;  /* 0x3e520bf4020b7423 */ /* 0x000fc8000001000b */
[C---:B------:R-:W-:Y:S01]  /*2e870*/  FFMA.FTZ R11, R2.reuse, R11, -0.24046532809734344482 ;  /* 0xbe763c8b020b7423 */ /* 0x040fe2000001000b */
[----:B------:R-:W-:Y:S01]  /*2e880*/  F2FP.BF16.F32.PACK_AB R22, R5, R251 ;  /* 0x000000fb0516723e */ /* 0x000fe200000010ff */
[----:B------:R-:W-:Y:S01]  /*2e890*/  STL.64 [R1+0x1050], R168 ;  /* 0x001050a801007387 */ /* 0x000fe20000100a00 */
[----:B------:R-:W-:Y:S01]  /*2e8a0*/  FADD R9, R9, -1 ;  /* 0xbf80000009097421 */ /* 0x000fe20000000000 */
[----:B------:R-:W-:Y:S01]  /*2e8b0*/  FFMA.FTZ R11, R2, R11, 0.28857114911079406738 ;  /* 0x3e93bf99020b7423 */ /* 0x000fe2000001000b */
[-C--:B------:R-:W-:Y:S01]  /*2e8c0*/  FFMA.FTZ R10, R6, R13.reuse, -0.16845393180847167969 ;  /* 0xbe2c7f30060a7423 */ /* 0x080fe2000001000d */
[----:B------:R-:W-:Y:S01]  /*2e8d0*/  FFMA.FTZ R14, R7, R13, -0.16845393180847167969 ;  /* 0xbe2c7f30070e7423 */ /* 0x000fe2000001000d */
[----:B------:R-:W3:Y:S01]  /*2e8e0*/  LDC.64 R4, c[0x0][0x270] ;  /* 0x00009c00ff047b82 */ /* 0x000ee20000000a00 */
[----:B------:R-:W-:-:S04]  /*2e8f0*/  FFMA.FTZ R11, R2, R11, -0.36067417263984680176 ;  /* 0xbeb8aa49020b7423 */ /* 0x000fc8000001000b */
[C---:B------:R-:W-:Y:S01]  /*2e900*/  FFMA.FTZ R11, R2.reuse, R11, 0.48089820146560668945 ;  /* 0x3ef6384a020b7423 */ /* 0x040fe2000001000b */
[----:B------:R-:W-:Y:S01]  /*2e910*/  STL.64 [R1+0x1048], R166 ;  /* 0x001048a601007387 */ /* 0x000fe20000100a00 */
[----:B0-----:R-:W-:Y:S01]  /*2e920*/  LOP3.LUT R248, R19, 0xff, RZ, 0xc0, !PT ;  /* 0x000000ff13f87812 */ /* 0x001fe200078ec0ff */
[----:B------:R-:W0:Y:S01]  /*2e930*/  LDC R225, c[0x0][0x278] ;  /* 0x00009e00ffe17b82 */ /* 0x000e220000000800 */
[C---:B------:R-:W-:Y:S01]  /*2e940*/  FFMA.FTZ R11, R2.reuse, R11, -0.72134751081466674805 ;  /* 0xbf38aa3b020b7423 */ /* 0x040fe2000001000b */
[----:B------:R-:W-:Y:S03]  /*2e950*/  STL.64 [R1+0x1040], R164 ;  /* 0x001040a401007387 */ /* 0x000fe60000100a00 */
[C---:B------:R-:W-:Y:S01]  /*2e960*/  FMUL R11, R2.reuse, R11 ;  /* 0x0000000b020b7220 */ /* 0x040fe20000400000 */
[----:B------:R-:W-:Y:S01]  /*2e970*/  STL.64 [R1+0x1038], R162 ;  /* 0x001038a201007387 */ /* 0x000fe20000100a00 */
[----:B------:R-:W-:Y:S01]  /*2e980*/  ISETP.GE.U32.AND P5, PT, R241, 0x7f800000, PT ;  /* 0x7f800000f100780c */ /* 0x000fe20003fa6070 */
[----:B------:R-:W0:Y:S02]  /*2e990*/  LDC R105, c[0x0][0x278] ;  /* 0x00009e00ff697b82 */ /* 0x000e240000000800 */
[----:B------:R-:W-:Y:S01]  /*2e9a0*/  STL.64 [R1+0x1030], R160 ;  /* 0x001030a001007387 */ /* 0x000fe20000100a00 */
[----:B------:R-:W-:-:S03]  /*2e9b0*/  FMUL R11, R2, R11 ;  /* 0x0000000b020b7220 */ /* 0x000fc60000400000 */
[----:B------:R-:W-:Y:S01]  /*2e9c0*/  STL.64 [R1+0x1028], R158 ;  /* 0x0010289e01007387 */ /* 0x000fe20000100a00 */
[----:B------:R-:W-:Y:S01]  /*2e9d0*/  ISETP.GE.U32.AND P2, PT, R240, 0x7f800000, PT ;  /* 0x7f800000f000780c */ /* 0x000fe20003f46070 */
[----:B------:R-:W0:Y:S02]  /*2e9e0*/  LDC R229, c[0x0][0x278] ;  /* 0x00009e00ffe57b82 */ /* 0x000e240000000800 */
[----:B------:R5:W-:Y:S01]  /*2e9f0*/  STL.64 [R1+0x1020], R156 ;  /* 0x0010209c01007387 */ /* 0x000be20000100a00 */
[----:B------:R-:W-:-:S03]  /*2ea00*/  FFMA.FTZ R13, R9, R13, -0.16845393180847167969 ;  /* 0xbe2c7f30090d7423 */ /* 0x000fc6000001000d */
[----:B------:R-:W-:Y:S01]  /*2ea10*/  STL.64 [R1+0x1018], R154 ;  /* 0x0010189a01007387 */ /* 0x000fe20000100a00 */
[----:B------:R-:W-:Y:S01]  /*2ea20*/  FFMA.FTZ R11, R2, 1.4426950216293334961, R11 ;  /* 0x3fb8aa3b020b7823 */ /* 0x000fe2000001000b */
[----:B------:R-:W-:Y:S01]  /*2ea30*/  FFMA.FTZ R10, R6, R10, 0.1716887056827545166 ;  /* 0x3e2fcf2a060a7423 */ /* 0x000fe2000001000a */
[----:B------:R-:W-:Y:S01]  /*2ea40*/  FFMA.FTZ R13, R9, R13, 0.1716887056827545166 ;  /* 0x3e2fcf2a090d7423 */ /* 0x000fe2000001000d */
[----:B------:R-:W-:Y:S01]  /*2ea50*/  STL.64 [R1+0x1010], R152 ;  /* 0x0010109801007387 */ /* 0x000fe20000100a00 */
[----:B------:R-:W-:Y:S01]  /*2ea60*/  FFMA.FTZ R14, R7, R14, 0.1716887056827545166 ;  /* 0x3e2fcf2a070e7423 */ /* 0x000fe2000001000e */
[----:B------:R-:W0:Y:S02]  /*2ea70*/  LDC.64 R2, c[0x0][0x228] ;  /* 0x00008a00ff027b82 */ /* 0x000e240000000a00 */
[----:B------:R-:W-:Y:S04]  /*2ea80*/  STL.64 [R1+0x1008], R150 ;  /* 0x0010089601007387 */ /* 0x000fe80000100a00 */
[----:B------:R-:W-:Y:S01]  /*2ea90*/  STL.64 [R1+0x1000], R148 ;  /* 0x0010009401007387 */ /* 0x000fe20000100a00 */
[----:B----4-:R-:W-:Y:S01]  /*2eaa0*/  FADD R17, R18, R11 ;  /* 0x0000000b12117221 */ /* 0x010fe20000000000 */
[----:B------:R-:W-:Y:S01]  /*2eab0*/  FFMA.FTZ R10, R6, R10, -0.17900948226451873779 ;  /* 0xbe374e43060a7423 */ /* 0x000fe2000001000a */
[----:B------:R-:W-:Y:S01]  /*2eac0*/  FFMA.FTZ R13, R9, R13, -0.17900948226451873779 ;  /* 0xbe374e43090d7423 */ /* 0x000fe2000001000d */
[----:B------:R-:W-:Y:S01]  /*2ead0*/  STL.64 [R1+0xff8], R146 ;  /* 0x000ff89201007387 */ /* 0x000fe20000100a00 */
[----:B------:R-:W-:Y:S01]  /*2eae0*/  FFMA.FTZ R14, R7, R14, -0.17900948226451873779 ;  /* 0xbe374e43070e7423 */ /* 0x000fe2000001000e */
[----:B------:R-:W-:Y:S01]  /*2eaf0*/  ISETP.GE.U32.AND P1, PT, R237, 0x7f800000, PT ;  /* 0x7f800000ed00780c */ /* 0x000fe20003f26070 */
[----:B------:R-:W4:Y:S01]  /*2eb00*/  LDC R11, c[0x0][0x278] ;  /* 0x00009e00ff0b7b82 */ /* 0x000f220000000800 */
[----:B------:R-:W-:Y:S04]  /*2eb10*/  STL.64 [R1+0xff0], R144 ;  /* 0x000ff09001007387 */ /* 0x000fe80000100a00 */
[----:B------:R-:W-:Y:S01]  /*2eb20*/  STL.64 [R1+0xfe8], R142 ;  /* 0x000fe88e01007387 */ /* 0x000fe20000100a00 */
[----:B------:R-:W-:-:S02]  /*2eb30*/  ISETP.GE.U32.AND P4, PT, R238, 0x7f800000, PT ;  /* 0x7f800000ee00780c */ /* 0x000fc40003f86070 */
[----:B------:R-:W4:Y:S01]  /*2eb40*/  LDC R233, c[0x0][0x278] ;  /* 0x00009e00ffe97b82 */ /* 0x000f220000000800 */
[----:B------:R-:W-:Y:S04]  /*2eb50*/  STL.64 [R1+0xfe0], R140 ;  /* 0x000fe08c01007387 */ /* 0x000fe80000100a00 */
[----:B------:R-:W-:Y:S01]  /*2eb60*/  STL.64 [R1+0xfd8], R138 ;  /* 0x000fd88a01007387 */ /* 0x000fe20000100a00 */
[----:B------:R-:W-:Y:S02]  /*2eb70*/  FSETP.NEU.AND P0, PT, R240, RZ, PT ;  /* 0x000000fff000720b */ /* 0x000fe40003f0d000 */
[----:B------:R-:W-:Y:S01]  /*2eb80*/  FSETP.NEU.AND P3, PT, R241, RZ, PT ;  /* 0x000000fff100720b */ /* 0x000fe20003f6d000 */
[----:B------:R-:W1:Y:S01]  /*2eb90*/  S2R R18, SR_CTAID.X ;  /* 0x0000000000127919 */ /* 0x000e620000002500 */
[----:B------:R-:W-:Y:S01]  /*2eba0*/  FFMA.FTZ R10, R6, R10, 0.20512372255325317383 ;  /* 0x3e520bf4060a7423 */ /* 0x000fe2000001000a */
[----:B------:R-:W-:Y:S01]  /*2ebb0*/  FFMA.FTZ R13, R9, R13, 0.20512372255325317383 ;  /* 0x3e520bf4090d7423 */ /* 0x000fe2000001000d */
[----:B------:R-:W4:Y:S01]  /*2ebc0*/  LDC R243, c[0x0][0x278] ;  /* 0x00009e00fff37b82 */ /* 0x000f220000000800 */
[----:B------:R-:W-:Y:S04]  /*2ebd0*/  STL.64 [R1+0xfd0], R136 ;  /* 0x000fd08801007387 */ /* 0x000fe80000100a00 */
[----:B------:R-:W-:Y:S01]  /*2ebe0*/  STL.64 [R1+0xfc8], R134 ;  /* 0x000fc88601007387 */ /* 0x000fe20000100a00 */
[----:B------:R-:W-:-:S02]  /*2ebf0*/  FFMA.FTZ R14, R7, R14, 0.20512372255325317383 ;  /* 0x3e520bf4070e7423 */ /* 0x000fc4000001000e */
[----:B------:R-:W4:Y:S01]  /*2ec00*/  LDC R242, c[0x0][0x278] ;  /* 0x00009e00fff27b82 */ /* 0x000f220000000800 */
[----:B------:R-:W-:Y:S04]  /*2ec10*/  STL.64 [R1+0xfc0], R132 ;  /* 0x000fc08401007387 */ /* 0x000fe80000100a00 */
[----:B------:R-:W-:Y:S03]  /*2ec20*/  STL.64 [R1+0xfb8], R130 ;  /* 0x000fb88201007387 */ /* 0x000fe60000100a00 */
[----:B------:R-:W4:Y:S01]  /*2ec30*/  LDC R244, c[0x0][0x278] ;  /* 0x00009e00fff47b82 */ /* 0x000f220000000800 */
[----:B------:R-:W-:Y:S01]  /*2ec40*/  STL.64 [R1+0xfb0], R128 ;  /* 0x000fb08001007387 */ /* 0x000fe20000100a00 */
[----:B------:R-:W3:Y:S01]  /*2ec50*/  S2R R19, SR_CTAID.Y ;  /* 0x0000000000137919 */ /* 0x000ee20000002600 */
[----:B------:R-:W-:Y:S01]  /*2ec60*/  FFMA.FTZ R10, R6, R10, -0.24046532809734344482 ;  /* 0xbe763c8b060a7423 */ /* 0x000fe2000001000a */
[----:B------:R-:W-:Y:S01]  /*2ec70*/  FFMA.FTZ R13, R9, R13, -0.24046532809734344482 ;  /* 0xbe763c8b090d7423 */ /* 0x000fe2000001000d */
[----:B------:R-:W-:Y:S01]  /*2ec80*/  FFMA.FTZ R14, R7, R14, -0.24046532809734344482 ;  /* 0xbe763c8b070e7423 */ /* 0x000fe2000001000e */
[----:B------:R-:W-:Y:S02]  /*2ec90*/  STL.64 [R1+0xfa8], R126 ;  /* 0x000fa87e01007387 */ /* 0x000fe40000100a00 */
[----:B--2---:R-:W2:Y:S02]  /*2eca0*/  LDC R175, c[0x0][0x278] ;  /* 0x00009e00ffaf7b82 */ /* 0x004ea40000000800 */
[----:B------:R-:W-:Y:S04]  /*2ecb0*/  STL.64 [R1+0xfa0], R124 ;  /* 0x000fa07c01007387 */ /* 0x000fe80000100a00 */
[----:B------:R-:W-:Y:S01]  /*2ecc0*/  STL.64 [R1+0xf98], R122 ;  /* 0x000f987a01007387 */ /* 0x000fe20000100a00 */
[----:B-1----:R-:W-:Y:S01]  /*2ecd0*/  LEA R18, R18, R248, 0x8 ;  /* 0x000000f812127211 */ /* 0x002fe200078e40ff */
[C---:B------:R-:W-:Y:S01]  /*2ece0*/  FFMA.FTZ R10, R6.reuse, R10, 0.28857114911079406738 ;  /* 0x3e93bf99060a7423 */ /* 0x040fe2000001000a */
[----:B------:R-:W-:Y:S01]  /*2ecf0*/  FFMA.FTZ R13, R9, R13, 0.28857114911079406738 ;  /* 0x3e93bf99090d7423 */ /* 0x000fe2000001000d */
[----:B------:R-:W-:Y:S01]  /*2ed00*/  STL.64 [R1+0xf90], R120 ;  /* 0x000f907801007387 */ /* 0x000fe20000100a00 */
[----:B------:R-:W-:Y:S01]  /*2ed10*/  FFMA.FTZ R14, R7, R14, 0.28857114911079406738 ;  /* 0x3e93bf99070e7423 */ /* 0x000fe2000001000e */
[----:B------:R-:W1:Y:S02]  /*2ed20*/  LDC R251, c[0x0][0x278] ;  /* 0x00009e00fffb7b82 */ /* 0x000e640000000800 */
[----:B------:R-:W-:Y:S04]  /*2ed30*/  STL.64 [R1+0xf88], R118 ;  /* 0x000f887601007387 */ /* 0x000fe80000100a00 */
[----:B------:R-:W-:Y:S02]  /*2ed40*/  STL.64 [R1+0xf80], R116 ;  /* 0x000f807401007387 */ /* 0x000fe40000100a00 */
[----:B------:R-:W1:Y:S02]  /*2ed50*/  LDC R173, c[0x0][0x278] ;  /* 0x00009e00ffad7b82 */ /* 0x000e640000000800 */
[----:B------:R-:W-:Y:S04]  /*2ed60*/  STL.64 [R1+0xf78], R114 ;  /* 0x000f787201007387 */ /* 0x000fe80000100a00 */
[----:B------:R-:W-:Y:S01]  /*2ed70*/  STL.64 [R1+0xf70], R112 ;  /* 0x000f707001007387 */ /* 0x000fe20000100a00 */
[----:B------:R-:W-:Y:S01]  /*2ed80*/  FFMA.FTZ R10, R6, R10, -0.36067417263984680176 ;  /* 0xbeb8aa49060a7423 */ /* 0x000fe2000001000a */
[----:B------:R-:W-:Y:S01]  /*2ed90*/  FFMA.FTZ R13, R9, R13, -0.36067417263984680176 ;  /* 0xbeb8aa49090d7423 */ /* 0x000fe2000001000d */
[----:B------:R-:W-:Y:S01]  /*2eda0*/  FFMA.FTZ R14, R7, R14, -0.36067417263984680176 ;  /* 0xbeb8aa49070e7423 */ /* 0x000fe2000001000e */
[----:B------:R-:W-:Y:S01]  /*2edb0*/  STL.64 [R1+0xf68], R110 ;  /* 0x000f686e01007387 */ /* 0x000fe20000100a00 */
[----:B---3--:R-:W-:-:S02]  /*2edc0*/  IMAD R4, R19, R4, RZ ;  /* 0x0000000413047224 */ /* 0x008fc400078e02ff */
[----:B------:R-:W-:Y:S01]  /*2edd0*/  FFMA.FTZ R10, R6, R10, 0.48089820146560668945 ;  /* 0x3ef6384a060a7423 */ /* 0x000fe2000001000a */
[----:B------:R-:W-:Y:S01]  /*2ede0*/  FFMA.FTZ R13, R9, R13, 0.48089820146560668945 ;  /* 0x3ef6384a090d7423 */ /* 0x000fe2000001000d */
[----:B------:R-:W-:Y:S01]  /*2edf0*/  STL.64 [R1+0xf60], R108 ;  /* 0x000f606c01007387 */ /* 0x000fe20000100a00 */
[----:B------:R-:W-:Y:S01]  /*2ee00*/  FFMA.FTZ R14, R7, R14, 0.48089820146560668945 ;  /* 0x3ef6384a070e7423 */ /* 0x000fe2000001000e */
[----:B------:R-:W-:Y:S01]  /*2ee10*/  IMAD R5, R18, R5, RZ ;  /* 0x0000000512057224 */ /* 0x000fe200078e02ff */
[----:B------:R-:W3:Y:S01]  /*2ee20*/  LDC R19, c[0x0][0x278] ;  /* 0x00009e00ff137b82 */ /* 0x000ee20000000800 */
[----:B------:R-:W-:Y:S04]  /*2ee30*/  STL.64 [R1+0xf58], R106 ;  /* 0x000f586a01007387 */ /* 0x000fe80000100a00 */
[----:B------:R-:W-:Y:S01]  /*2ee40*/  STL.64 [R1+0xf50], R24 ;  /* 0x000f501801007387 */ /* 0x000fe20000100a00 */
[C---:B------:R-:W-:Y:S01]  /*2ee50*/  FFMA.FTZ R10, R6.reuse, R10, -0.72134751081466674805 ;  /* 0xbf38aa3b060a7423 */ /* 0x040fe2000001000a */
[----:B------:R-:W-:Y:S01]  /*2ee60*/  FFMA.FTZ R13, R9, R13, -0.72134751081466674805 ;  /* 0xbf38aa3b090d7423 */ /* 0x000fe2000001000d */
[----:B------:R-:W-:Y:S01]  /*2ee70*/  FFMA.FTZ R14, R7, R14, -0.72134751081466674805 ;  /* 0xbf38aa3b070e7423 */ /* 0x000fe2000001000e */
[----:B------:R-:W-:Y:S01]  /*2ee80*/  STL.64 [R1+0xf48], R102 ;  /* 0x000f486601007387 */ /* 0x000fe20000100a00 */
[----:B------:R-:W1:Y:S03]  /*2ee90*/  LDC R18, c[0x0][0x278] ;  /* 0x00009e00ff127b82 */ /* 0x000e660000000800 */
[----:B------:R-:W-:Y:S04]  /*2eea0*/  STL.64 [R1+0xf40], R100 ;  /* 0x000f406401007387 */ /* 0x000fe80000100a00 */
[----:B------:R-:W-:Y:S01]  /*2eeb0*/  STL.64 [R1+0xf38], R98 ;  /* 0x000f386201007387 */ /* 0x000fe20000100a00 */
[----:B------:R-:W3:Y:S03]  /*2eec0*/  LDC R245, c[0x0][0x278] ;  /* 0x00009e00fff57b82 */ /* 0x000ee60000000800 */
[----:B------:R-:W-:Y:S04]  /*2eed0*/  STL.64 [R1+0xf30], R96 ;  /* 0x000f306001007387 */ /* 0x000fe80000100a00 */
[----:B------:R-:W-:Y:S01]  /*2eee0*/  STL.64 [R1+0xf28], R94 ;  /* 0x000f285e01007387 */ /* 0x000fe20000100a00 */
[C---:B------:R-:W-:Y:S01]  /*2eef0*/  FMUL R10, R6.reuse, R10 ;  /* 0x0000000a060a7220 */ /* 0x040fe20000400000 */
[----:B------:R-:W-:Y:S01]  /*2ef00*/  FMUL R13, R9, R13 ;  /* 0x0000000d090d7220 */ /* 0x000fe20000400000 */
[----:B------:R-:W-:Y:S01]  /*2ef10*/  FMUL R14, R7, R14 ;  /* 0x0000000e070e7220 */ /* 0x000fe20000400000 */
[----:B------:R-:W-:Y:S01]  /*2ef20*/  STL.64 [R1+0xf20], R92 ;  /* 0x000f205c01007387 */ /* 0x000fe20000100a00 */
[----:B------:R-:W0:Y:S03]  /*2ef30*/  LDC R247, c[0x0][0x278] ;  /* 0x00009e00fff77b82 */ /* 0x000e260000000800 */
        /* <DEDUP_REMOVED lines=9> */
[----:B-----5:R-:W5:Y:S03]  /*2efd0*/  LDC R157, c[0x0][0x278] ;  /* 0x00009e00ff9d7b82 */ /* 0x020f660000000800 */
[----:B------:R-:W-:Y:S04]  /*2efe0*/  STL.64 [R1+0xef0], R80 ;  /* 0x000ef05001007387 */ /* 0x000fe80000100a00 */
[----:B------:R-:W-:Y:S04]  /*2eff0*/  STL.64 [R1+0xee8], R78 ;  /* 0x000ee84e01007387 */ /* 0x000fe80000100a00 */
[----:B------:R4:W-:Y:S01]  /*2f000*/  STSM.16.M88.4 [R252], R20 ;  /* 0x00000014fc007844 */ /* 0x0009e20000000200 */
[----:B------:R-:W-:Y:S01]  /*2f010*/  FFMA.FTZ R10, R6, 1.4426950216293334961, R10 ;  /* 0x3fb8aa3b060a7823 */ /* 0x000fe2000001000a */
[----:B------:R-:W-:Y:S01]  /*2f020*/  FFMA.FTZ R13, R9, 1.4426950216293334961, R13 ;  /* 0x3fb8aa3b090d7823 */ /* 0x000fe2000001000d */
[----:B------:R-:W-:Y:S01]  /*2f030*/  FFMA.FTZ R14, R7, 1.4426950216293334961, R14 ;  /* 0x3fb8aa3b070e7823 */ /* 0x000fe2000001000e */
[----:B------:R-:W-:Y:S01]  /*2f040*/  STL.64 [R1+0xee0], R76 ;  /* 0x000ee04c01007387 */ /* 0x000fe20000100a00 */
[----:B0-----:R-:W-:Y:S01]  /*2f050*/  IMAD R158, R247, 0x13c, RZ ;  /* 0x0000013cf79e7824 */ /* 0x001fe200078e02ff */
[----:B------:R-:W-:Y:S01]  /*2f060*/  @P5 MOV R9, 0x7f800000 ;  /* 0x7f80000000095802 */ /* 0x000fe20000000f00 */
[----:B------:R-:W-:Y:S01]  /*2f070*/  FADD R15, R15, R10 ;  /* 0x0000000a0f0f7221 */ /* 0x000fe20000000000 */
[----:B------:R-:W-:Y:S01]  /*2f080*/  STL.64 [R1+0xed8], R74 ;  /* 0x000ed84a01007387 */ /* 0x000fe20000100a00 */
[C---:B------:R-:W-:Y:S01]  /*2f090*/  SHF.L.U32 R7, R4.reuse, 0x1, RZ ;  /* 0x0000000104077819 */ /* 0x040fe200000006ff */
[----:B------:R-:W-:Y:S01]  /*2f0a0*/  FADD R14, R249, R14 ;  /* 0x0000000ef90e7221 */ /* 0x000fe20000000000 */
[----:B------:R-:W-:Y:S01]  /*2f0b0*/  @P2 MOV R6, 0x7f800000 ;  /* 0x7f80000000062802 */ /* 0x000fe20000000f00 */
[----:B------:R-:W-:Y:S01]  /*2f0c0*/  STL.64 [R1+0xed0], R72 ;  /* 0x000ed04801007387 */ /* 0x000fe20000100a00 */
[----:B------:R-:W-:Y:S01]  /*2f0d0*/  SHF.L.U32 R10, R5, 0x1, RZ ;  /* 0x00000001050a7819 */ /* 0x000fe200000006ff */
[----:B------:R-:W-:-:S04]  /*2f0e0*/  IMAD.HI R4, R4, 0x2, RZ ;  /* 0x0000000204047827 */ /* 0x000fc800078e02ff */
[----:B------:R-:W-:Y:S01]  /*2f0f0*/  FADD R13, R250, R13 ;  /* 0x0000000dfa0d7221 */ /* 0x000fe20000000000 */
[----:B------:R-:W-:Y:S01]  /*2f100*/  STL.64 [R1+0xec8], R70 ;  /* 0x000ec84601007387 */ /* 0x000fe20000100a00 */
[----:B----4-:R-:W0:Y:S03]  /*2f110*/  LDC R20, c[0x0][0x278] ;  /* 0x00009e00ff147b82 */ /* 0x010e260000000800 */
[----:B------:R4:W-:Y:S04]  /*2f120*/  STL.64 [R1+0xec0], R68 ;  /* 0x000ec04401007387 */ /* 0x0009e80000100a00 */
[----:B------:R-:W-:Y:S01]  /*2f130*/  STL.64 [R1+0xeb8], R66 ;  /* 0x000eb84201007387 */ /* 0x000fe20000100a00 */
[----:B------:R-:W-:Y:S01]  /*2f140*/  @P5 FFMA.FTZ R14, R241, R9, +INF ;  /* 0x7f800000f10e5423 */ /* 0x000fe20000010009 */
[----:B------:R-:W-:Y:S01]  /*2f150*/  @P2 FFMA.FTZ R17, R240, R6, +INF ;  /* 0x7f800000f0112423 */ /* 0x000fe20000010006 */
[----:B------:R-:W5:Y:S01]  /*2f160*/  LDC R21, c[0x0][0x278] ;  /* 0x00009e00ff157b82 */ /* 0x000f620000000800 */
[----:B------:R-:W-:Y:S04]  /*2f170*/  STL.64 [R1+0xeb0], R64 ;  /* 0x000eb04001007387 */ /* 0x000fe80000100a00 */
[----:B------:R-:W-:Y:S01]  /*2f180*/  STL.64 [R1+0xea8], R62 ;  /* 0x000ea83e01007387 */ /* 0x000fe20000100a00 */
[----:B------:R-:W-:Y:S01]  /*2f190*/  IMAD.HI R5, R5, 0x2, RZ ;  /* 0x0000000205057827 */ /* 0x000fe200078e02ff */
[----:B------:R-:W-:Y:S01]  /*2f1a0*/  IADD3 R2, P5, P6, R10, R2, R7 ;  /* 0x000000020a027210 */ /* 0x000fe20007ebe007 */
[----:B------:R-:W2:Y:S01]  /*2f1b0*/  LDC R9, c[0x0][0x278] ;  /* 0x00009e00ff097b82 */ /* 0x000ea20000000800 */
[----:B------:R-:W-:Y:S04]  /*2f1c0*/  STL.64 [R1+0xea0], R60 ;  /* 0x000ea03c01007387 */ /* 0x000fe80000100a00 */
[----:B------:R-:W-:Y:S01]  /*2f1d0*/  STL.64 [R1+0xe98], R58 ;  /* 0x000e983a01007387 */ /* 0x000fe20000100a00 */
[----:B------:R-:W-:-:S02]  /*2f1e0*/  @P1 MOV R6, 0x7f800000 ;  /* 0x7f80000000061802 */ /* 0x000fc40000000f00 */
[----:B------:R-:W5:Y:S01]  /*2f1f0*/  LDC R10, c[0x0][0x278] ;  /* 0x00009e00ff0a7b82 */ /* 0x000f620000000800 */
[----:B------:R-:W-:Y:S04]  /*2f200*/  STL.64 [R1+0xe90], R56 ;  /* 0x000e903801007387 */ /* 0x000fe80000100a00 */
[----:B------:R-:W-:Y:S03]  /*2f210*/  STL.64 [R1+0xe88], R54 ;  /* 0x000e883601007387 */ /* 0x000fe60000100a00 */
[----:B------:R-:W1:Y:S01]  /*2f220*/  LDC R22, c[0x0][0x278] ;  /* 0x00009e00ff167b82 */ /* 0x000e620000000800 */
[----:B------:R-:W-:Y:S04]  /*2f230*/  STL.64 [R1+0xe80], R52 ;  /* 0x000e803401007387 */ /* 0x000fe80000100a00 */
[----:B------:R-:W-:Y:S01]  /*2f240*/  STL.64 [R1+0xe78], R50 ;  /* 0x000e783201007387 */ /* 0x000fe20000100a00 */
[----:B------:R-:W-:-:S02]  /*2f250*/  IADD3.X R3, R5, R3, R4, P5, P6 ;  /* 0x0000000305037210 */ /* 0x000fc40002fec404 */
[----:B------:R-:W3:Y:S01]  /*2f260*/  LDC R4, c[0x0][0x278] ;  /* 0x00009e00ff047b82 */ /* 0x000ee20000000800 */
[----:B------:R-:W-:Y:S04]  /*2f270*/  STL.64 [R1+0xe70], R48 ;  /* 0x000e703001007387 */ /* 0x000fe80000100a00 */
[----:B------:R-:W-:Y:S01]  /*2f280*/  STL.64 [R1+0xe68], R46 ;  /* 0x000e682e01007387 */ /* 0x000fe20000100a00 */
[----:B------:R-:W-:Y:S01]  /*2f290*/  @P4 MOV R7, 0x7f800000 ;  /* 0x7f80000000074802 */ /* 0x000fe20000000f00 */
[----:B------:R-:W-:Y:S01]  /*2f2a0*/  @P1 FFMA.FTZ R15, R237, R6, +INF ;  /* 0x7f800000ed0f1423 */ /* 0x000fe20000010006 */
[----:B------:R-:W0:Y:S01]  /*2f2b0*/  LDC R5, c[0x0][0x278] ;  /* 0x00009e00ff057b82 */ /* 0x000e220000000800 */
[----:B------:R-:W-:Y:S04]  /*2f2c0*/  STL.64 [R1+0xe60], R44 ;  /* 0x000e602c01007387 */ /* 0x000fe80000100a00 */
[----:B------:R-:W-:Y:S01]  /*2f2d0*/  STL.64 [R1+0xe58], R42 ;  /* 0x000e582a01007387 */ /* 0x000fe20000100a00 */
[----:B------:R-:W-:-:S02]  /*2f2e0*/  @P4 FFMA.FTZ R13, R238, R7, +INF ;  /* 0x7f800000ee0d4423 */ /* 0x000fc40000010007 */
[----:B------:R-:W5:Y:S01]  /*2f2f0*/  LDC R7, c[0x0][0x278] ;  /* 0x00009e00ff077b82 */ /* 0x000f620000000800 */
[----:B------:R-:W-:Y:S04]  /*2f300*/  STL.64 [R1+0xe50], R40 ;  /* 0x000e502801007387 */ /* 0x000fe80000100a00 */
[----:B------:R-:W-:Y:S03]  /*2f310*/  STL.64 [R1+0xe48], R38 ;  /* 0x000e482601007387 */ /* 0x000fe60000100a00 */
[----:B------:R-:W1:Y:S01]  /*2f320*/  LDC R6, c[0x0][0x278] ;  /* 0x00009e00ff067b82 */ /* 0x000e620000000800 */
[----:B------:R-:W-:Y:S04]  /*2f330*/  STL.64 [R1+0xe40], R36 ;  /* 0x000e402401007387 */ /* 0x000fe80000100a00 */
[----:B------:R-:W-:Y:S01]  /*2f340*/  STL.64 [R1+0xe38], R34 ;  /* 0x000e382201007387 */ /* 0x000fe20000100a00 */
[----:B---3--:R-:W-:-:S02]  /*2f350*/  SHF.L.U32 R4, R4, 0x1, RZ ;  /* 0x0000000104047819 */ /* 0x008fc400000006ff */
[-C--:B------:R-:W-:Y:S01]  /*2f360*/  LEA RZ, P5, R11, R2.reuse, 0x8 ;  /* 0x000000020bff7211 */ /* 0x080fe200078a40ff */
[----:B------:R-:W-:Y:S01]  /*2f370*/  STL.64 [R1+0xe30], R32 ;  /* 0x000e302001007387 */ /* 0x000fe20000100a00 */
[----:B------:R-:W3:Y:S03]  /*2f380*/  LDC R11, c[0x0][0x278] ;  /* 0x00009e00ff0b7b82 */ /* 0x000ee60000000800 */
[----:B------:R-:W-:Y:S04]  /*2f390*/  STL.64 [R1+0xe28], R28 ;  /* 0x000e281c01007387 */ /* 0x000fe80000100a00 */
[----:B------:R-:W-:Y:S01]  /*2f3a0*/  STL.64 [R1+0xe20], R26 ;  /* 0x000e201a01007387 */ /* 0x000fe20000100a00 */
[----:B------:R-:W3:Y:S03]  /*2f3b0*/  LDC R23, c[0x0][0x278] ;  /* 0x00009e00ff177b82 */ /* 0x000ee60000000800 */
[----:B------:R-:W-:Y:S04]  /*2f3c0*/  STL.64 [R1+0xe18], R30 ;  /* 0x000e181e01007387 */ /* 0x000fe80000100a00 */
[----:B------:R2:W-:Y:S01]  /*2f3d0*/  STL [R1+0x984], R17 ;  /* 0x0009841101007387 */ /* 0x0005e20000100800 */
[-C--:B----4-:R-:W-:Y:S01]  /*2f3e0*/  IADD3 R68, P6, R4, R2.reuse, RZ ;  /* 0x0000000204447210 */ /* 0x090fe20007fde0ff */
[----:B------:R-:W4:Y:S02]  /*2f3f0*/  LDC R240, c[0x0][0x278] ;  /* 0x00009e00fff07b82 */ /* 0x000f240000000800 */
[----:B------:R0:W-:Y:S04]  /*2f400*/  STL [R1+0x980], R14 ;  /* 0x0009800e01007387 */ /* 0x0001e80000100800 */
[----:B------:R-:W-:Y:S02]  /*2f410*/  STL [R1+0x97c], R15 ;  /* 0x00097c0f01007387 */ /* 0x000fe40000100800 */
[----:B--2---:R-:W2:Y:S02]  /*2f420*/  LDC R17, c[0x0][0x278] ;  /* 0x00009e00ff117b82 */ /* 0x004ea40000000800 */
[----:B------:R5:W-:Y:S06]  /*2f430*/  STL [R1+0x978], R13 ;  /* 0x0009780d01007387 */ /* 0x000bec0000100800 */
[----:B0-----:R-:W0:Y:S08]  /*2f440*/  LDC R14, c[0x0][0x278] ;  /* 0x00009e00ff0e7b82 */ /* 0x001e300000000800 */
[----:B-----5:R-:W5:Y:S08]  /*2f450*/  LDC R13, c[0x0][0x278] ;  /* 0x00009e00ff0d7b82 */ /* 0x020f700000000800 */
[----:B------:R-:W3:Y:S01]  /*2f460*/  LDC R15, c[0x0][0x278] ;  /* 0x00009e00ff0f7b82 */ /* 0x000ee20000000800 */
[----:B------:R-:W-:-:S02]  /*2f470*/  LEA R66, P4, R9, R2, 0x2 ;  /* 0x0000000209427211 */ /* 0x000fc400078810ff */
[----:B0-----:R-:W-:-:S05]  /*2f480*/  LEA.HI.X.SX32 R69, R14, R3, 0x1, P6 ;  /* 0x000000030e457211 */ /* 0x001fca00030f0eff */
[----:B------:R-:W0:Y:S01]  /*2f490*/  LDC R241, c[0x0][0x278] ;  /* 0x00009e00fff17b82 */ /* 0x000e220000000800 */
[----:B------:R-:W-:Y:S01]  /*2f4a0*/  SHF.L.U32 R5, R5, 0x2, RZ ;  /* 0x0000000205057819 */ /* 0x000fe200000006ff */
[----:B------:R5:W-:Y:S01]  /*2f4b0*/  STL.64 [R1+0x438], R68 ;  /* 0x0004384401007387 */ /* 0x000be20000100a00 */
[-C--:B------:R-:W-:Y:S02]  /*2f4c0*/  LEA.HI.X.SX32 R67, R4, R3.reuse, 0x1, P4 ;  /* 0x0000000304437211 */ /* 0x080fe400020f0eff */
[----:B------:R-:W-:Y:S01]  /*2f4d0*/  SHF.L.U32 R7, R7, 0x4, RZ ;  /* 0x0000000407077819 */ /* 0x000fe200000006ff */
[----:B------:R-:W-:Y:S01]  /*2f4e0*/  IMAD R250, R175, 0x2e, RZ ;  /* 0x0000002eaffa7824 */ /* 0x000fe200078e02ff */
[----:B-1----:R-:W-:Y:S01]  /*2f4f0*/  SHF.L.U32 R6, R6, 0x3, RZ ;  /* 0x0000000306067819 */ /* 0x002fe200000006ff */
[----:B------:R-:W1:Y:S01]  /*2f500*/  LDC R247, c[0x0][0x278] ;  /* 0x00009e00fff77b82 */ /* 0x000e620000000800 */
[----:B-----5:R-:W-:Y:S01]  /*2f510*/  LEA R68, P6, R13, R2, 0x3 ;  /* 0x000000020d447211 */ /* 0x020fe200078c18ff */
[----:B------:R2:W-:Y:S01]  /*2f520*/  STL.64 [R1+0x430], R66 ;  /* 0x0004304201007387 */ /* 0x0005e20000100a00 */
[----:B---3--:R-:W-:Y:S01]  /*2f530*/  SHF.L.U32 R9, R15, 0x7, RZ ;  /* 0x000000070f097819 */ /* 0x008fe200000006ff */
[----:B------:R-:W-:Y:S01]  /*2f540*/  IMAD R4, R22, 0x204, RZ ;  /* 0x0000020416047824 */ /* 0x000fe200078e02ff */
[----:B------:R-:W-:-:S03]  /*2f550*/  LEA.HI.X.SX32 R69, R5, R3, 0x1, P6 ;  /* 0x0000000305457211 */ /* 0x000fc600030f0eff */
[----:B------:R-:W3:Y:S01]  /*2f560*/  LDC R13, c[0x0][0x278] ;  /* 0x00009e00ff0d7b82 */ /* 0x000ee20000000800 */
[----:B------:R-:W-:-:S04]  /*2f570*/  LEA R14, P6, R18, R2, 0x5 ;  /* 0x00000002120e7211 */ /* 0x000fc800078c28ff */
[-C--:B------:R-:W-:Y:S02]  /*2f580*/  LEA.HI.X.SX32 R15, R7, R3.reuse, 0x1, P6 ;  /* 0x00000003070f7211 */ /* 0x080fe400030f0eff */
[-C--:B--2---:R-:W-:Y:S01]  /*2f590*/  LEA R66, P4, R17, R2.reuse, 0x4 ;  /* 0x0000000211427211 */ /* 0x084fe200078820ff */
[----:B------:R-:W-:Y:S01]  /*2f5a0*/  STL.64 [R1+0x420], R68 ;  /* 0x0004204401007387 */ /* 0x000fe20000100a00 */
[----:B------:R-:W-:Y:S01]  /*2f5b0*/  SHF.L.U32 R11, R11, 0x5, RZ ;  /* 0x000000050b0b7819 */ /* 0x000fe200000006ff */
[----:B------:R-:W-:Y:S01]  /*2f5c0*/  IMAD R5, R19, 0x202, RZ ;  /* 0x0000020213057824 */ /* 0x000fe200078e02ff */
[----:B------:R-:W-:Y:S01]  /*2f5d0*/  LEA.HI.X.SX32 R67, R6, R3, 0x1, P4 ;  /* 0x0000000306437211 */ /* 0x000fe200020f0eff */
[----:B------:R2:W-:Y:S01]  /*2f5e0*/  STL.64 [R1+0x3c0], R14 ;  /* 0x0003c00e01007387 */ /* 0x0005e20000100a00 */
[----:B------:R-:W-:Y:S01]  /*2f5f0*/  LEA R18, P4, R20, R2, 0x6 ;  /* 0x0000000214127211 */ /* 0x000fe200078830ff */
[----:B------:R-:W5:Y:S01]  /*2f600*/  LDC R17, c[0x0][0x278] ;  /* 0x00009e00ff117b82 */ /* 0x000f620000000800 */
[----:B------:R-:W-:-:S02]  /*2f610*/  SHF.L.U32 R10, R10, 0x6, RZ ;  /* 0x000000060a0a7819 */ /* 0x000fc400000006ff */
[----:B------:R-:W-:Y:S02]  /*2f620*/  FSETP.NEU.AND P2, PT, R237, RZ, PT ;  /* 0x000000ffed00720b */ /* 0x000fe40003f4d000 */
[-C--:B------:R-:W-:Y:S02]  /*2f630*/  LEA.HI.X.SX32 R19, R11, R3.reuse, 0x1, P4 ;  /* 0x000000030b137211 */ /* 0x080fe400020f0eff */
[-C--:B------:R-:W-:Y:S01]  /*2f640*/  LEA.HI.X.SX32 R7, R9, R3.reuse, 0x1, P5 ;  /* 0x0000000309077211 */ /* 0x080fe200028f0eff */
[----:B------:R-:W4:Y:S01]  /*2f650*/  LDC R237, c[0x0][0x278] ;  /* 0x00009e00ffed7b82 */ /* 0x000f220000000800 */
[-C--:B--2---:R-:W-:Y:S02]  /*2f660*/  LEA R14, P6, R21, R2.reuse, 0x7 ;  /* 0x00000002150e7211 */ /* 0x084fe400078c38ff */
[-C--:B------:R-:W-:Y:S02]  /*2f670*/  IADD3 RZ, P5, R4, R2.reuse, RZ ;  /* 0x0000000204ff7210 */ /* 0x080fe40007fbe0ff */
[----:B------:R-:W-:Y:S01]  /*2f680*/  LEA.HI.X.SX32 R15, R10, R3, 0x1, P6 ;  /* 0x000000030a0f7211 */ /* 0x000fe200030f0eff */
[----:B------:R-:W-:Y:S01]  /*2f690*/  IMAD R4, R225, 0x102, RZ ;  /* 0x00000102e1047824 */ /* 0x000fe200078e02ff */
[-C--:B------:R-:W-:Y:S01]  /*2f6a0*/  IADD3 RZ, P6, R5, R2.reuse, RZ ;  /* 0x0000000205ff7210 */ /* 0x080fe20007fde0ff */
[----:B------:R-:W-:Y:S01]  /*2f6b0*/  STL.64 [R1+0x400], R66 ;  /* 0x0004004201007387 */ /* 0x000fe20000100a00 */
[----:B------:R-:W-:Y:S01]  /*2f6c0*/  LEA RZ, P4, R23, R2, 0x9 ;  /* 0x0000000217ff7211 */ /* 0x000fe200078848ff */
[----:B------:R-:W2:Y:S01]  /*2f6d0*/  LDC R11, c[0x0][0x278] ;  /* 0x00009e00ff0b7b82 */ /* 0x000ea20000000800 */
[----:B------:R-:W-:Y:S01]  /*2f6e0*/  SHF.L.U32 R5, R104, 0x8, RZ ;  /* 0x0000000868057819 */ /* 0x000fe200000006ff */
[----:B------:R0:W-:Y:S01]  /*2f6f0*/  STL.64 [R1+0x340], R18 ;  /* 0x0003401201007387 */ /* 0x0001e20000100a00 */
[----:B------:R-:W-:-:S02]  /*2f700*/  LEA R6, R105, R105, 0x8 ;  /* 0x0000006969067211 */ /* 0x000fc400078e40ff */
[----:B------:R-:W-:Y:S01]  /*2f710*/  LEA.HI.X.SX32 R61, R5, R3, 0x1, P4 ;  /* 0x00000003053d7211 */ /* 0x000fe200020f0eff */
[----:B------:R1:W-:Y:S01]  /*2f720*/  STL.64 [R1+0x240], R14 ;  /* 0x0002400e01007387 */ /* 0x0003e20000100a00 */
[----:B------:R-:W-:Y:S01]  /*2f730*/  LEA R10, R229, R229, 0x7 ;  /* 0x000000e5e50a7211 */ /* 0x000fe200078e38ff */
[----:B------:R-:W5:Y:S01]  /*2f740*/  LDC R22, c[0x0][0x278] ;  /* 0x00009e00ff167b82 */ /* 0x000f620000000800 */
[----:B------:R-:W-:Y:S02]  /*2f750*/  IADD3 R20, P4, R4, R2, RZ ;  /* 0x0000000204147210 */ /* 0x000fe40007f9e0ff */
[-C--:B------:R-:W-:Y:S02]  /*2f760*/  LEA.HI.X.SX32 R23, R6, R3.reuse, 0x1, P6 ;  /* 0x0000000306177211 */ /* 0x080fe400030f0eff */
[----:B------:R-:W-:-:S03]  /*2f770*/  LEA.HI.X.SX32 R21, R10, R3, 0x1, P4 ;  /* 0x000000030a157211 */ /* 0x000fc600020f0eff */
[----:B0-----:R-:W0:Y:S01]  /*2f780*/  LDC R18, c[0x0][0x278] ;  /* 0x00009e00ff127b82 */ /* 0x001e220000000800 */
[----:B------:R4:W-:Y:S07]  /*2f790*/  STL [R1+0x8f4], R7 ;  /* 0x0008f40701007387 */ /* 0x0009ee0000100800 */
[----:B-1----:R-:W1:Y:S01]  /*2f7a0*/  LDC R15, c[0x0][0x278] ;  /* 0x00009e00ff0f7b82 */ /* 0x002e620000000800 */
[----:B------:R-:W-:Y:S07]  /*2f7b0*/  STL [R1+0x54c], R61 ;  /* 0x00054c3d01007387 */ /* 0x000fee0000100800 */
[----:B------:R-:W3:Y:S01]  /*2f7c0*/  LDC R14, c[0x0][0x278] ;  /* 0x00009e00ff0e7b82 */ /* 0x000ee20000000800 */
[----:B------:R-:W-:Y:S07]  /*2f7d0*/  STL [R1+0x544], R23 ;  /* 0x0005441701007387 */ /* 0x000fee0000100800 */
[----:B------:R-:W5:Y:S01]  /*2f7e0*/  LDC R19, c[0x0][0x278] ;  /* 0x00009e00ff137b82 */ /* 0x000f620000000800 */
[----:B------:R2:W-:Y:S01]  /*2f7f0*/  STL.64 [R1+0x8e8], R20 ;  /* 0x0008e81401007387 */ /* 0x0005e20000100a00 */
[----:B----4-:R-:W-:-:S02]  /*2f800*/  IMAD R7, R237, 0x208, RZ ;  /* 0x00000208ed077824 */ /* 0x010fc400078e02ff */
[----:B------:R-:W-:-:S04]  /*2f810*/  IMAD R9, R233, 0x206, RZ ;  /* 0x00000206e9097824 */ /* 0x000fc800078e02ff */
[----:B------:R-:W4:Y:S08]  /*2f820*/  LDC R105, c[0x0][0x278] ;  /* 0x00009e00ff697b82 */ /* 0x000f300000000800 */
[----:B--2---:R-:W2:Y:S01]  /*2f830*/  LDC R20, c[0x0][0x278] ;  /* 0x00009e00ff147b82 */ /* 0x004ea20000000800 */
[----:B------:R-:W-:-:S07]  /*2f840*/  IADD3 RZ, P4, R7, R2, RZ ;  /* 0x0000000207ff7210 */ /* 0x000fce0007f9e0ff */
[----:B------:R-:W4:Y:S01]  /*2f850*/  LDC R21, c[0x0][0x278] ;  /* 0x00009e00ff157b82 */ /* 0x000f220000000800 */
[----:B------:R-:W-:Y:S01]  /*2f860*/  IMAD R7, R11, 0x103, RZ ;  /* 0x000001030b077824 */ /* 0x000fe200078e02ff */
[----:B------:R-:W-:Y:S01]  /*2f870*/  IADD3 RZ, P6, R9, R2, RZ ;  /* 0x0000000209ff7210 */ /* 0x000fe20007fde0ff */
[----:B-1----:R-:W-:-:S05]  /*2f880*/  IMAD R5, R15, 0x104, RZ ;  /* 0x000001040f057824 */ /* 0x002fca00078e02ff */
[----:B------:R-:W1:Y:S01]  /*2f890*/  LDC R23, c[0x0][0x278] ;  /* 0x00009e00ff177b82 */ /* 0x000e620000000800 */
[----:B---3--:R-:W-:Y:S01]  /*2f8a0*/  IMAD R6, R14, 0x82, RZ ;  /* 0x000000820e067824 */ /* 0x008fe200078e02ff */
[----:B------:R-:W-:-:S06]  /*2f8b0*/  LEA.HI.X.SX32 R15, R4, R3, 0x1, P5 ;  /* 0x00000003040f7211 */ /* 0x000fcc00028f0eff */
[----:B------:R-:W3:Y:S01]  /*2f8c0*/  LDC R225, c[0x0][0x278] ;  /* 0x00009e00ffe17b82 */ /* 0x000ee20000000800 */
[----:B------:R-:W-:Y:S01]  /*2f8d0*/  LEA.HI.X.SX32 R65, R7, R3, 0x1, P6 ;  /* 0x0000000307417211 */ /* 0x000fe200030f0eff */
[----:B0-----:R-:W-:-:S06]  /*2f8e0*/  IMAD R9, R18, 0x20c, RZ ;  /* 0x0000020c12097824 */ /* 0x001fcc00078e02ff */
[----:B------:R-:W0:Y:S01]  /*2f8f0*/  LDC R229, c[0x0][0x278] ;  /* 0x00009e00ffe57b82 */ /* 0x000e220000000800 */
[----:B------:R-:W-:Y:S01]  /*2f900*/  IADD3 R14, P6, R5, R2, RZ ;  /* 0x00000002050e7210 */ /* 0x000fe20007fde0ff */
[----:B-----5:R-:W-:Y:S01]  /*2f910*/  IMAD R4, R19, 0x20e, RZ ;  /* 0x0000020e13047824 */ /* 0x020fe200078e02ff */
[----:B------:R-:W-:-:S05]  /*2f920*/  LEA R11, R13, R13, 0x6 ;  /* 0x0000000d0d0b7211 */ /* 0x000fca00078e30ff */
[----:B------:R-:W5:Y:S01]  /*2f930*/  LDC R104, c[0x0][0x278] ;  /* 0x00009e00ff687b82 */ /* 0x000f620000000800 */
[----:B------:R-:W-:Y:S01]  /*2f940*/  IMAD R10, R17, 0x20a, RZ ;  /* 0x0000020a110a7824 */ /* 0x000fe200078e02ff */
[----:B------:R-:W-:Y:S01]  /*2f950*/  IADD3 R60, P5, R6, R2, RZ ;  /* 0x00000002063c7210 */ /* 0x000fe20007fbe0ff */
[----:B------:R2:W-:Y:S05]  /*2f960*/  STL [R1+0x53c], R15 ;  /* 0x00053c0f01007387 */ /* 0x0005ea0000100800 */
[----:B------:R-:W5:Y:S01]  /*2f970*/  LDC R233, c[0x0][0x278] ;  /* 0x00009e00ffe97b82 */ /* 0x000f620000000800 */
[-C--:B------:R-:W-:Y:S02]  /*2f980*/  LEA.HI.X.SX32 R7, R5, R3.reuse, 0x1, P4 ;  /* 0x0000000305077211 */ /* 0x080fe400020f0eff */
[----:B------:R-:W-:-:S02]  /*2f990*/  LEA.HI.X.SX32 R61, R11, R3, 0x1, P5 ;  /* 0x000000030b3d7211 */ /* 0x000fc400028f0eff */
[----:B--2---:R-:W-:-:S03]  /*2f9a0*/  LEA.HI.X.SX32 R15, R6, R3, 0x1, P6 ;  /* 0x00000003060f7211 */ /* 0x004fc600030f0eff */
[----:B------:R-:W2:Y:S01]  /*2f9b0*/  LDC R237, c[0x0][0x278] ;  /* 0x00009e00ffed7b82 */ /* 0x000ea20000000800 */
[-C--:B------:R-:W-:Y:S01]  /*2f9c0*/  IADD3 RZ, P6, R9, R2.reuse, RZ ;  /* 0x0000000209ff7210 */ /* 0x080fe20007fde0ff */
[----:B------:R-:W-:Y:S01]  /*2f9d0*/  IMAD R9, R20, 0x105, RZ ;  /* 0x0000010514097824 */ /* 0x000fe200078e02ff */
[-C--:B------:R-:W-:Y:S01]  /*2f9e0*/  IADD3 RZ, P4, R4, R2.reuse, RZ ;  /* 0x0000000204ff7210 */ /* 0x080fe20007f9e0ff */
[----:B------:R-:W-:Y:S01]  /*2f9f0*/  IMAD R4, R22, 0x106, RZ ;  /* 0x0000010616047824 */ /* 0x000fe200078e02ff */
[----:B------:R-:W-:-:S03]  /*2fa00*/  IADD3 RZ, P5, R10, R2, RZ ;  /* 0x000000020aff7210 */ /* 0x000fc60007fbe0ff */
[----:B------:R-:W2:Y:S01]  /*2fa10*/  LDC R19, c[0x0][0x278] ;  /* 0x00009e00ff137b82 */ /* 0x000ea20000000800 */
[----:B------:R-:W-:Y:S01]  /*2fa20*/  STL [R1+0x534], R65 ;  /* 0x0005344101007387 */ /* 0x000fe20000100800 */
[----:B----4-:R-:W-:Y:S01]  /*2fa30*/  IMAD R10, R21, 0x83, RZ ;  /* 0x00000083150a7824 */ /* 0x010fe200078e02ff */
[----:B------:R-:W-:Y:S02]  /*2fa40*/  LEA.HI.X.SX32 R63, R9, R3, 0x1, P5 ;  /* 0x00000003093f7211 */ /* 0x000fe400028f0eff */
[----:B------:R4:W-:Y:S01]  /*2fa50*/  STL.64 [R1+0x238], R60 ;  /* 0x0002383c01007387 */ /* 0x0009e20000100a00 */
[----:B-1----:R-:W-:Y:S02]  /*2fa60*/  IMAD R11, R23, 0x107, RZ ;  /* 0x00000107170b7824 */ /* 0x002fe400078e02ff */
[----:B---3--:R-:W-:Y:S01]  /*2fa70*/  IMAD R6, R225, 0x84, RZ ;  /* 0x00000084e1067824 */ /* 0x008fe200078e02ff */
[----:B------:R-:W-:Y:S01]  /*2fa80*/  STL.64 [R1+0x8e0], R14 ;  /* 0x0008e00e01007387 */ /* 0x000fe20000100a00 */
[----:B0-----:R-:W-:Y:S01]  /*2fa90*/  IMAD R5, R229, 0x108, RZ ;  /* 0x00000108e5057824 */ /* 0x001fe200078e02ff */
[----:B------:R-:W-:Y:S01]  /*2faa0*/  FSETP.NEU.AND P1, PT, R238, RZ, PT ;  /* 0x000000ffee00720b */ /* 0x000fe20003f2d000 */
[----:B------:R-:W0:Y:S01]  /*2fab0*/  LDC R17, c[0x0][0x278] ;  /* 0x00009e00ff117b82 */ /* 0x000e220000000800 */
[----:B------:R1:W-:Y:S01]  /*2fac0*/  STL [R1+0x52c], R7 ;  /* 0x00052c0701007387 */ /* 0x0003e20000100800 */
[----:B----4-:R-:W-:-:S02]  /*2fad0*/  IADD3 R60, P5, R4, R2, RZ ;  /* 0x00000002043c7210 */ /* 0x010fc40007fbe0ff */
[----:B------:R-:W-:-:S04]  /*2fae0*/  LEA.HI.X.SX32 R21, R4, R3, 0x1, P6 ;  /* 0x0000000304157211 */ /* 0x000fc800030f0eff */
[----:B------:R-:W3:Y:S01]  /*2faf0*/  LDC R238, c[0x0][0x278] ;  /* 0x00009e00ffee7b82 */ /* 0x000ee20000000800 */
[-C--:B------:R-:W-:Y:S01]  /*2fb00*/  LEA.HI.X.SX32 R61, R10, R3.reuse, 0x1, P5 ;  /* 0x000000030a3d7211 */ /* 0x080fe200028f0eff */
[----:B-1----:R-:W-:Y:S01]  /*2fb10*/  IMAD R7, R105, 0x42, RZ ;  /* 0x0000004269077824 */ /* 0x002fe200078e02ff */
[----:B------:R1:W-:Y:S01]  /*2fb20*/  STL [R1+0x524], R63 ;  /* 0x0005243f01007387 */ /* 0x0003e20000100800 */
[----:B-----5:R-:W-:Y:S01]  /*2fb30*/  LEA R15, R104, R104, 0x5 ;  /* 0x00000068680f7211 */ /* 0x020fe200078e28ff */
[----:B------:R-:W-:Y:S01]  /*2fb40*/  IMAD R14, R233, 0x210, RZ ;  /* 0x00000210e90e7824 */ /* 0x000fe200078e02ff */
[-C--:B------:R-:W-:Y:S01]  /*2fb50*/  LEA.HI.X.SX32 R11, R11, R3.reuse, 0x1, P4 ;  /* 0x000000030b0b7211 */ /* 0x080fe200020f0eff */
[----:B------:R4:W-:Y:S01]  /*2fb60*/  STL.64 [R1+0x8d8], R60 ;  /* 0x0008d83c01007387 */ /* 0x0009e20000100a00 */
[-C--:B------:R-:W-:Y:S01]  /*2fb70*/  IADD3 R62, P5, R7, R2.reuse, RZ ;  /* 0x00000002073e7210 */ /* 0x080fe20007fbe0ff */
[----:B--2---:R-:W-:Y:S01]  /*2fb80*/  IMAD R13, R237, 0x212, RZ ;  /* 0x00000212ed0d7824 */ /* 0x004fe200078e02ff */
[-C--:B------:R-:W-:Y:S01]  /*2fb90*/  IADD3 R20, P4, R5, R2.reuse, RZ ;  /* 0x0000000205147210 */ /* 0x080fe20007f9e0ff */
[----:B------:R2:W-:Y:S01]  /*2fba0*/  STL [R1+0x51c], R21 ;  /* 0x00051c1501007387 */ /* 0x0005e20000100800 */
[----:B------:R-:W-:Y:S01]  /*2fbb0*/  IMAD R4, R240, 0x10a, RZ ;  /* 0x0000010af0047824 */ /* 0x000fe200078e02ff */
[----:B-1----:R-:W-:Y:S01]  /*2fbc0*/  LEA.HI.X.SX32 R63, R15, R3, 0x1, P5 ;  /* 0x000000030f3f7211 */ /* 0x002fe200028f0eff */
[----:B------:R-:W-:Y:S01]  /*2fbd0*/  IMAD R10, R241, 0x85, RZ ;  /* 0x00000085f10a7824 */ /* 0x000fe200078e02ff */
[----:B------:R-:W1:Y:S01]  /*2fbe0*/  LDC R22, c[0x0][0x278] ;  /* 0x00009e00ff167b82 */ /* 0x000e620000000800 */
[----:B----4-:R-:W-:-:S02]  /*2fbf0*/  IADD3 R60, P6, R6, R2, RZ ;  /* 0x00000002063c7210 */ /* 0x010fc40007fde0ff */
[-C--:B--2---:R-:W-:Y:S02]  /*2fc00*/  LEA.HI.X.SX32 R21, R6, R3.reuse, 0x1, P4 ;  /* 0x0000000306157211 */ /* 0x084fe400020f0eff */
[-C--:B------:R-:W-:Y:S01]  /*2fc10*/  LEA.HI.X.SX32 R61, R7, R3.reuse, 0x1, P6 ;  /* 0x00000003073d7211 */ /* 0x080fe200030f0eff */
[----:B------:R2:W-:Y:S01]  /*2fc20*/  STL [R1+0x514], R11 ;  /* 0x0005140b01007387 */ /* 0x0005e20000100800 */
[-C--:B------:R-:W-:Y:S01]  /*2fc30*/  IADD3 RZ, P5, R14, R2.reuse, RZ ;  /* 0x000000020eff7210 */ /* 0x080fe20007fbe0ff */
[----:B------:R-:W-:Y:S01]  /*2fc40*/  IMAD R6, R19, 0x109, RZ ;  /* 0x0000010913067824 */ /* 0x000fe200078e02ff */
[----:B------:R-:W-:Y:S01]  /*2fc50*/  IADD3 RZ, P6, R13, R2, RZ ;  /* 0x000000020dff7210 */ /* 0x000fe20007fde0ff */
[----:B------:R-:W-:Y:S01]  /*2fc60*/  STL.64 [R1+0x338], R62 ;  /* 0x0003383e01007387 */ /* 0x000fe20000100a00 */
[----:B------:R-:W4:Y:S01]  /*2fc70*/  LDC R14, c[0x0][0x278] ;  /* 0x00009e00ff0e7b82 */ /* 0x000f220000000800 */
[-C--:B------:R-:W-:Y:S02]  /*2fc80*/  LEA.HI.X.SX32 R57, R5, R3.reuse, 0x1, P5 ;  /* 0x0000000305397211 */ /* 0x080fe400028f0eff */
[----:B------:R-:W-:Y:S04]  /*2fc90*/  STL.64 [R1+0x230], R60 ;  /* 0x0002303c01007387 */ /* 0x000fe80000100a00 */
[----:B------:R5:W-:Y:S01]  /*2fca0*/  STL.64 [R1+0x8d0], R20 ;  /* 0x0008d01401007387 */ /* 0x000be20000100a00 */
[----:B--2---:R-:W2:Y:S01]  /*2fcb0*/  LDC R11, c[0x0][0x278] ;  /* 0x00009e00ff0b7b82 */ /* 0x004ea20000000800 */
[----:B------:R-:W-:-:S02]  /*2fcc0*/  LEA.HI.X.SX32 R23, R6, R3, 0x1, P6 ;  /* 0x0000000306177211 */ /* 0x000fc400030f0eff */
[----:B------:R-:W-:Y:S05]  /*2fcd0*/  STL [R1+0x50c], R57 ;  /* 0x00050c3901007387 */ /* 0x000fea0000100800 */
[----:B------:R-:W0:Y:S01]  /*2fce0*/  LDC R15, c[0x0][0x278] ;  /* 0x00009e00ff0f7b82 */ /* 0x000e220000000800 */
[----:B-----5:R-:W-:-:S04]  /*2fcf0*/  IADD3 R20, P5, R4, R2, RZ ;  /* 0x0000000204147210 */ /* 0x020fc80007fbe0ff */
[----:B------:R-:W-:-:S03]  /*2fd00*/  LEA.HI.X.SX32 R21, R10, R3, 0x1, P5 ;  /* 0x000000030a157211 */ /* 0x000fc600028f0eff */
[----:B------:R-:W5:Y:S01]  /*2fd10*/  LDC R13, c[0x0][0x278] ;  /* 0x00009e00ff0d7b82 */ /* 0x000f620000000800 */
[----:B------:R-:W-:Y:S07]  /*2fd20*/  STL [R1+0x504], R23 ;  /* 0x0005041701007387 */ /* 0x000fee0000100800 */
[----:B------:R-:W1:Y:S01]  /*2fd30*/  LDC R19, c[0x0][0x278] ;  /* 0x00009e00ff137b82 */ /* 0x000e620000000800 */
[----:B------:R4:W-:Y:S01]  /*2fd40*/  STL.64 [R1+0x8c8], R20 ;  /* 0x0008c81401007387 */ /* 0x0009e20000100a00 */
[----:B---3--:R-:W-:-:S06]  /*2fd50*/  IMAD R9, R238, 0x214, RZ ;  /* 0x00000214ee097824 */ /* 0x008fcc00078e02ff */
[----:B------:R-:W3:Y:S08]  /*2fd60*/  LDC R18, c[0x0][0x278] ;  /* 0x00009e00ff127b82 */ /* 0x000ef00000000800 */
[----:B----4-:R-:W4:Y:S01]  /*2fd70*/  LDC R20, c[0x0][0x278] ;  /* 0x00009e00ff147b82 */ /* 0x010f220000000800 */
[----:B------:R-:W-:-:S07]  /*2fd80*/  IMAD R7, R243, 0x218, RZ ;  /* 0x00000218f3077824 */ /* 0x000fce00078e02ff */
[----:B------:R-:W3:Y:S01]  /*2fd90*/  LDC R21, c[0x0][0x278] ;  /* 0x00009e00ff157b82 */ /* 0x000ee20000000800 */
[----:B------:R-:W-:Y:S01]  /*2fda0*/  IADD3 RZ, P4, R9, R2, RZ ;  /* 0x0000000209ff7210 */ /* 0x000fe20007f9e0ff */
[----:B------:R-:W-:Y:S02]  /*2fdb0*/  IMAD R9, R242, 0x216, RZ ;  /* 0x00000216f2097824 */ /* 0x000fe400078e02ff */
[----:B------:R-:W-:-:S04]  /*2fdc0*/  IMAD R6, R14, 0x86, RZ ;  /* 0x000000860e067824 */ /* 0x000fc800078e02ff */
[----:B------:R-:W3:Y:S01]  /*2fdd0*/  LDC R105, c[0x0][0x278] ;  /* 0x00009e00ff697b82 */ /* 0x000ee20000000800 */
[----:B------:R-:W-:Y:S01]  /*2fde0*/  IADD3 RZ, P5, R7, R2, RZ ;  /* 0x0000000207ff7210 */ /* 0x000fe20007fbe0ff */
[----:B--2---:R-:W-:Y:S02]  /*2fdf0*/  IMAD R7, R11, 0x10b, RZ ;  /* 0x0000010b0b077824 */ /* 0x004fe400078e02ff */
[----:B0-----:R-:W-:Y:S01]  /*2fe00*/  IMAD R5, R15, 0x10c, RZ ;  /* 0x0000010c0f057824 */ /* 0x001fe200078e02ff */
[----:B------:R-:W-:-:S03]  /*2fe10*/  LEA.HI.X.SX32 R15, R4, R3, 0x1, P4 ;  /* 0x00000003040f7211 */ /* 0x000fc600020f0eff */
[----:B------:R-:W0:Y:S01]  /*2fe20*/  LDC R23, c[0x0][0x278] ;  /* 0x00009e00ff177b82 */ /* 0x000e220000000800 */
[----:B-----5:R-:W-:Y:S01]  /*2fe30*/  IMAD R11, R13, 0x43, RZ ;  /* 0x000000430d0b7824 */ /* 0x020fe200078e02ff */
[-C--:B------:R-:W-:Y:S01]  /*2fe40*/  IADD3 RZ, P6, R9, R2.reuse, RZ ;  /* 0x0000000209ff7210 */ /* 0x080fe20007fde0ff */
[----:B------:R-:W-:Y:S01]  /*2fe50*/  IMAD R10, R17, 0x21a, RZ ;  /* 0x0000021a110a7824 */ /* 0x000fe200078e02ff */
[----:B------:R-:W-:Y:S01]  /*2fe60*/  IADD3 R56, P4, R6, R2, RZ ;  /* 0x0000000206387210 */ /* 0x000fe20007f9e0ff */
[----:B-1----:R-:W-:-:S03]  /*2fe70*/  IMAD R4, R19, 0x21e, RZ ;  /* 0x0000021e13047824 */ /* 0x002fc600078e02ff */
[----:B------:R-:W1:Y:S01]  /*2fe80*/  LDC R104, c[0x0][0x278] ;  /* 0x00009e00ff687b82 */ /* 0x000e620000000800 */
[-C--:B------:R-:W-:Y:S02]  /*2fe90*/  LEA.HI.X.SX32 R59, R7, R3.reuse, 0x1, P6 ;  /* 0x00000003073b7211 */ /* 0x080fe400030f0eff */
[----:B------:R-:W-:-:S05]  /*2fea0*/  LEA.HI.X.SX32 R57, R11, R3, 0x1, P4 ;  /* 0x000000030b397211 */ /* 0x000fca00020f0eff */
[----:B------:R-:W2:Y:S01]  /*2feb0*/  LDC R225, c[0x0][0x278] ;  /* 0x00009e00ffe17b82 */ /* 0x000ea20000000800 */
[----:B------:R-:W-:Y:S01]  /*2fec0*/  IADD3 RZ, P4, R10, R2, RZ ;  /* 0x000000020aff7210 */ /* 0x000fe20007f9e0ff */
[----:B----4-:R-:W-:Y:S01]  /*2fed0*/  IMAD R10, R20, 0x10d, RZ ;  /* 0x0000010d140a7824 */ /* 0x010fe200078e02ff */
[----:B------:R-:W-:-:S05]  /*2fee0*/  LEA.HI.X.SX32 R7, R5, R3, 0x1, P5 ;  /* 0x0000000305077211 */ /* 0x000fca00028f0eff */
[----:B------:R-:W4:Y:S01]  /*2fef0*/  LDC R229, c[0x0][0x278] ;  /* 0x00009e00ffe57b82 */ /* 0x000f220000000800 */
[----:B------:R-:W-:Y:S01]  /*2ff00*/  IADD3 RZ, P5, R4, R2, RZ ;  /* 0x0000000204ff7210 */ /* 0x000fe20007fbe0ff */
[----:B------:R-:W-:-:S06]  /*2ff10*/  IMAD R4, R22, 0x10e, RZ ;  /* 0x0000010e16047824 */ /* 0x000fcc00078e02ff */
[----:B------:R-:W5:Y:S01]  /*2ff20*/  LDC R233, c[0x0][0x278] ;  /* 0x00009e00ffe97b82 */ /* 0x000f620000000800 */
[----:B------:R-:W-:Y:S01]  /*2ff30*/  IADD3 R14, P6, R5, R2, RZ ;  /* 0x00000002050e7210 */ /* 0x000fe20007fde0ff */
[----:B---3--:R-:W-:Y:S01]  /*2ff40*/  IMAD R9, R18, 0x21c, RZ ;  /* 0x0000021c12097824 */ /* 0x008fe200078e02ff */
[----:B------:R-:W-:Y:S01]  /*2ff50*/  LEA.HI.X.SX32 R53, R10, R3, 0x1, P4 ;  /* 0x000000030a357211 */ /* 0x000fe200020f0eff */
[----:B------:R-:W-:-:S04]  /*2ff60*/  IMAD R11, R21, 0x87, RZ ;  /* 0x00000087150b7824 */ /* 0x000fc800078e02ff */
[----:B------:R-:W3:Y:S01]  /*2ff70*/  LDC R237, c[0x0][0x278] ;  /* 0x00009e00ffed7b82 */ /* 0x000ee20000000800 */
[----:B------:R0:W-:Y:S01]  /*2ff80*/  STL [R1+0x4fc], R15 ;  /* 0x0004fc0f01007387 */ /* 0x0001e20000100800 */
[----:B------:R-:W-:-:S06]  /*2ff90*/  IADD3 R20, P4, R4, R2, RZ ;  /* 0x0000000204147210 */ /* 0x000fcc0007f9e0ff */
[----:B------:R-:W3:Y:S01]  /*2ffa0*/  LDC R238, c[0x0][0x278] ;  /* 0x00009e00ffee7b82 */ /* 0x000ee20000000800 */
[----:B0-----:R-:W-:-:S07]  /*2ffb0*/  LEA.HI.X.SX32 R15, R6, R3, 0x1, P6 ;  /* 0x00000003060f7211 */ /* 0x001fce00030f0eff */
[----:B------:R-:W0:Y:S01]  /*2ffc0*/  LDC R240, c[0x0][0x278] ;  /* 0x00009e00fff07b82 */ /* 0x000e220000000800 */
[----:B------:R-:W-:Y:S01]  /*2ffd0*/  STL [R1+0x4f4], R59 ;  /* 0x0004f43b01007387 */ /* 0x000fe20000100800 */
[----:B------:R-:W-:Y:S01]  /*2ffe0*/  IADD3 RZ, P6, R9, R2, RZ ;  /* 0x0000000209ff7210 */ /* 0x000fe20007fde0ff */
[----:B------:R-:W-:Y:S01]  /*2fff0*/  IMAD R9, R105, 0x22, RZ ;  /* 0x0000002269097824 */ /* 0x000fe200078e02ff */
[----:B------:R-:W-:-:S04]  /*30000*/  LEA.HI.X.SX32 R21, R11, R3, 0x1, P4 ;  /* 0x000000030b157211 */ /* 0x000fc800020f0eff */
[----:B------:R-:W0:Y:S01]  /*30010*/  LDC R241, c[0x0][0x278] ;  /* 0x00009e00fff17b82 */ /* 0x000e220000000800 */
[----:B------:R-:W-:Y:S01]  /*30020*/  STL.64 [R1+0x228], R56 ;  /* 0x0002283801007387 */ /* 0x000fe20000100a00 */
[----:B------:R-:W-:-:S03]  /*30030*/  IMAD R13, R23, 0x10f, RZ ;  /* 0x0000010f170d7824 */ /* 0x000fc600078e02ff */
[----:B------:R1:W-:Y:S03]  /*30040*/  STL.64 [R1+0x8c0], R14 ;  /* 0x0008c00e01007387 */ /* 0x0003e60000100a00 */
[----:B------:R-:W0:Y:S01]  /*30050*/  LDC R19, c[0x0][0x278] ;  /* 0x00009e00ff137b82 */ /* 0x000e220000000800 */
[----:B------:R2:W-:Y:S04]  /*30060*/  STL [R1+0x4ec], R7 ;  /* 0x0004ec0701007387 */ /* 0x0005e80000100800 */
[----:B------:R-:W-:Y:S03]  /*30070*/  STL [R1+0x4e4], R53 ;  /* 0x0004e43501007387 */ /* 0x000fe60000100800 */
[----:B------:R-:W0:Y:S01]  /*30080*/  LDC R242, c[0x0][0x278] ;  /* 0x00009e00fff27b82 */ /* 0x000e220000000800 */
[----:B------:R3:W-:Y:S01]  /*30090*/  STL.64 [R1+0x8b8], R20 ;  /* 0x0008b81401007387 */ /* 0x0007e20000100a00 */
[----:B-1----:R-:W-:Y:S01]  /*300a0*/  LEA R14, R104, R104, 0x4 ;  /* 0x00000068680e7211 */ /* 0x002fe200078e20ff */
[----:B--2---:R-:W-:Y:S01]  /*300b0*/  IMAD R7, R225, 0x44, RZ ;  /* 0x00000044e1077824 */ /* 0x004fe200078e02ff */
[-C--:B------:R-:W-:Y:S01]  /*300c0*/  LEA.HI.X.SX32 R51, R4, R3.reuse, 0x1, P6 ;  /* 0x0000000304337211 */ /* 0x080fe200030f0eff */
[----:B----4-:R-:W-:Y:S01]  /*300d0*/  IMAD R6, R229, 0x88, RZ ;  /* 0x00000088e5067824 */ /* 0x010fe200078e02ff */
[-C--:B------:R-:W-:Y:S01]  /*300e0*/  LEA.HI.X.SX32 R55, R13, R3.reuse, 0x1, P5 ;  /* 0x000000030d377211 */ /* 0x080fe200028f0eff */
[----:B-----5:R-:W-:Y:S01]  /*300f0*/  IMAD R5, R233, 0x110, RZ ;  /* 0x00000110e9057824 */ /* 0x020fe200078e02ff */
[----:B------:R-:W1:Y:S01]  /*30100*/  LDC R243, c[0x0][0x278] ;  /* 0x00009e00fff37b82 */ /* 0x000e620000000800 */
[-C--:B---3--:R-:W-:Y:S01]  /*30110*/  IADD3 R20, P4, R9, R2.reuse, RZ ;  /* 0x0000000209147210 */ /* 0x088fe20007f9e0ff */
[----:B------:R2:W-:Y:S01]  /*30120*/  STL [R1+0x4dc], R51 ;  /* 0x0004dc3301007387 */ /* 0x0005e20000100800 */
[-C--:B------:R-:W-:Y:S01]  /*30130*/  IADD3 R52, P6, R7, R2.reuse, RZ ;  /* 0x0000000207347210 */ /* 0x080fe20007fde0ff */
[----:B------:R-:W-:Y:S01]  /*30140*/  IMAD R17, R237, 0x220, RZ ;  /* 0x00000220ed117824 */ /* 0x000fe200078e02ff */
[-C--:B------:R-:W-:Y:S01]  /*30150*/  LEA.HI.X.SX32 R21, R14, R3.reuse, 0x1, P4 ;  /* 0x000000030e157211 */ /* 0x080fe200020f0eff */
[----:B------:R-:W-:Y:S01]  /*30160*/  STL [R1+0x474], R55 ;  /* 0x0004743701007387 */ /* 0x000fe20000100800 */
[-C--:B------:R-:W-:Y:S01]  /*30170*/  IADD3 R50, P5, R6, R2.reuse, RZ ;  /* 0x0000000206327210 */ /* 0x080fe20007fbe0ff */
[----:B------:R-:W-:Y:S01]  /*30180*/  IMAD R15, R238, 0x222, RZ ;  /* 0x00000222ee0f7824 */ /* 0x000fe200078e02ff */
[-C--:B------:R-:W-:Y:S01]  /*30190*/  LEA.HI.X.SX32 R53, R9, R3.reuse, 0x1, P6 ;  /* 0x0000000309357211 */ /* 0x080fe200030f0eff */
[----:B------:R3:W-:Y:S01]  /*301a0*/  STL.64 [R1+0x3b8], R20 ;  /* 0x0003b81401007387 */ /* 0x0007e20000100a00 */
[----:B0-----:R-:W-:Y:S01]  /*301b0*/  IMAD R10, R240, 0x224, RZ ;  /* 0x00000224f00a7824 */ /* 0x001fe200078e02ff */
[----:B--2---:R-:W-:Y:S01]  /*301c0*/  LEA.HI.X.SX32 R51, R7, R3, 0x1, P5 ;  /* 0x0000000307337211 */ /* 0x004fe200028f0eff */
[----:B------:R-:W-:Y:S01]  /*301d0*/  IMAD R4, R241, 0x112, RZ ;  /* 0x00000112f1047824 */ /* 0x000fe200078e02ff */
[-C--:B------:R-:W-:Y:S01]  /*301e0*/  IADD3 RZ, P6, R17, R2.reuse, RZ ;  /* 0x0000000211ff7210 */ /* 0x080fe20007fde0ff */
[----:B------:R-:W-:Y:S01]  /*301f0*/  STL.64 [R1+0x330], R52 ;  /* 0x0003303401007387 */ /* 0x000fe20000100a00 */
[----:B------:R-:W0:Y:S01]  /*30200*/  LDC R11, c[0x0][0x278] ;  /* 0x00009e00ff0b7b82 */ /* 0x000e220000000800 */
[----:B---3--:R-:W-:-:S02]  /*30210*/  IADD3 R20, P4, R5, R2, RZ ;  /* 0x0000000205147210 */ /* 0x008fc40007f9e0ff */
[----:B------:R-:W-:-:S05]  /*30220*/  IADD3 RZ, P5, R15, R2, RZ ;  /* 0x000000020fff7210 */ /* 0x000fca0007fbe0ff */
[----:B------:R-:W2:Y:S01]  /*30230*/  LDC R14, c[0x0][0x278] ;  /* 0x00009e00ff0e7b82 */ /* 0x000ea20000000800 */
[-C--:B------:R-:W-:Y:S01]  /*30240*/  LEA.HI.X.SX32 R21, R6, R3.reuse, 0x1, P4 ;  /* 0x0000000306157211 */ /* 0x080fe200020f0eff */
[----:B------:R-:W-:Y:S01]  /*30250*/  STL.64 [R1+0x220], R50 ;  /* 0x0002203201007387 */ /* 0x000fe20000100a00 */
[-C--:B------:R-:W-:Y:S01]  /*30260*/  IADD3 RZ, P4, R10, R2.reuse, RZ ;  /* 0x000000020aff7210 */ /* 0x080fe20007f9e0ff */
[----:B------:R-:W-:Y:S01]  /*30270*/  IMAD R6, R19, 0x111, RZ ;  /* 0x0000011113067824 */ /* 0x000fe200078e02ff */
[-C--:B------:R-:W-:Y:S01]  /*30280*/  LEA.HI.X.SX32 R45, R5, R3.reuse, 0x1, P6 ;  /* 0x00000003052d7211 */ /* 0x080fe200030f0eff */
[----:B------:R3:W-:Y:S01]  /*30290*/  STL.64 [R1+0x8b0], R20 ;  /* 0x0008b01401007387 */ /* 0x0007e20000100a00 */
[----:B------:R-:W-:Y:S01]  /*302a0*/  IMAD R10, R242, 0x89, RZ ;  /* 0x00000089f20a7824 */ /* 0x000fe200078e02ff */
[----:B------:R-:W4:Y:S01]  /*302b0*/  LDC R15, c[0x0][0x278] ;  /* 0x00009e00ff0f7b82 */ /* 0x000f220000000800 */
[----:B------:R-:W-:Y:S01]  /*302c0*/  LEA.HI.X.SX32 R23, R6, R3, 0x1, P5 ;  /* 0x0000000306177211 */ /* 0x000fe200028f0eff */
[----:B------:R-:W-:Y:S06]  /*302d0*/  STL [R1+0x46c], R45 ;  /* 0x00046c2d01007387 */ /* 0x000fec0000100800 */
[----:B------:R-:W5:Y:S01]  /*302e0*/  LDC R18, c[0x0][0x278] ;  /* 0x00009e00ff127b82 */ /* 0x000f620000000800 */
[----:B---3--:R-:W-:-:S04]  /*302f0*/  IADD3 R20, P6, R4, R2, RZ ;  /* 0x0000000204147210 */ /* 0x008fc80007fde0ff */
[----:B------:R-:W-:-:S03]  /*30300*/  LEA.HI.X.SX32 R21, R10, R3, 0x1, P6 ;  /* 0x000000030a157211 */ /* 0x000fc600030f0eff */
[----:B------:R-:W3:Y:S01]  /*30310*/  LDC R13, c[0x0][0x278] ;  /* 0x00009e00ff0d7b82 */ /* 0x000ee20000000800 */
[----:B------:R-:W-:Y:S07]  /*30320*/  STL [R1+0x464], R23 ;  /* 0x0004641701007387 */ /* 0x000fee0000100800 */
[----:B------:R-:W3:Y:S01]  /*30330*/  LDC R19, c[0x0][0x278] ;  /* 0x00009e00ff137b82 */ /* 0x000ee20000000800 */
[----:B------:R1:W-:Y:S07]  /*30340*/  STL.64 [R1+0x8a8], R20 ;  /* 0x0008a81401007387 */ /* 0x0003ee0000100a00 */
[----:B------:R-:W3:Y:S01]  /*30350*/  LDC R17, c[0x0][0x278] ;  /* 0x00009e00ff117b82 */ /* 0x000ee20000000800 */
[----:B------:R-:W-:-:S07]  /*30360*/  IMAD R7, R244, 0x228, RZ ;  /* 0x00000228f4077824 */ /* 0x000fce00078e02ff */
[----:B-1----:R-:W1:Y:S01]  /*30370*/  LDC R20, c[0x0][0x278] ;  /* 0x00009e00ff147b82 */ /* 0x002e620000000800 */
[----:B------:R-:W-:-:S07]  /*30380*/  IMAD R9, R243, 0x226, RZ ;  /* 0x00000226f3097824 */ /* 0x000fce00078e02ff */
[----:B------:R-:W1:Y:S01]  /*30390*/  LDC R22, c[0x0][0x278] ;  /* 0x00009e00ff167b82 */ /* 0x000e620000000800 */
[----:B------:R-:W-:-:S07]  /*303a0*/  IADD3 RZ, P6, R7, R2, RZ ;  /* 0x0000000207ff7210 */ /* 0x000fce0007fde0ff */
[----:B------:R-:W1:Y:S01]  /*303b0*/  LDC R21, c[0x0][0x278] ;  /* 0x00009e00ff157b82 */ /* 0x000e620000000800 */
[----:B0-----:R-:W-:Y:S01]  /*303c0*/  IMAD R7, R11, 0x113, RZ ;  /* 0x000001130b077824 */ /* 0x001fe200078e02ff */
[----:B------:R-:W-:Y:S01]  /*303d0*/  IADD3 RZ, P5, R9, R2, RZ ;  /* 0x0000000209ff7210 */ /* 0x000fe20007fbe0ff */
[----:B----4-:R-:W-:-:S05]  /*303e0*/  IMAD R5, R15, 0x114, RZ ;  /* 0x000001140f057824 */ /* 0x010fca00078e02ff */
[----:B------:R-:W0:Y:S01]  /*303f0*/  LDC R23, c[0x0][0x278] ;  /* 0x00009e00ff177b82 */ /* 0x000e220000000800 */
[----:B--2---:R-:W-:Y:S01]  /*30400*/  IMAD R6, R14, 0x8a, RZ ;  /* 0x0000008a0e067824 */ /* 0x004fe200078e02ff */
[----:B------:R-:W-:-:S06]  /*30410*/  LEA.HI.X.SX32 R15, R4, R3, 0x1, P4 ;  /* 0x00000003040f7211 */ /* 0x000fcc00020f0eff */
[----:B------:R-:W2:Y:S01]  /*30420*/  LDC R225, c[0x0][0x278] ;  /* 0x00009e00ffe17b82 */ /* 0x000ea20000000800 */
[----:B------:R-:W-:Y:S01]  /*30430*/  LEA.HI.X.SX32 R49, R7, R3, 0x1, P5 ;  /* 0x0000000307317211 */ /* 0x000fe200028f0eff */
[----:B-----5:R-:W-:Y:S01]  /*30440*/  IMAD R9, R18, 0x22c, RZ ;  /* 0x0000022c12097824 */ /* 0x020fe200078e02ff */
[----:B------:R-:W-:Y:S01]  /*30450*/  IADD3 R14, P5, R5, R2, RZ ;  /* 0x00000002050e7210 */ /* 0x000fe20007fbe0ff */
[----:B---3--:R-:W-:-:S04]  /*30460*/  IMAD R11, R13, 0x45, RZ ;  /* 0x000000450d0b7824 */ /* 0x008fc800078e02ff */
[----:B------:R-:W3:Y:S01]  /*30470*/  LDC R105, c[0x0][0x278] ;  /* 0x00009e00ff697b82 */ /* 0x000ee20000000800 */
[----:B------:R-:W-:Y:S01]  /*30480*/  IMAD R4, R19, 0x22e, RZ ;  /* 0x0000022e13047824 */ /* 0x000fe200078e02ff */
[----:B------:R-:W-:Y:S01]  /*30490*/  IADD3 R44, P4, R6, R2, RZ ;  /* 0x00000002062c7210 */ /* 0x000fe20007f9e0ff */
[----:B------:R-:W-:-:S05]  /*304a0*/  IMAD R10, R17, 0x22a, RZ ;  /* 0x0000022a110a7824 */ /* 0x000fca00078e02ff */
[----:B------:R-:W4:Y:S01]  /*304b0*/  LDC R237, c[0x0][0x278] ;  /* 0x00009e00ffed7b82 */ /* 0x000f220000000800 */
[----:B------:R5:W-:Y:S01]  /*304c0*/  STL [R1+0x45c], R15 ;  /* 0x00045c0f01007387 */ /* 0x000be20000100800 */
[----:B------:R-:W-:-:S06]  /*304d0*/  LEA.HI.X.SX32 R7, R5, R3, 0x1, P6 ;  /* 0x0000000305077211 */ /* 0x000fcc00030f0eff */
[----:B------:R-:W3:Y:S01]  /*304e0*/  LDC R104, c[0x0][0x278] ;  /* 0x00009e00ff687b82 */ /* 0x000ee20000000800 */
[-C--:B------:R-:W-:Y:S02]  /*304f0*/  LEA.HI.X.SX32 R45, R11, R3.reuse, 0x1, P4 ;  /* 0x000000030b2d7211 */ /* 0x080fe400020f0eff */
[----:B-----5:R-:W-:Y:S02]  /*30500*/  LEA.HI.X.SX32 R15, R6, R3, 0x1, P5 ;  /* 0x00000003060f7211 */ /* 0x020fe400028f0eff */
[----:B------:R-:W-:-:S03]  /*30510*/  IADD3 RZ, P5, R9, R2, RZ ;  /* 0x0000000209ff7210 */ /* 0x000fc60007fbe0ff */
[----:B------:R-:W5:Y:S01]  /*30520*/  LDC R233, c[0x0][0x278] ;  /* 0x00009e00ffe97b82 */ /* 0x000f620000000800 */
[-C--:B------:R-:W-:Y:S01]  /*30530*/  IADD3 RZ, P6, R4, R2.reuse, RZ ;  /* 0x0000000204ff7210 */ /* 0x080fe20007fde0ff */
[----:B-1----:R-:W-:Y:S01]  /*30540*/  IMAD R9, R20, 0x115, RZ ;  /* 0x0000011514097824 */ /* 0x002fe200078e02ff */
[----:B------:R-:W-:Y:S01]  /*30550*/  IADD3 RZ, P4, R10, R2, RZ ;  /* 0x000000020aff7210 */ /* 0x000fe20007f9e0ff */
[----:B------:R-:W-:-:S04]  /*30560*/  IMAD R4, R22, 0x116, RZ ;  /* 0x0000011616047824 */ /* 0x000fc800078e02ff */
[----:B------:R-:W1:Y:S01]  /*30570*/  LDC R229, c[0x0][0x278] ;  /* 0x00009e00ffe57b82 */ /* 0x000e620000000800 */
[----:B------:R-:W-:Y:S01]  /*30580*/  STL [R1+0x454], R49 ;  /* 0x0004543101007387 */ /* 0x000fe20000100800 */
[----:B------:R-:W-:Y:S01]  /*30590*/  IMAD R10, R21, 0x8b, RZ ;  /* 0x0000008b150a7824 */ /* 0x000fe200078e02ff */
[----:B------:R-:W-:Y:S02]  /*305a0*/  LEA.HI.X.SX32 R47, R9, R3, 0x1, P4 ;  /* 0x00000003092f7211 */ /* 0x000fe400020f0eff */
[----:B------:R2:W-:Y:S03]  /*305b0*/  STL.64 [R1+0x218], R44 ;  /* 0x0002182c01007387 */ /* 0x0005e60000100a00 */
[----:B------:R-:W1:Y:S01]  /*305c0*/  LDC R18, c[0x0][0x278] ;  /* 0x00009e00ff127b82 */ /* 0x000e620000000800 */
[----:B0-----:R-:W-:Y:S01]  /*305d0*/  IMAD R11, R23, 0x117, RZ ;  /* 0x00000117170b7824 */ /* 0x001fe200078e02ff */
[----:B------:R-:W-:Y:S01]  /*305e0*/  STL.64 [R1+0x8a0], R14 ;  /* 0x0008a00e01007387 */ /* 0x000fe20000100a00 */
[----:B--2---:R-:W-:-:S05]  /*305f0*/  IMAD R6, R225, 0x8c, RZ ;  /* 0x0000008ce1067824 */ /* 0x004fca00078e02ff */
[----:B------:R-:W0:Y:S01]  /*30600*/  LDC R17, c[0x0][0x278] ;  /* 0x00009e00ff117b82 */ /* 0x000e220000000800 */
[----:B------:R-:W-:Y:S01]  /*30610*/  IADD3 R44, P4, R4, R2, RZ ;  /* 0x00000002042c7210 */ /* 0x000fe20007f9e0ff */
[----:B------:R3:W-:Y:S03]  /*30620*/  STL [R1+0x44c], R7 ;  /* 0x00044c0701007387 */ /* 0x0007e60000100800 */
[----:B------:R-:W-:-:S03]  /*30630*/  LEA.HI.X.SX32 R45, R10, R3, 0x1, P4 ;  /* 0x000000030a2d7211 */ /* 0x000fc600020f0eff */
[----:B------:R-:W2:Y:S01]  /*30640*/  LDC R19, c[0x0][0x278] ;  /* 0x00009e00ff137b82 */ /* 0x000ea20000000800 */
[----:B------:R-:W-:Y:S01]  /*30650*/  STL [R1+0x444], R47 ;  /* 0x0004442f01007387 */ /* 0x000fe20000100800 */
[-C--:B------:R-:W-:Y:S01]  /*30660*/  LEA.HI.X.SX32 R43, R4, R3.reuse, 0x1, P5 ;  /* 0x00000003042b7211 */ /* 0x080fe200028f0eff */
[----:B----4-:R-:W-:Y:S01]  /*30670*/  IMAD R13, R237, 0x232, RZ ;  /* 0x00000232ed0d7824 */ /* 0x010fe200078e02ff */
[----:B------:R-:W-:-:S04]  /*30680*/  LEA.HI.X.SX32 R11, R11, R3, 0x1, P6 ;  /* 0x000000030b0b7211 */ /* 0x000fc800030f0eff */
[----:B------:R-:W4:Y:S01]  /*30690*/  LDC R238, c[0x0][0x278] ;  /* 0x00009e00ffee7b82 */ /* 0x000f220000000800 */
[----:B---3--:R-:W-:Y:S01]  /*306a0*/  IMAD R7, R105, 0x46, RZ ;  /* 0x0000004669077824 */ /* 0x008fe200078e02ff */
[----:B------:R3:W-:Y:S01]  /*306b0*/  STL.64 [R1+0x898], R44 ;  /* 0x0008982c01007387 */ /* 0x0007e20000100a00 */
[----:B------:R-:W-:-:S05]  /*306c0*/  IMAD R15, R104, 0x23, RZ ;  /* 0x00000023680f7824 */ /* 0x000fca00078e02ff */
[----:B------:R-:W4:Y:S01]  /*306d0*/  LDC R240, c[0x0][0x278] ;  /* 0x00009e00fff07b82 */ /* 0x000f220000000800 */
[----:B------:R-:W-:Y:S01]  /*306e0*/  STL [R1+0xbc], R43 ;  /* 0x0000bc2b01007387 */ /* 0x000fe20000100800 */
[----:B-----5:R-:W-:Y:S01]  /*306f0*/  IMAD R14, R233, 0x230, RZ ;  /* 0x00000230e90e7824 */ /* 0x020fe200078e02ff */
[----:B---3--:R-:W-:-:S05]  /*30700*/  IADD3 R44, P5, R6, R2, RZ ;  /* 0x00000002062c7210 */ /* 0x008fca0007fbe0ff */
[----:B------:R-:W3:Y:S01]  /*30710*/  LDC R242, c[0x0][0x278] ;  /* 0x00009e00fff27b82 */ /* 0x000ee20000000800 */
[CC--:B------:R-:W-:Y:S01]  /*30720*/  IADD3 R46, P4, R7.reuse, R2.reuse, RZ ;  /* 0x00000002072e7210 */ /* 0x0c0fe20007f9e0ff */
[----:B------:R5:W-:Y:S01]  /*30730*/  STL [R1+0xb4], R11 ;  /* 0x0000b40b01007387 */ /* 0x000be20000100800 */
[----:B------:R-:W-:Y:S01]  /*30740*/  LEA.HI.X.SX32 R45, R7, R3, 0x1, P5 ;  /* 0x00000003072d7211 */ /* 0x000fe200028f0eff */
[----:B-1----:R-:W-:Y:S01]  /*30750*/  IMAD R5, R229, 0x118, RZ ;  /* 0x00000118e5057824 */ /* 0x002fe200078e02ff */
[----:B------:R-:W-:-:S03]  /*30760*/  IADD3 RZ, P5, R13, R2, RZ ;  /* 0x000000020dff7210 */ /* 0x000fc60007fbe0ff */
[----:B------:R-:W1:Y:S01]  /*30770*/  LDC R241, c[0x0][0x278] ;  /* 0x00009e00fff17b82 */ /* 0x000e620000000800 */
[----:B------:R-:W-:Y:S02]  /*30780*/  LEA.HI.X.SX32 R47, R15, R3, 0x1, P4 ;  /* 0x000000030f2f7211 */ /* 0x000fe400020f0eff */
[----:B------:R-:W-:-:S05]  /*30790*/  IADD3 RZ, P4, R14, R2, RZ ;  /* 0x000000020eff7210 */ /* 0x000fca0007f9e0ff */
[----:B-----5:R-:W5:Y:S01]  /*307a0*/  LDC R11, c[0x0][0x278] ;  /* 0x00009e00ff0b7b82 */ /* 0x020f620000000800 */
[----:B------:R-:W-:Y:S01]  /*307b0*/  IADD3 R42, P6, R5, R2, RZ ;  /* 0x00000002052a7210 */ /* 0x000fe20007fde0ff */
[----:B------:R-:W-:-:S06]  /*307c0*/  IMAD R4, R18, 0x11a, RZ ;  /* 0x0000011a12047824 */ /* 0x000fcc00078e02ff */
[----:B------:R-:W1:Y:S01]  /*307d0*/  LDC R13, c[0x0][0x278] ;  /* 0x00009e00ff0d7b82 */ /* 0x000e620000000800 */
[----:B------:R-:W-:Y:S01]  /*307e0*/  LEA.HI.X.SX32 R43, R6, R3, 0x1, P6 ;  /* 0x00000003062b7211 */ /* 0x000fe200030f0eff */
[----:B0-----:R-:W-:-:S06]  /*307f0*/  IMAD R6, R17, 0x119, RZ ;  /* 0x0000011911067824 */ /* 0x001fcc00078e02ff */
[----:B------:R-:W0:Y:S01]  /*30800*/  LDC R14, c[0x0][0x278] ;  /* 0x00009e00ff0e7b82 */ /* 0x000e220000000800 */
[----:B--2---:R-:W-:Y:S01]  /*30810*/  IMAD R10, R19, 0x8d, RZ ;  /* 0x0000008d130a7824 */ /* 0x004fe200078e02ff */
[----:B------:R-:W-:Y:S02]  /*30820*/  LEA.HI.X.SX32 R23, R5, R3, 0x1, P4 ;  /* 0x0000000305177211 */ /* 0x000fe400020f0eff */
[----:B------:R-:W-:-:S04]  /*30830*/  IADD3 R18, P4, R4, R2, RZ ;  /* 0x0000000204127210 */ /* 0x000fc80007f9e0ff */
[----:B------:R-:W2:Y:S01]  /*30840*/  LDC R15, c[0x0][0x278] ;  /* 0x00009e00ff0f7b82 */ /* 0x000ea20000000800 */
[----:B----4-:R-:W-:Y:S01]  /*30850*/  IMAD R9, R238, 0x234, RZ ;  /* 0x00000234ee097824 */ /* 0x010fe200078e02ff */
[-C--:B------:R-:W-:Y:S01]  /*30860*/  LEA.HI.X.SX32 R21, R6, R3.reuse, 0x1, P5 ;  /* 0x0000000306157211 */ /* 0x080fe200028f0eff */
[----:B------:R-:W-:Y:S01]  /*30870*/  STL.64 [R1+0x328], R46 ;  /* 0x0003282e01007387 */ /* 0x000fe20000100a00 */
[----:B------:R-:W-:Y:S01]  /*30880*/  LEA.HI.X.SX32 R19, R10, R3, 0x1, P4 ;  /* 0x000000030a137211 */ /* 0x000fe200020f0eff */
[----:B------:R-:W-:Y:S02]  /*30890*/  IMAD R7, R240, 0x236, RZ ;  /* 0x00000236f0077824 */ /* 0x000fe400078e02ff */
[----:B------:R-:W-:Y:S01]  /*308a0*/  STL.64 [R1+0x210], R44 ;  /* 0x0002102c01007387 */ /* 0x000fe20000100a00 */
[-C--:B------:R-:W-:Y:S01]  /*308b0*/  IADD3 RZ, P6, R9, R2.reuse, RZ ;  /* 0x0000000209ff7210 */ /* 0x080fe20007fde0ff */
[----:B---3--:R-:W-:Y:S01]  /*308c0*/  IMAD R5, R242, 0x23a, RZ ;  /* 0x0000023af2057824 */ /* 0x008fe200078e02ff */
[----:B------:R-:W3:Y:S01]  /*308d0*/  LDC R10, c[0x0][0x278] ;  /* 0x00009e00ff0a7b82 */ /* 0x000ee20000000800 */
[----:B------:R-:W-:Y:S01]  /*308e0*/  STL.64 [R1+0x890], R42 ;  /* 0x0008902a01007387 */ /* 0x000fe20000100a00 */
[----:B------:R-:W-:-:S03]  /*308f0*/  IADD3 RZ, P5, R7, R2, RZ ;  /* 0x0000000207ff7210 */ /* 0x000fc60007fbe0ff */
[----:B------:R-:W-:Y:S01]  /*30900*/  STL [R1+0xac], R23 ;  /* 0x0000ac1701007387 */ /* 0x000fe20000100800 */
[----:B------:R-:W-:Y:S01]  /*30910*/  LEA.HI.X.SX32 R7, R4, R3, 0x1, P6 ;  /* 0x0000000304077211 */ /* 0x000fe200030f0eff */
[----:B-----5:R-:W-:Y:S01]  /*30920*/  IMAD R6, R11, 0x11b, RZ ;  /* 0x0000011b0b067824 */ /* 0x020fe200078e02ff */
[----:B------:R-:W4:Y:S01]  /*30930*/  LDC R17, c[0x0][0x278] ;  /* 0x00009e00ff117b82 */ /* 0x000f220000000800 */
[----:B------:R-:W-:Y:S01]  /*30940*/  STL [R1+0xa4], R21 ;  /* 0x0000a41501007387 */ /* 0x000fe20000100800 */
[----:B------:R-:W-:-:S03]  /*30950*/  IADD3 RZ, P6, R5, R2, RZ ;  /* 0x0000000205ff7210 */ /* 0x000fc60007fde0ff */
[----:B------:R5:W-:Y:S01]  /*30960*/  STL.64 [R1+0x888], R18 ;  /* 0x0008881201007387 */ /* 0x000be20000100a00 */
[----:B-1----:R-:W-:Y:S02]  /*30970*/  IMAD R9, R241, 0x238, RZ ;  /* 0x00000238f1097824 */ /* 0x002fe400078e02ff */
[----:B------:R-:W-:Y:S01]  /*30980*/  IMAD R5, R13, 0x8e, RZ ;  /* 0x0000008e0d057824 */ /* 0x000fe200078e02ff */
[----:B------:R-:W1:Y:S01]  /*30990*/  LDC R20, c[0x0][0x278] ;  /* 0x00009e00ff147b82 */ /* 0x000e620000000800 */
[----:B------:R0:W-:Y:S07]  /*309a0*/  STL [R1+0x9c], R7 ;  /* 0x00009c0701007387 */ /* 0x0001ee0000100800 */
[----:B-----5:R-:W5:Y:S01]  /*309b0*/  LDC R19, c[0x0][0x278] ;  /* 0x00009e00ff137b82 */ /* 0x020f620000000800 */
[----:B------:R-:W-:Y:S01]  /*309c0*/  LEA.HI.X.SX32 R41, R6, R3, 0x1, P5 ;  /* 0x0000000306297211 */ /* 0x000fe200028f0eff */
[----:B0-----:R-:W-:Y:S01]  /*309d0*/  IMAD R7, R14, 0x47, RZ ;  /* 0x000000470e077824 */ /* 0x001fe200078e02ff */
[----:B------:R-:W-:-:S05]  /*309e0*/  IADD3 RZ, P4, R9, R2, RZ ;  /* 0x0000000209ff7210 */ /* 0x000fca0007f9e0ff */
[----:B------:R-:W0:Y:S01]  /*309f0*/  LDC R18, c[0x0][0x278] ;  /* 0x00009e00ff127b82 */ /* 0x000e220000000800 */
[----:B------:R-:W-:Y:S01]  /*30a00*/  IADD3 R14, P5, R5, R2, RZ ;  /* 0x00000002050e7210 */ /* 0x000fe20007fbe0ff */
[----:B--2---:R-:W-:-:S06]  /*30a10*/  IMAD R4, R15, 0x11c, RZ ;  /* 0x0000011c0f047824 */ /* 0x004fcc00078e02ff */
[----:B------:R-:W2:Y:S01]  /*30a20*/  LDC R21, c[0x0][0x278] ;  /* 0x00009e00ff157b82 */ /* 0x000ea20000000800 */
[----:B------:R-:W-:-:S07]  /*30a30*/  LEA.HI.X.SX32 R15, R7, R3, 0x1, P5 ;  /* 0x00000003070f7211 */ /* 0x000fce00028f0eff */
[----:B------:R-:W1:Y:S01]  /*30a40*/  LDC R9, c[0x0][0x278] ;  /* 0x00009e00ff097b82 */ /* 0x000e620000000800 */
[----:B------:R-:W-:Y:S07]  /*30a50*/  STL [R1+0x94], R41 ;  /* 0x0000942901007387 */ /* 0x000fee0000100800 */
[----:B------:R-:W1:Y:S01]  /*30a60*/  LDC R23, c[0x0][0x278] ;  /* 0x00009e00ff177b82 */ /* 0x000e620000000800 */
[----:B------:R3:W-:Y:S07]  /*30a70*/  STL.64 [R1+0x208], R14 ;  /* 0x0002080e01007387 */ /* 0x0007ee0000100a00 */
[----:B------:R-:W1:Y:S01]  /*30a80*/  LDC R22, c[0x0][0x278] ;  /* 0x00009e00ff167b82 */ /* 0x000e620000000800 */
[----:B---3--:R-:W-:-:S07]  /*30a90*/  IADD3 R14, P5, R4, R2, RZ ;  /* 0x00000002040e7210 */ /* 0x008fce0007fbe0ff */
[----:B------:R-:W3:Y:S01]  /*30aa0*/  LDC R105, c[0x0][0x278] ;  /* 0x00009e00ff697b82 */ /* 0x000ee20000000800 */
[-C--:B------:R-:W-:Y:S01]  /*30ab0*/  LEA.HI.X.SX32 R15, R5, R3.reuse, 0x1, P5 ;  /* 0x00000003050f7211 */ /* 0x080fe200028f0eff */
[----:B------:R-:W-:Y:S01]  /*30ac0*/  IMAD R11, R10, 0x11d, RZ ;  /* 0x0000011d0a0b7824 */ /* 0x000fe200078e02ff */
[----:B------:R-:W-:-:S05]  /*30ad0*/  LEA.HI.X.SX32 R5, R4, R3, 0x1, P4 ;  /* 0x0000000304057211 */ /* 0x000fca00020f0eff */
[----:B------:R-:W3:Y:S01]  /*30ae0*/  LDC R225, c[0x0][0x278] ;  /* 0x00009e00ffe17b82 */ /* 0x000ee20000000800 */
[----:B-----5:R-:W-:-:S07]  /*30af0*/  IMAD R4, R19, 0x11e, RZ ;  /* 0x0000011e13047824 */ /* 0x020fce00078e02ff */
[----:B------:R-:W5:Y:S01]  /*30b00*/  LDC R104, c[0x0][0x278] ;  /* 0x00009e00ff687b82 */ /* 0x000f620000000800 */
[----:B----4-:R-:W-:Y:S01]  /*30b10*/  IMAD R6, R17, 0x23c, RZ ;  /* 0x0000023c11067824 */ /* 0x010fe200078e02ff */
[----:B------:R1:W-:Y:S01]  /*30b20*/  STL.64 [R1+0x880], R14 ;  /* 0x0008800e01007387 */ /* 0x0003e20000100a00 */
[----:B0-----:R-:W-:Y:S01]  /*30b30*/  IMAD R13, R18, 0x8f, RZ ;  /* 0x0000008f120d7824 */ /* 0x001fe200078e02ff */
[----:B------:R-:W-:-:S04]  /*30b40*/  LEA.HI.X.SX32 R37, R11, R3, 0x1, P6 ;  /* 0x000000030b257211 */ /* 0x000fc800030f0eff */
[----:B------:R-:W0:Y:S01]  /*30b50*/  LDC R233, c[0x0][0x278] ;  /* 0x00009e00ffe97b82 */ /* 0x000e220000000800 */
[-C--:B------:R-:W-:Y:S01]  /*30b60*/  IADD3 RZ, P5, R6, R2.reuse, RZ ;  /* 0x0000000206ff7210 */ /* 0x080fe20007fbe0ff */
[----:B--2---:R-:W-:Y:S02]  /*30b70*/  IMAD R6, R21, 0x120, RZ ;  /* 0x0000012015067824 */ /* 0x004fe400078e02ff */
[----:B-1----:R-:W-:Y:S01]  /*30b80*/  IMAD R14, R20, 0x11f, RZ ;  /* 0x0000011f140e7824 */ /* 0x002fe200078e02ff */
[----:B------:R-:W-:-:S03]  /*30b90*/  IADD3 R20, P6, R4, R2, RZ ;  /* 0x0000000204147210 */ /* 0x000fc60007fde0ff */
[----:B------:R-:W1:Y:S01]  /*30ba0*/  LDC R229, c[0x0][0x278] ;  /* 0x00009e00ffe57b82 */ /* 0x000e620000000800 */
[----:B------:R-:W-:Y:S01]  /*30bb0*/  IMAD R7, R9, 0x23e, RZ ;  /* 0x0000023e09077824 */ /* 0x000fe200078e02ff */
[----:B------:R2:W-:Y:S01]  /*30bc0*/  STL [R1+0x8c], R5 ;  /* 0x00008c0501007387 */ /* 0x0005e20000100800 */
[----:B------:R-:W-:-:S05]  /*30bd0*/  LEA.HI.X.SX32 R21, R13, R3, 0x1, P6 ;  /* 0x000000030d157211 */ /* 0x000fca00030f0eff */
[----:B------:R-:W4:Y:S01]  /*30be0*/  LDC R17, c[0x0][0x278] ;  /* 0x00009e00ff117b82 */ /* 0x000f220000000800 */
[----:B------:R-:W-:Y:S01]  /*30bf0*/  STL [R1+0x84], R37 ;  /* 0x0000842501007387 */ /* 0x000fe20000100800 */
[----:B--2---:R-:W-:-:S06]  /*30c00*/  IMAD R5, R23, 0x12, RZ ;  /* 0x0000001217057824 */ /* 0x004fcc00078e02ff */
[----:B------:R-:W2:Y:S01]  /*30c10*/  LDC R238, c[0x0][0x278] ;  /* 0x00009e00ffee7b82 */ /* 0x000ea20000000800 */
[----:B------:R-:W-:Y:S01]  /*30c20*/  IADD3 RZ, P4, R7, R2, RZ ;  /* 0x0000000207ff7210 */ /* 0x000fe20007f9e0ff */
[----:B------:R5:W-:Y:S01]  /*30c30*/  STL.64 [R1+0x878], R20 ;  /* 0x0008781401007387 */ /* 0x000be20000100a00 */
[----:B------:R-:W-:-:S05]  /*30c40*/  LEA R15, R22, R22, 0x3 ;  /* 0x00000016160f7211 */ /* 0x000fca00078e18ff */
[----:B------:R-:W2:Y:S01]  /*30c50*/  LDC R237, c[0x0][0x278] ;  /* 0x00009e00ffed7b82 */ /* 0x000ea20000000800 */
[----:B---3--:R-:W-:Y:S01]  /*30c60*/  IMAD R10, R105, 0x24, RZ ;  /* 0x00000024690a7824 */ /* 0x008fe200078e02ff */
[----:B------:R-:W-:-:S06]  /*30c70*/  LEA.HI.X.SX32 R33, R4, R3, 0x1, P5 ;  /* 0x0000000304217211 */ /* 0x000fcc00028f0eff */
[----:B------:R-:W3:Y:S01]  /*30c80*/  LDC R240, c[0x0][0x278] ;  /* 0x00009e00fff07b82 */ /* 0x000ee20000000800 */
[-C--:B-----5:R-:W-:Y:S01]  /*30c90*/  IADD3 R20, P6, R5, R2.reuse, RZ ;  /* 0x0000000205147210 */ /* 0x0a0fe20007fde0ff */
[----:B------:R-:W-:Y:S01]  /*30ca0*/  IMAD R9, R225, 0x48, RZ ;  /* 0x00000048e1097824 */ /* 0x000fe200078e02ff */
[-C--:B------:R-:W-:Y:S01]  /*30cb0*/  LEA.HI.X.SX32 R39, R14, R3.reuse, 0x1, P4 ;  /* 0x000000030e277211 */ /* 0x080fe200020f0eff */
[----:B------:R-:W-:Y:S01]  /*30cc0*/  IMAD R7, R104, 0x90, RZ ;  /* 0x0000009068077824 */ /* 0x000fe200078e02ff */
[-C--:B------:R-:W-:Y:S01]  /*30cd0*/  LEA.HI.X.SX32 R21, R15, R3.reuse, 0x1, P6 ;  /* 0x000000030f157211 */ /* 0x080fe200030f0eff */
[----:B------:R5:W-:Y:S01]  /*30ce0*/  STL [R1+0x7c], R33 ;  /* 0x00007c2101007387 */ /* 0x000be20000100800 */
[-C--:B------:R-:W-:Y:S01]  /*30cf0*/  IADD3 R36, P5, R10, R2.reuse, RZ ;  /* 0x000000020a247210 */ /* 0x080fe20007fbe0ff */
[----:B0-----:R-:W-:Y:S01]  /*30d00*/  IMAD R18, R233, 0x240, RZ ;  /* 0x00000240e9127824 */ /* 0x001fe200078e02ff */
[-C--:B------:R-:W-:Y:S01]  /*30d10*/  IADD3 R32, P4, R9, R2.reuse, RZ ;  /* 0x0000000209207210 */ /* 0x080fe20007f9e0ff */
[----:B------:R-:W-:Y:S01]  /*30d20*/  STL [R1+0x74], R39 ;  /* 0x0000742701007387 */ /* 0x000fe20000100800 */
[-C--:B------:R-:W-:Y:S01]  /*30d30*/  LEA.HI.X.SX32 R37, R5, R3.reuse, 0x1, P5 ;  /* 0x0000000305257211 */ /* 0x080fe200028f0eff */
[----:B------:R-:W0:Y:S02]  /*30d40*/  LDC R242, c[0x0][0x278] ;  /* 0x00009e00fff27b82 */ /* 0x000e240000000800 */
[----:B------:R4:W-:Y:S01]  /*30d50*/  STL.64 [R1+0x3f8], R20 ;  /* 0x0003f81401007387 */ /* 0x0009e20000100a00 */
[-C--:B------:R-:W-:Y:S01]  /*30d60*/  IADD3 R14, P5, R6, R2.reuse, RZ ;  /* 0x00000002060e7210 */ /* 0x080fe20007fbe0ff */
[----:B-1----:R-:W-:Y:S01]  /*30d70*/  IMAD R11, R229, 0x244, RZ ;  /* 0x00000244e50b7824 */ /* 0x002fe200078e02ff */
[-C--:B-----5:R-:W-:Y:S01]  /*30d80*/  LEA.HI.X.SX32 R33, R10, R3.reuse, 0x1, P4 ;  /* 0x000000030a217211 */ /* 0x0a0fe200020f0eff */
[----:B----4-:R-:W-:Y:S01]  /*30d90*/  IMAD R17, R17, 0x242, RZ ;  /* 0x0000024211117824 */ /* 0x010fe200078e02ff */
[C---:B------:R-:W-:Y:S01]  /*30da0*/  LEA.HI.X.SX32 R15, R7.reuse, R3, 0x1, P5 ;  /* 0x00000003070f7211 */ /* 0x040fe200028f0eff */
[----:B------:R-:W1:Y:S01]  /*30db0*/  LDC R241, c[0x0][0x278] ;  /* 0x00009e00fff17b82 */ /* 0x000e620000000800 */
[----:B------:R-:W-:Y:S01]  /*30dc0*/  IADD3 R20, P6, R7, R2, RZ ;  /* 0x0000000207147210 */ /* 0x000fe20007fde0ff */
[----:B------:R-:W-:Y:S01]  /*30dd0*/  STL.64 [R1+0x3b0], R36 ;  /* 0x0003b02401007387 */ /* 0x000fe20000100a00 */
[----:B--2---:R-:W-:-:S05]  /*30de0*/  IMAD R4, R238, 0x122, RZ ;  /* 0x00000122ee047824 */ /* 0x004fca00078e02ff */
[----:B------:R-:W2:Y:S01]  /*30df0*/  LDC R13, c[0x0][0x278] ;  /* 0x00009e00ff0d7b82 */ /* 0x000ea20000000800 */
[-C--:B------:R-:W-:Y:S01]  /*30e00*/  LEA.HI.X.SX32 R21, R9, R3.reuse, 0x1, P6 ;  /* 0x0000000309157211 */ /* 0x080fe200030f0eff */
[----:B------:R-:W-:Y:S01]  /*30e10*/  STL.64 [R1+0x320], R32 ;  /* 0x0003202001007387 */ /* 0x000fe20000100a00 */
[-C--:B------:R-:W-:Y:S01]  /*30e20*/  IADD3 RZ, P4, R18, R2.reuse, RZ ;  /* 0x0000000212ff7210 */ /* 0x080fe20007f9e0ff */
[----:B------:R-:W-:Y:S01]  /*30e30*/  IMAD R5, R237, 0x121, RZ ;  /* 0x00000121ed057824 */ /* 0x000fe200078e02ff */
[-C--:B------:R-:W-:Y:S01]  /*30e40*/  IADD3 RZ, P5, R11, R2.reuse, RZ ;  /* 0x000000020bff7210 */ /* 0x080fe20007fbe0ff */
[----:B------:R4:W-:Y:S01]  /*30e50*/  STL.64 [R1+0x200], R20 ;  /* 0x0002001401007387 */ /* 0x0009e20000100a00 */
[----:B------:R-:W-:Y:S01]  /*30e60*/  IADD3 RZ, P6, R17, R2, RZ ;  /* 0x0000000211ff7210 */ /* 0x000fe20007fde0ff */
[----:B------:R-:W5:Y:S01]  /*30e70*/  LDC R11, c[0x0][0x278] ;  /* 0x00009e00ff0b7b82 */ /* 0x000f620000000800 */
[----:B---3--:R-:W-:Y:S01]  /*30e80*/  IMAD R10, R240, 0x91, RZ ;  /* 0x00000091f00a7824 */ /* 0x008fe200078e02ff */
[----:B------:R3:W-:Y:S01]  /*30e90*/  STL.64 [R1+0x870], R14 ;  /* 0x0008700e01007387 */ /* 0x0007e20000100a00 */
[----:B------:R-:W-:-:S02]  /*30ea0*/  LEA.HI.X.SX32 R25, R6, R3, 0x1, P4 ;  /* 0x0000000306197211 */ /* 0x000fc400020f0eff */
[----:B------:R-:W-:-:S03]  /*30eb0*/  LEA.HI.X.SX32 R23, R5, R3, 0x1, P6 ;  /* 0x0000000305177211 */ /* 0x000fc600030f0eff */
[----:B------:R-:W2:Y:S01]  /*30ec0*/  LDC R18, c[0x0][0x278] ;  /* 0x00009e00ff127b82 */ /* 0x000ea20000000800 */
[----:B----4-:R-:W-:-:S07]  /*30ed0*/  IADD3 R20, P4, R4, R2, RZ ;  /* 0x0000000204147210 */ /* 0x010fce0007f9e0ff */
[----:B---3--:R-:W3:Y:S01]  /*30ee0*/  LDC R15, c[0x0][0x278] ;  /* 0x00009e00ff0f7b82 */ /* 0x008ee20000000800 */
[----:B------:R-:W-:Y:S01]  /*30ef0*/  LEA.HI.X.SX32 R21, R10, R3, 0x1, P4 ;  /* 0x000000030a157211 */ /* 0x000fe200020f0eff */
[----:B------:R-:W-:Y:S06]  /*30f00*/  STL [R1+0x6c], R25 ;  /* 0x00006c1901007387 */ /* 0x000fec0000100800 */
[----:B------:R-:W4:Y:S01]  /*30f10*/  LDC R14, c[0x0][0x278] ;  /* 0x00009e00ff0e7b82 */ /* 0x000f220000000800 */
[----:B------:R-:W-:Y:S07]  /*30f20*/  STL [R1+0x64], R23 ;  /* 0x0000641701007387 */ /* 0x000fee0000100800 */
[----:B------:R-:W2:Y:S01]  /*30f30*/  LDC R19, c[0x0][0x278] ;  /* 0x00009e00ff137b82 */ /* 0x000ea20000000800 */
[----:B------:R1:W-:Y:S07]  /*30f40*/  STL.64 [R1+0x868], R20 ;  /* 0x0008681401007387 */ /* 0x0003ee0000100a00 */
[----:B------:R-:W2:Y:S01]  /*30f50*/  LDC R17, c[0x0][0x278] ;  /* 0x00009e00ff117b82 */ /* 0x000ea20000000800 */
[----:B0-----:R-:W-:-:S07]  /*30f60*/  IMAD R7, R242, 0x248, RZ ;  /* 0x00000248f2077824 */ /* 0x001fce00078e02ff */
[----:B-1----:R-:W0:Y:S01]  /*30f70*/  LDC R20, c[0x0][0x278] ;  /* 0x00009e00ff147b82 */ /* 0x002e220000000800 */
[----:B------:R-:W-:-:S07]  /*30f80*/  IMAD R9, R241, 0x246, RZ ;  /* 0x00000246f1097824 */ /* 0x000fce00078e02ff */
[----:B------:R-:W1:Y:S01]  /*30f90*/  LDC R22, c[0x0][0x278] ;  /* 0x00009e00ff167b82 */ /* 0x000e620000000800 */
[----:B------:R-:W-:-:S07]  /*30fa0*/  IADD3 RZ, P4, R7, R2, RZ ;  /* 0x0000000207ff7210 */ /* 0x000fce0007f9e0ff */
[----:B------:R-:W0:Y:S01]  /*30fb0*/  LDC R23, c[0x0][0x278] ;  /* 0x00009e00ff177b82 */ /* 0x000e220000000800 */
[----:B-----5:R-:W-:-:S07]  /*30fc0*/  IMAD R7, R11, 0x123, RZ ;  /* 0x000001230b077824 */ /* 0x020fce00078e02ff */
[----:B------:R-:W5:Y:S01]  /*30fd0*/  LDC R21, c[0x0][0x278] ;  /* 0x00009e00ff157b82 */ /* 0x000f620000000800 */
[-C--:B------:R-:W-:Y:S01]  /*30fe0*/  IADD3 RZ, P6, R9, R2.reuse, RZ ;  /* 0x0000000209ff7210 */ /* 0x080fe20007fde0ff */
[----:B---3--:R-:W-:Y:S01]  /*30ff0*/  IMAD R5, R15, 0x124, RZ ;  /* 0x000001240f057824 */ /* 0x008fe200078e02ff */
[-C--:B------:R-:W-:Y:S01]  /*31000*/  LEA.HI.X.SX32 R15, R4, R3.reuse, 0x1, P5 ;  /* 0x00000003040f7211 */ /* 0x080fe200028f0eff */
[----:B----4-:R-:W-:Y:S01]  /*31010*/  IMAD R6, R14, 0x92, RZ ;  /* 0x000000920e067824 */ /* 0x010fe200078e02ff */
[-C--:B------:R-:W-:Y:S01]  /*31020*/  LEA.HI.X.SX32 R27, R7, R3.reuse, 0x1, P6 ;  /* 0x00000003071b7211 */ /* 0x080fe200030f0eff */
[----:B--2---:R-:W-:Y:S01]  /*31030*/  IMAD R9, R18, 0x24c, RZ ;  /* 0x0000024c12097824 */ /* 0x004fe200078e02ff */
[-C--:B------:R-:W-:Y:S01]  /*31040*/  IADD3 R14, P6, R5, R2.reuse, RZ ;  /* 0x00000002050e7210 */ /* 0x080fe20007fde0ff */
[----:B------:R-:W-:Y:S01]  /*31050*/  IMAD R11, R13, 0x49, RZ ;  /* 0x000000490d0b7824 */ /* 0x000fe200078e02ff */
[----:B------:R-:W2:Y:S01]  /*31060*/  LDC R225, c[0x0][0x278] ;  /* 0x00009e00ffe17b82 */ /* 0x000ea20000000800 */
[----:B------:R-:W-:Y:S01]  /*31070*/  IMAD R4, R19, 0x24e, RZ ;  /* 0x0000024e13047824 */ /* 0x000fe200078e02ff */
[----:B------:R-:W-:Y:S01]  /*31080*/  IADD3 R24, P5, R6, R2, RZ ;  /* 0x0000000206187210 */ /* 0x000fe20007fbe0ff */
[----:B------:R-:W-:Y:S01]  /*31090*/  IMAD R10, R17, 0x24a, RZ ;  /* 0x0000024a110a7824 */ /* 0x000fe200078e02ff */
[----:B------:R3:W-:Y:S01]  /*310a0*/  STL [R1+0x5c], R15 ;  /* 0x00005c0f01007387 */ /* 0x0007e20000100800 */
[----:B------:R-:W-:-:S02]  /*310b0*/  LEA.HI.X.SX32 R7, R5, R3, 0x1, P4 ;  /* 0x0000000305077211 */ /* 0x000fc400020f0eff */
[-C--:B------:R-:W-:Y:S01]  /*310c0*/  LEA.HI.X.SX32 R25, R11, R3.reuse, 0x1, P5 ;  /* 0x000000030b197211 */ /* 0x080fe200028f0eff */
[----:B------:R-:W4:Y:S01]  /*310d0*/  LDC R105, c[0x0][0x278] ;  /* 0x00009e00ff697b82 */ /* 0x000f220000000800 */
[-C--:B------:R-:W-:Y:S01]  /*310e0*/  IADD3 RZ, P4, R4, R2.reuse, RZ ;  /* 0x0000000204ff7210 */ /* 0x080fe20007f9e0ff */
[----:B-1----:R-:W-:Y:S01]  /*310f0*/  IMAD R4, R22, 0x126, RZ ;  /* 0x0000012616047824 */ /* 0x002fe200078e02ff */
[-C--:B------:R-:W-:Y:S02]  /*31100*/  IADD3 RZ, P5, R10, R2.reuse, RZ ;  /* 0x000000020aff7210 */ /* 0x080fe40007fbe0ff */
[----:B---3--:R-:W-:Y:S02]  /*31110*/  LEA.HI.X.SX32 R15, R6, R3, 0x1, P6 ;  /* 0x00000003060f7211 */ /* 0x008fe400030f0eff */
[----:B------:R-:W-:Y:S01]  /*31120*/  IADD3 RZ, P6, R9, R2, RZ ;  /* 0x0000000209ff7210 */ /* 0x000fe20007fde0ff */
[----:B------:R-:W1:Y:S01]  /*31130*/  LDC R229, c[0x0][0x278] ;  /* 0x00009e00ffe57b82 */ /* 0x000e620000000800 */
[----:B0-----:R-:W-:-:S02]  /*31140*/  IMAD R9, R20, 0x125, RZ ;  /* 0x0000012514097824 */ /* 0x001fc400078e02ff */
[----:B------:R-:W-:Y:S02]  /*31150*/  IMAD R11, R23, 0x127, RZ ;  /* 0x00000127170b7824 */ /* 0x000fe400078e02ff */
[----:B-----5:R-:W-:Y:S01]  /*31160*/  IMAD R10, R21, 0x93, RZ ;  /* 0x00000093150a7824 */ /* 0x020fe200078e02ff */
[-C--:B------:R-:W-:Y:S02]  /*31170*/  LEA.HI.X.SX32 R23, R9, R3.reuse, 0x1, P5 ;  /* 0x0000000309177211 */ /* 0x080fe400028f0eff */
[----:B------:R-:W0:Y:S01]  /*31180*/  LDC R237, c[0x0][0x278] ;  /* 0x00009e00ffed7b82 */ /* 0x000e220000000800 */
[C---:B------:R-:W-:Y:S01]  /*31190*/  IADD3 R20, P5, R4.reuse, R2, RZ ;  /* 0x0000000204147210 */ /* 0x040fe20007fbe0ff */
[----:B------:R-:W-:Y:S01]  /*311a0*/  STL [R1+0x54], R27 ;  /* 0x0000541b01007387 */ /* 0x000fe20000100800 */
[----:B------:R-:W-:-:S05]  /*311b0*/  LEA.HI.X.SX32 R19, R4, R3, 0x1, P6 ;  /* 0x0000000304137211 */ /* 0x000fca00030f0eff */
[----:B------:R-:W3:Y:S01]  /*311c0*/  LDC R104, c[0x0][0x278] ;  /* 0x00009e00ff687b82 */ /* 0x000ee20000000800 */
[-C--:B------:R-:W-:Y:S01]  /*311d0*/  LEA.HI.X.SX32 R21, R10, R3.reuse, 0x1, P5 ;  /* 0x000000030a157211 */ /* 0x080fe200028f0eff */
[----:B------:R-:W-:Y:S01]  /*311e0*/  STL.64 [R1+0x1f8], R24 ;  /* 0x0001f81801007387 */ /* 0x000fe20000100a00 */
[----:B------:R-:W-:-:S03]  /*311f0*/  LEA.HI.X.SX32 R11, R11, R3, 0x1, P4 ;  /* 0x000000030b0b7211 */ /* 0x000fc600020f0eff */
[----:B------:R-:W-:Y:S02]  /*31200*/  STL.64 [R1+0x860], R14 ;  /* 0x0008600e01007387 */ /* 0x000fe40000100a00 */
[----:B------:R-:W5:Y:S02]  /*31210*/  LDC R233, c[0x0][0x278] ;  /* 0x00009e00ffe97b82 */ /* 0x000f640000000800 */
[----:B------:R4:W-:Y:S04]  /*31220*/  STL [R1+0x4c], R7 ;  /* 0x00004c0701007387 */ /* 0x0009e80000100800 */
[----:B------:R-:W-:Y:S02]  /*31230*/  STL [R1+0x44], R23 ;  /* 0x0000441701007387 */ /* 0x000fe40000100800 */
[----:B------:R-:W5:Y:S02]  /*31240*/  LDC R4, c[0x0][0x278] ;  /* 0x00009e00ff047b82 */ /* 0x000f640000000800 */
[----:B------:R0:W-:Y:S04]  /*31250*/  STL.64 [R1+0x858], R20 ;  /* 0x0008581401007387 */ /* 0x0001e80000100a00 */
[----:B------:R-:W-:Y:S01]  /*31260*/  STL [R1+0x3c], R19 ;  /* 0x00003c1301007387 */ /* 0x000fe20000100800 */
[----:B--2---:R-:W-:Y:S01]  /*31270*/  IMAD R6, R225, 0x94, RZ ;  /* 0x00000094e1067824 */ /* 0x004fe200078e02ff */
[----:B------:R-:W2:Y:S02]  /*31280*/  LDC R10, c[0x0][0x278] ;  /* 0x00009e00ff0a7b82 */ /* 0x000ea40000000800 */
[----:B------:R0:W-:Y:S01]  /*31290*/  STL [R1+0x34], R11 ;  /* 0x0000340b01007387 */ /* 0x0001e20000100800 */
[----:B----4-:R-:W-:-:S02]  /*312a0*/  IMAD R7, R105, 0x4a, RZ ;  /* 0x0000004a69077824 */ /* 0x010fc400078e02ff */
[----:B-1----:R-:W-:Y:S02]  /*312b0*/  IMAD R5, R229, 0x128, RZ ;  /* 0x00000128e5057824 */ /* 0x002fe400078e02ff */
[----:B0-----:R-:W-:Y:S01]  /*312c0*/  IMAD R13, R237, 0x252, RZ ;  /* 0x00000252ed0d7824 */ /* 0x001fe200078e02ff */
[----:B------:R-:W0:Y:S01]  /*312d0*/  LDC R238, c[0x0][0x278] ;  /* 0x00009e00ffee7b82 */ /* 0x000e220000000800 */
[----:B------:R-:W-:-:S07]  /*312e0*/  IADD3 R20, P6, R6, R2, RZ ;  /* 0x0000000206147210 */ /* 0x000fce0007fde0ff */
[----:B------:R-:W1:Y:S01]  /*312f0*/  LDC R11, c[0x0][0x278] ;  /* 0x00009e00ff0b7b82 */ /* 0x000e620000000800 */
[-C--:B------:R-:W-:Y:S01]  /*31300*/  IADD3 R22, P5, R7, R2.reuse, RZ ;  /* 0x0000000207167210 */ /* 0x080fe20007fbe0ff */
[----:B---3--:R-:W-:Y:S01]  /*31310*/  IMAD R15, R104, 0x25, RZ ;  /* 0x00000025680f7824 */ /* 0x008fe200078e02ff */
[----:B------:R-:W-:Y:S02]  /*31320*/  IADD3 R18, P4, R5, R2, RZ ;  /* 0x0000000205127210 */ /* 0x000fe40007f9e0ff */
[----:B------:R-:W-:-:S03]  /*31330*/  LEA.HI.X.SX32 R21, R7, R3, 0x1, P6 ;  /* 0x0000000307157211 */ /* 0x000fc600030f0eff */
[----:B------:R-:W3:Y:S01]  /*31340*/  LDC R7, c[0x0][0x278] ;  /* 0x00009e00ff077b82 */ /* 0x000ee20000000800 */
[-C--:B------:R-:W-:Y:S01]  /*31350*/  LEA.HI.X.SX32 R19, R6, R3.reuse, 0x1, P4 ;  /* 0x0000000306137211 */ /* 0x080fe200020f0eff */
[----:B-----5:R-:W-:Y:S01]  /*31360*/  IMAD R14, R233, 0x250, RZ ;  /* 0x00000250e90e7824 */ /* 0x020fe200078e02ff */
[----:B------:R-:W-:Y:S02]  /*31370*/  IADD3 RZ, P6, R13, R2, RZ ;  /* 0x000000020dff7210 */ /* 0x000fe40007fde0ff */
[----:B------:R-:W-:-:S03]  /*31380*/  LEA.HI.X.SX32 R23, R15, R3, 0x1, P5 ;  /* 0x000000030f177211 */ /* 0x000fc600028f0eff */
[----:B------:R-:W4:Y:S01]  /*31390*/  LDC R6, c[0x0][0x278] ;  /* 0x00009e00ff067b82 */ /* 0x000f220000000800 */
[----:B------:R-:W-:Y:S01]  /*313a0*/  IADD3 RZ, P5, R14, R2, RZ ;  /* 0x000000020eff7210 */ /* 0x000fe20007fbe0ff */
[----:B------:R-:W-:-:S06]  /*313b0*/  IMAD R171, R4, 0x129, RZ ;  /* 0x0000012904ab7824 */ /* 0x000fcc00078e02ff */
[----:B------:R-:W5:Y:S01]  /*313c0*/  LDC R13, c[0x0][0x278] ;  /* 0x00009e00ff0d7b82 */ /* 0x000f620000000800 */
[----:B-1----:R-:W-:-:S07]  /*313d0*/  IMAD R4, R11, 0x96, RZ ;  /* 0x000000960b047824 */ /* 0x002fce00078e02ff */
[----:B------:R-:W1:Y:S01]  /*313e0*/  LDC R15, c[0x0][0x278] ;  /* 0x00009e00ff0f7b82 */ /* 0x000e620000000800 */
[-C--:B------:R-:W-:Y:S01]  /*313f0*/  LEA.HI.X.SX32 R175, R5, R3.reuse, 0x1, P5 ;  /* 0x0000000305af7211 */ /* 0x080fe200028f0eff */
[----:B------:R-:W-:Y:S01]  /*31400*/  STL.64 [R1+0x318], R22 ;  /* 0x0003181601007387 */ /* 0x000fe20000100a00 */
[-C--:B------:R-:W-:Y:S01]  /*31410*/  LEA.HI.X.SX32 R171, R171, R3.reuse, 0x1, P6 ;  /* 0x00000003abab7211 */ /* 0x080fe200030f0eff */
[----:B--2---:R-:W-:Y:S01]  /*31420*/  IMAD R169, R10, 0x4b, RZ ;  /* 0x0000004b0aa97824 */ /* 0x004fe200078e02ff */
[-C--:B------:R-:W-:Y:S01]  /*31430*/  IADD3 R170, P6, R4, R2.reuse, RZ ;  /* 0x0000000204aa7210 */ /* 0x080fe20007fde0ff */
[----:B------:R-:W-:Y:S01]  /*31440*/  STL.64 [R1+0x1f0], R20 ;  /* 0x0001f01401007387 */ /* 0x000fe20000100a00 */
[----:B---3--:R-:W-:Y:S01]  /*31450*/  IMAD R172, R7, 0x12a, RZ ;  /* 0x0000012a07ac7824 */ /* 0x008fe200078e02ff */
[----:B------:R-:W2:Y:S02]  /*31460*/  LDC R17, c[0x0][0x278] ;  /* 0x00009e00ff117b82 */ /* 0x000ea40000000800 */
[----:B------:R3:W-:Y:S04]  /*31470*/  STL.64 [R1+0x850], R18 ;  /* 0x0008501201007387 */ /* 0x0007e80000100a00 */
[----:B------:R0:W-:Y:S01]  /*31480*/  STL [R1+0x2c], R175 ;  /* 0x00002caf01007387 */ /* 0x0001e20000100800 */
[----:B----4-:R-:W-:Y:S01]  /*31490*/  IMAD R167, R6, 0x95, RZ ;  /* 0x0000009506a77824 */ /* 0x010fe200078e02ff */
[----:B------:R-:W4:Y:S08]  /*314a0*/  LDC R105, c[0x0][0x278] ;  /* 0x00009e00ff697b82 */ /* 0x000f300000000800 */
[----:B---3--:R-:W3:Y:S01]  /*314b0*/  LDC R18, c[0x0][0x278] ;  /* 0x00009e00ff127b82 */ /* 0x008ee20000000800 */
[----:B0-----:R-:W4:Y:S04]  /*314c0*/  LDL.LU.64 R174, [R1+0x1068] ;  /* 0x0010680001ae7983 */ /* 0x001f280000300a00 */
[----:B------:R0:W-:Y:S01]  /*314d0*/  STL [R1+0x24], R171 ;  /* 0x000024ab01007387 */ /* 0x0001e20000100800 */
[----:B-----5:R-:W-:Y:S01]  /*314e0*/  IMAD R166, R13, 0x12c, RZ ;  /* 0x0000012c0da67824 */ /* 0x020fe200078e02ff */
[----:B------:R-:W-:Y:S01]  /*314f0*/  IADD3 R172, P5, R172, R2, RZ ;  /* 0x00000002acac7210 */ /* 0x000fe20007fbe0ff */
[----:B------:R-:W5:Y:S01]  /*31500*/  LDC R20, c[0x0][0x278] ;  /* 0x00009e00ff147b82 */ /* 0x000f620000000800 */
[----:B0-----:R-:W-:Y:S01]  /*31510*/  LEA.HI.X.SX32 R171, R169, R3, 0x1, P6 ;  /* 0x00000003a9ab7211 */ /* 0x001fe200030f0eff */
[----:B-1----:R-:W-:-:S06]  /*31520*/  IMAD R168, R15, 0x12e, RZ ;  /* 0x0000012e0fa87824 */ /* 0x002fcc00078e02ff */
[----:B------:R-:W0:Y:S01]  /*31530*/  LDC R169, c[0x0][0x278] ;  /* 0x00009e00ffa97b82 */ /* 0x000e220000000800 */
[----:B------:R-:W-:Y:S02]  /*31540*/  IMAD R15, R251, 0xa, RZ ;  /* 0x0000000afb0f7824 */ /* 0x000fe400078e02ff */
[----:B------:R-:W-:Y:S01]  /*31550*/  IMAD R251, R173, 0x30, RZ ;  /* 0x00000030adfb7824 */ /* 0x000fe200078e02ff */
[-C--:B------:R-:W-:Y:S02]  /*31560*/  LEA.HI.X.SX32 R173, R167, R3.reuse, 0x1, P5 ;  /* 0x00000003a7ad7211 */ /* 0x080fe400028f0eff */
[-C--:B------:R-:W-:Y:S02]  /*31570*/  IADD3 R166, P5, R166, R2.reuse, RZ ;  /* 0x00000002a6a67210 */ /* 0x080fe40007fbe0ff */
[----:B------:R-:W1:Y:S02]  /*31580*/  LDC R19, c[0x0][0x278] ;  /* 0x00009e00ff137b82 */ /* 0x000e640000000800 */
[----:B------:R-:W-:Y:S01]  /*31590*/  LEA.HI.X.SX32 R167, R4, R3, 0x1, P5 ;  /* 0x0000000304a77211 */ /* 0x000fe200028f0eff */
[----:B---3--:R-:W-:Y:S01]  /*315a0*/  IMAD R6, R18, 0x26, RZ ;  /* 0x0000002612067824 */ /* 0x008fe200078e02ff */
[----:B------:R3:W-:Y:S04]  /*315b0*/  STL.64 [R1+0x848], R172 ;  /* 0x000848ac01007387 */ /* 0x0007e80000100a00 */
[----:B------:R-:W1:Y:S01]  /*315c0*/  LDC R4, c[0x0][0x278] ;  /* 0x00009e00ff047b82 */ /* 0x000e620000000800 */
[----:B------:R-:W-:Y:S01]  /*315d0*/  IMAD R9, R238, 0x254, RZ ;  /* 0x00000254ee097824 */ /* 0x000fe200078e02ff */
[-C--:B------:R-:W-:Y:S01]  /*315e0*/  IADD3 R168, P6, R168, R2.reuse, RZ ;  /* 0x00000002a8a87210 */ /* 0x080fe20007fde0ff */
[----:B--2---:R-:W-:Y:S01]  /*315f0*/  IMAD R165, R17, 0x13, RZ ;  /* 0x0000001311a57824 */ /* 0x004fe200078e02ff */
[----:B---3--:R-:W2:Y:S01]  /*31600*/  LDL.LU.64 R172, [R1+0x1060] ;  /* 0x0010600001ac7983 */ /* 0x008ea20000300a00 */
[----:B0-----:R-:W-:Y:S01]  /*31610*/  IMAD R169, R169, 0x97, RZ ;  /* 0x00000097a9a97824 */ /* 0x001fe200078e02ff */
[----:B------:R-:W-:-:S02]  /*31620*/  IADD3 RZ, P4, R9, R2, RZ ;  /* 0x0000000209ff7210 */ /* 0x000fc40007f9e0ff */
[----:B------:R-:W0:Y:S01]  /*31630*/  LDC R21, c[0x0][0x278] ;  /* 0x00009e00ff157b82 */ /* 0x000e220000000800 */
[----:B------:R3:W-:Y:S01]  /*31640*/  STL.64 [R1+0x1e8], R170 ;  /* 0x0001e8aa01007387 */ /* 0x0007e20000100a00 */
[----:B------:R-:W-:Y:S01]  /*31650*/  LEA.HI.X.SX32 R169, R169, R3, 0x1, P6 ;  /* 0x00000003a9a97211 */ /* 0x000fe200030f0eff */
[----:B-----5:R-:W-:Y:S02]  /*31660*/  IMAD R9, R20, 0x98, RZ ;  /* 0x0000009814097824 */ /* 0x020fe400078e02ff */
[----:B-1----:R-:W-:-:S03]  /*31670*/  IMAD R7, R19, 0x4c, RZ ;  /* 0x0000004c13077824 */ /* 0x002fc600078e02ff */
[----:B------:R-:W1:Y:S01]  /*31680*/  LDC R104, c[0x0][0x278] ;  /* 0x00009e00ff687b82 */ /* 0x000e620000000800 */
[----:B---3--:R-:W3:Y:S01]  /*31690*/  LDL.LU.64 R170, [R1+0x1058] ;  /* 0x0010580001aa7983 */ /* 0x008ee20000300a00 */
[----:B------:R-:W-:-:S06]  /*316a0*/  IMAD R4, R4, 0x132, RZ ;  /* 0x0000013204047824 */ /* 0x000fcc00078e02ff */
[----:B------:R-:W5:Y:S01]  /*316b0*/  LDC R238, c[0x0][0x278] ;  /* 0x00009e00ffee7b82 */ /* 0x000f620000000800 */
[----:B------:R0:W-:Y:S04]  /*316c0*/  STL.64 [R1+0x840], R166 ;  /* 0x000840a601007387 */ /* 0x0001e80000100a00 */
[----:B------:R4:W-:Y:S01]  /*316d0*/  STL.64 [R1+0x838], R168 ;  /* 0x000838a801007387 */ /* 0x0009e20000100a00 */
[----:B0-----:R-:W-:Y:S02]  /*316e0*/  IMAD R164, R21, 0x130, RZ ;  /* 0x0000013015a47824 */ /* 0x001fe400078e02ff */
[----:B------:R-:W0:Y:S01]  /*316f0*/  LDC R233, c[0x0][0x278] ;  /* 0x00009e00ffe97b82 */ /* 0x000e220000000800 */
[----:B------:R-:W-:-:S04]  /*31700*/  IADD3 R166, P5, R6, R2, RZ ;  /* 0x0000000206a67210 */ /* 0x000fc80007fbe0ff */
[-C--:B------:R-:W-:Y:S01]  /*31710*/  LEA.HI.X.SX32 R167, R165, R3.reuse, 0x1, P5 ;  /* 0x00000003a5a77211 */ /* 0x080fe200028f0eff */
[----:B----4-:R-:W-:Y:S01]  /*31720*/  IMAD R10, R105, 0x9a, RZ ;  /* 0x0000009a690a7824 */ /* 0x010fe200078e02ff */
[----:B------:R-:W-:Y:S01]  /*31730*/  IADD3 R168, P6, R7, R2, RZ ;  /* 0x0000000207a87210 */ /* 0x000fe20007fde0ff */
[----:B-1----:R-:W-:Y:S01]  /*31740*/  IMAD R163, R104, 0x4d, RZ ;  /* 0x0000004d68a37824 */ /* 0x002fe200078e02ff */
[----:B------:R-:W1:Y:S01]  /*31750*/  LDC R240, c[0x0][0x278] ;  /* 0x00009e00fff07b82 */ /* 0x000e620000000800 */
[----:B------:R4:W-:Y:S01]  /*31760*/  STL.64 [R1+0x3a8], R166 ;  /* 0x0003a8a601007387 */ /* 0x0009e20000100a00 */
[----:B------:R-:W-:Y:S01]  /*31770*/  LEA.HI.X.SX32 R169, R6, R3, 0x1, P6 ;  /* 0x0000000306a97211 */ /* 0x000fe200030f0eff */
[----:B-----5:R-:W-:-:S05]  /*31780*/  IMAD R11, R238, 0x4e, RZ ;  /* 0x0000004eee0b7824 */ /* 0x020fca00078e02ff */
[----:B------:R-:W5:Y:S01]  /*31790*/  LDC R241, c[0x0][0x278] ;  /* 0x00009e00fff17b82 */ /* 0x000f620000000800 */
[-C--:B----4-:R-:W-:Y:S02]  /*317a0*/  IADD3 R166, P5, R9, R2.reuse, RZ ;  /* 0x0000000209a67210 */ /* 0x090fe40007fbe0ff */
[-C--:B------:R-:W-:Y:S01]  /*317b0*/  IADD3 R164, P6, R164, R2.reuse, RZ ;  /* 0x00000002a4a47210 */ /* 0x080fe20007fde0ff */
[----:B------:R4:W-:Y:S01]  /*317c0*/  STL.64 [R1+0x310], R168 ;  /* 0x000310a801007387 */ /* 0x0009e20000100a00 */
[----:B------:R-:W-:Y:S01]  /*317d0*/  LEA.HI.X.SX32 R167, R7, R3, 0x1, P5 ;  /* 0x0000000307a77211 */ /* 0x000fe200028f0eff */
[----:B0-----:R-:W-:Y:S02]  /*317e0*/  IMAD R162, R233, 0x136, RZ ;  /* 0x00000136e9a27824 */ /* 0x001fe400078e02ff */
[----:B------:R-:W0:Y:S01]  /*317f0*/  LDC R7, c[0x0][0x278] ;  /* 0x00009e00ff077b82 */ /* 0x000e220000000800 */
[----:B------:R-:W-:-:S07]  /*31800*/  IADD3 R6, P5, R4, R2, RZ ;  /* 0x0000000204067210 */ /* 0x000fce0007fbe0ff */
[----:B------:R-:W1:Y:S01]  /*31810*/  LDC R4, c[0x0][0x278] ;  /* 0x00009e00ff047b82 */ /* 0x000e620000000800 */
[----:B------:R-:W-:Y:S01]  /*31820*/  LEA.HI.X.SX32 R165, R9, R3, 0x1, P6 ;  /* 0x0000000309a57211 */ /* 0x000fe200030f0eff */
[----:B----4-:R-:W4:Y:S04]  /*31830*/  LDL.LU.64 R168, [R1+0x1050] ;  /* 0x0010500001a87983 */ /* 0x010f280000300a00 */
[----:B------:R5:W-:Y:S02]  /*31840*/  STL.64 [R1+0x1e0], R166 ;  /* 0x0001e0a601007387 */ /* 0x000be40000100a00 */
[----:B------:R-:W1:Y:S01]  /*31850*/  LDC R9, c[0x0][0x278] ;  /* 0x00009e00ff097b82 */ /* 0x000e620000000800 */
[----:B0-----:R-:W-:-:S07]  /*31860*/  IMAD R7, R7, 0x99, RZ ;  /* 0x0000009907077824 */ /* 0x001fce00078e02ff */
[----:B------:R-:W0:Y:S01]  /*31870*/  LDC R243, c[0x0][0x278] ;  /* 0x00009e00fff37b82 */ /* 0x000e220000000800 */
[----:B-----5:R-:W5:Y:S01]  /*31880*/  LDL.LU.64 R166, [R1+0x1048] ;  /* 0x0010480001a67983 */ /* 0x020f620000300a00 */
[----:B------:R-:W-:Y:S01]  /*31890*/  LEA.HI.X.SX32 R7, R7, R3, 0x1, P5 ;  /* 0x0000000307077211 */ /* 0x000fe200028f0eff */
[----:B-1----:R-:W-:Y:S02]  /*318a0*/  IMAD R4, R4, 0x134, RZ ;  /* 0x0000013404047824 */ /* 0x002fe400078e02ff */
[----:B------:R-:W-:Y:S01]  /*318b0*/  STL.64 [R1+0x830], R164 ;  /* 0x000830a401007387 */ /* 0x000fe20000100a00 */
[----:B------:R-:W-:Y:S02]  /*318c0*/  IMAD R13, R240, 0x9c, RZ ;  /* 0x0000009cf00d7824 */ /* 0x000fe400078e02ff */
[----:B------:R-:W1:Y:S01]  /*318d0*/  LDC R242, c[0x0][0x278] ;  /* 0x00009e00fff27b82 */ /* 0x000e620000000800 */
[----:B------:R0:W-:Y:S01]  /*318e0*/  STL.64 [R1+0x828], R6 ;  /* 0x0008280601007387 */ /* 0x0001e20000100a00 */
[----:B------:R-:W-:-:S02]  /*318f0*/  IMAD R9, R9, 0x9b, RZ ;  /* 0x0000009b09097824 */ /* 0x000fc400078e02ff */
[----:B------:R-:W-:-:S04]  /*31900*/  IMAD R161, R241, 0x138, RZ ;  /* 0x00000138f1a17824 */ /* 0x000fc800078e02ff */
[----:B------:R-:W1:Y:S01]  /*31910*/  LDC R17, c[0x0][0x278] ;  /* 0x00009e00ff117b82 */ /* 0x000e620000000800 */
[----:B0-----:R-:W-:-:S07]  /*31920*/  IADD3 R6, P5, R4, R2, RZ ;  /* 0x0000000204067210 */ /* 0x001fce0007fbe0ff */
[----:B------:R-:W0:Y:S01]  /*31930*/  LDC R4, c[0x0][0x278] ;  /* 0x00009e00ff047b82 */ /* 0x000e220000000800 */
[CC--:B------:R-:W-:Y:S02]  /*31940*/  IADD3 R164, P6, R10.reuse, R2.reuse, RZ ;  /* 0x000000020aa47210 */ /* 0x0c0fe40007fde0ff */
[-C--:B------:R-:W-:Y:S02]  /*31950*/  LEA.HI.X.SX32 R7, R10, R3.reuse, 0x1, P5 ;  /* 0x000000030a077211 */ /* 0x080fe400028f0eff */
[-C--:B------:R-:W-:Y:S01]  /*31960*/  LEA.HI.X.SX32 R165, R163, R3.reuse, 0x1, P6 ;  /* 0x00000003a3a57211 */ /* 0x080fe200030f0eff */
[----:B------:R-:W-:Y:S01]  /*31970*/  IMAD R14, R245, 0x9e, RZ ;  /* 0x0000009ef50e7824 */ /* 0x000fe200078e02ff */
[----:B------:R-:W-:Y:S01]  /*31980*/  IADD3 R162, P6, R162, R2, RZ ;  /* 0x00000002a2a27210 */ /* 0x000fe20007fde0ff */
[----:B------:R-:W-:Y:S01]  /*31990*/  IMAD R160, R243, 0x13a, RZ ;  /* 0x0000013af3a07824 */ /* 0x000fe200078e02ff */
[----:B------:R-:W1:Y:S01]  /*319a0*/  LDC R18, c[0x0][0x278] ;  /* 0x00009e00ff127b82 */ /* 0x000e620000000800 */
[----:B------:R0:W-:Y:S01]  /*319b0*/  STL.64 [R1+0x1d8], R164 ;  /* 0x0001d8a401007387 */ /* 0x0001e20000100a00 */
[----:B------:R-:W-:-:S06]  /*319c0*/  LEA.HI.X.SX32 R163, R9, R3, 0x1, P6 ;  /* 0x0000000309a37211 */ /* 0x000fcc00030f0eff */
[----:B------:R-:W2:Y:S01]  /*319d0*/  LDC R9, c[0x0][0x278] ;  /* 0x00009e00ff097b82 */ /* 0x000ea20000000800 */
[----:B0-----:R-:W5:Y:S01]  /*319e0*/  LDL.LU.64 R164, [R1+0x1040] ;  /* 0x0010400001a47983 */ /* 0x001f620000300a00 */
[----:B------:R-:W-:-:S06]  /*319f0*/  IMAD R4, R4, 0x27, RZ ;  /* 0x0000002704047824 */ /* 0x000fcc00078e02ff */
[----:B------:R-:W0:Y:S01]  /*31a00*/  LDC R19, c[0x0][0x278] ;  /* 0x00009e00ff137b82 */ /* 0x000e220000000800 */
[----:B------:R2:W-:Y:S01]  /*31a10*/  STL.64 [R1+0x820], R6 ;  /* 0x0008200601007387 */ /* 0x0005e20000100a00 */
[----:B-1----:R-:W-:Y:S02]  /*31a20*/  IMAD R159, R242, 0x9d, RZ ;  /* 0x0000009df29f7824 */ /* 0x002fe400078e02ff */
[----:B------:R-:W-:-:S04]  /*31a30*/  IMAD R17, R17, 0x14, RZ ;  /* 0x0000001411117824 */ /* 0x000fc800078e02ff */
[----:B------:R-:W1:Y:S01]  /*31a40*/  LDC R20, c[0x0][0x278] ;  /* 0x00009e00ff147b82 */ /* 0x000e620000000800 */
[-C--:B--2---:R-:W-:Y:S01]  /*31a50*/  IADD3 R6, P5, R11, R2.reuse, RZ ;  /* 0x000000020b067210 */ /* 0x084fe20007fbe0ff */
[----:B------:R2:W-:Y:S01]  /*31a60*/  STL.64 [R1+0x818], R162 ;  /* 0x000818a201007387 */ /* 0x0005e20000100a00 */
[----:B------:R-:W-:Y:S02]  /*31a70*/  IMAD R9, R9, 0x4f, RZ ;  /* 0x0000004f09097824 */ /* 0x000fe400078e02ff */
[----:B------:R-:W-:Y:S01]  /*31a80*/  LEA.HI.X.SX32 R7, R4, R3, 0x1, P5 ;  /* 0x0000000304077211 */ /* 0x000fe200028f0eff */
[----:B------:R-:W-:Y:S02]  /*31a90*/  IMAD R18, R18, 0x28, RZ ;  /* 0x0000002812127824 */ /* 0x000fe400078e02ff */
[----:B------:R-:W1:Y:S02]  /*31aa0*/  LDC R4, c[0x0][0x278] ;  /* 0x00009e00ff047b82 */ /* 0x000e640000000800 */
[----:B------:R0:W-:Y:S01]  /*31ab0*/  STL.64 [R1+0x308], R6 ;  /* 0x0003080601007387 */ /* 0x0001e20000100a00 */
[----:B--2---:R-:W-:Y:S01]  /*31ac0*/  IADD3 R162, P6, R13, R2, RZ ;  /* 0x000000020da27210 */ /* 0x004fe20007fde0ff */
[----:B0-----:R-:W-:-:S04]  /*31ad0*/  IMAD R19, R19, 0x50, RZ ;  /* 0x0000005013137824 */ /* 0x001fc800078e02ff */
[----:B------:R-:W0:Y:S01]  /*31ae0*/  LDC R21, c[0x0][0x278] ;  /* 0x00009e00ff157b82 */ /* 0x000e220000000800 */
[----:B------:R-:W-:Y:S02]  /*31af0*/  LEA.HI.X.SX32 R163, R11, R3, 0x1, P6 ;  /* 0x000000030ba37211 */ /* 0x000fe400030f0eff */
[----:B------:R-:W-:-:S03]  /*31b00*/  IADD3 R6, P5, R161, R2, RZ ;  /* 0x00000002a1067210 */ /* 0x000fc60007fbe0ff */
[----:B------:R2:W-:Y:S02]  /*31b10*/  STL.64 [R1+0x1d0], R162 ;  /* 0x0001d0a201007387 */ /* 0x0005e40000100a00 */
[----:B------:R-:W3:Y:S01]  /*31b20*/  LDC R22, c[0x0][0x278] ;  /* 0x00009e00ff167b82 */ /* 0x000ee20000000800 */
[----:B------:R-:W-:Y:S01]  /*31b30*/  LEA.HI.X.SX32 R7, R13, R3, 0x1, P5 ;  /* 0x000000030d077211 */ /* 0x000fe200028f0eff */
[----:B-1----:R-:W-:-:S06]  /*31b40*/  IMAD R10, R4, 0xbf, RZ ;  /* 0x000000bf040a7824 */ /* 0x002fcc00078e02ff */
[----:B------:R-:W1:Y:S01]  /*31b50*/  LDC R23, c[0x0][0x278] ;  /* 0x00009e00ff177b82 */ /* 0x000e620000000800 */
[----:B--2---:R-:W2:Y:S07]  /*31b60*/  LDL.LU.64 R162, [R1+0x1038] ;  /* 0x0010380001a27983 */ /* 0x004eae0000300a00 */
[----:B------:R-:W0:Y:S01]  /*31b70*/  LDC R4, c[0x0][0x278] ;  /* 0x00009e00ff047b82 */ /* 0x000e220000000800 */
[----:B------:R3:W-:Y:S07]  /*31b80*/  STL.64 [R1+0x810], R6 ;  /* 0x0008100601007387 */ /* 0x0007ee0000100a00 */
[----:B------:R-:W4:Y:S01]  /*31b90*/  LDC R104, c[0x0][0x278] ;  /* 0x00009e00ff687b82 */ /* 0x000f220000000800 */
[----:B---3--:R-:W-:-:S07]  /*31ba0*/  IADD3 R6, P5, R14, R2, RZ ;  /* 0x000000020e067210 */ /* 0x008fce0007fbe0ff */
[----:B------:R-:W3:Y:S01]  /*31bb0*/  LDC R105, c[0x0][0x278] ;  /* 0x00009e00ff697b82 */ /* 0x000ee20000000800 */
[----:B------:R-:W-:-:S07]  /*31bc0*/  LEA.HI.X.SX32 R7, R9, R3, 0x1, P5 ;  /* 0x0000000309077211 */ /* 0x000fce00028f0eff */
[----:B------:R-:W1:Y:S01]  /*31bd0*/  LDC R9, c[0x0][0x278] ;  /* 0x00009e00ff097b82 */ /* 0x000e620000000800 */
[----:B------:R-:W-:Y:S01]  /*31be0*/  IADD3 R160, P6, R160, R2, RZ ;  /* 0x00000002a0a07210 */ /* 0x000fe20007fde0ff */
[----:B0-----:R-:W-:-:S03]  /*31bf0*/  IMAD R4, R4, 0x13e, RZ ;  /* 0x0000013e04047824 */ /* 0x001fc600078e02ff */
[----:B------:R-:W-:-:S03]  /*31c00*/  LEA.HI.X.SX32 R161, R159, R3, 0x1, P6 ;  /* 0x000000039fa17211 */ /* 0x000fc600030f0eff */
[----:B------:R-:W0:Y:S02]  /*31c10*/  LDC R225, c[0x0][0x278] ;  /* 0x00009e00ffe17b82 */ /* 0x000e240000000800 */
[----:B------:R3:W-:Y:S01]  /*31c20*/  STL.64 [R1+0x808], R160 ;  /* 0x000808a001007387 */ /* 0x0007e20000100a00 */
[----:B------:R-:W-:-:S05]  /*31c30*/  IADD3 R158, P6, R158, R2, RZ ;  /* 0x000000029e9e7210 */ /* 0x000fca0007fde0ff */
[----:B------:R-:W0:Y:S01]  /*31c40*/  LDC R229, c[0x0][0x278] ;  /* 0x00009e00ffe57b82 */ /* 0x000e220000000800 */
[----:B---3--:R-:W3:Y:S07]  /*31c50*/  LDL.LU.64 R160, [R1+0x1030] ;  /* 0x0010300001a07983 */ /* 0x008eee0000300a00 */
[----:B------:R-:W5:Y:S01]  /*31c60*/  LDC R233, c[0x0][0x278] ;  /* 0x00009e00ffe97b82 */ /* 0x000f620000000800 */
[----:B------:R4:W-:Y:S01]  /*31c70*/  STL.64 [R1+0x1c8], R6 ;  /* 0x0001c80601007387 */ /* 0x0009e20000100a00 */
[----:B-1----:R-:W-:Y:S01]  /*31c80*/  IMAD R9, R9, 0x9f, RZ ;  /* 0x0000009f09097824 */ /* 0x002fe200078e02ff */
[----:B------:R-:W-:-:S05]  /*31c90*/  LEA.HI.X.SX32 R159, R14, R3, 0x1, P6 ;  /* 0x000000030e9f7211 */ /* 0x000fca00030f0eff */
[----:B------:R-:W1:Y:S01]  /*31ca0*/  LDC R237, c[0x0][0x278] ;  /* 0x00009e00ffed7b82 */ /* 0x000e620000000800 */
[----:B----4-:R-:W-:-:S07]  /*31cb0*/  IADD3 R6, P5, R4, R2, RZ ;  /* 0x0000000204067210 */ /* 0x010fce0007fbe0ff */
[----:B------:R-:W4:Y:S01]  /*31cc0*/  LDC R4, c[0x0][0x278] ;  /* 0x00009e00ff047b82 */ /* 0x000f220000000800 */
[----:B------:R-:W-:Y:S01]  /*31cd0*/  LEA.HI.X.SX32 R7, R9, R3, 0x1, P5 ;  /* 0x0000000309077211 */ /* 0x000fe200028f0eff */
[----:B------:R0:W-:Y:S04]  /*31ce0*/  STL.64 [R1+0x800], R158 ;  /* 0x0008009e01007387 */ /* 0x0001e80000100a00 */
[----:B------:R0:W-:Y:S02]  /*31cf0*/  STL.64 [R1+0x7f8], R6 ;  /* 0x0007f80601007387 */ /* 0x0001e40000100a00 */
[----:B------:R-:W1:Y:S01]  /*31d00*/  LDC R238, c[0x0][0x278] ;  /* 0x00009e00ffee7b82 */ /* 0x000e620000000800 */
[----:B0-----:R-:W-:-:S07]  /*31d10*/  IADD3 R158, P6, R15, R2, RZ ;  /* 0x000000020f9e7210 */ /* 0x001fce0007fde0ff */
[----:B------:R-:W0:Y:S01]  /*31d20*/  LDC R240, c[0x0][0x278] ;  /* 0x00009e00fff07b82 */ /* 0x000e220000000800 */
[----:B------:R-:W-:-:S04]  /*31d30*/  IADD3 R6, P5, R17, R2, RZ ;  /* 0x0000000211067210 */ /* 0x000fc80007fbe0ff */
[----:B------:R-:W-:-:S03]  /*31d40*/  LEA.HI.X.SX32 R7, R15, R3, 0x1, P5 ;  /* 0x000000030f077211 */ /* 0x000fc600028f0eff */
[----:B------:R-:W0:Y:S01]  /*31d50*/  LDC R241, c[0x0][0x278] ;  /* 0x00009e00fff17b82 */ /* 0x000e220000000800 */
[----:B------:R-:W-:Y:S02]  /*31d60*/  MOV R15, R5 ;  /* 0x00000005000f7202 */ /* 0x000fe40000000f00 */
[----:B----4-:R-:W-:-:S05]  /*31d70*/  LEA R4, R4, R4, 0x2 ;  /* 0x0000000404047211 */ /* 0x010fca00078e10ff */
[----:B------:R-:W4:Y:S01]  /*31d80*/  LDC R5, c[0x0][0x278] ;  /* 0x00009e00ff057b82 */ /* 0x000f220000000800 */
[----:B------:R-:W-:Y:S02]  /*31d90*/  LEA.HI.X.SX32 R159, R4, R3, 0x1, P6 ;  /* 0x00000003049f7211 */ /* 0x000fe400030f0eff */
[----:B------:R-:W-:-:S03]  /*31da0*/  IADD3 R4, P6, R18, R2, RZ ;  /* 0x0000000212047210 */ /* 0x000fc60007fde0ff */
[----:B------:R1:W-:Y:S01]  /*31db0*/  STL.64 [R1+0x418], R158 ;  /* 0x0004189e01007387 */ /* 0x0003e20000100a00 */
[----:B------:R-:W-:Y:S01]  /*31dc0*/  MOV R14, R4 ;  /* 0x00000004000e7202 */ /* 0x000fe20000000f00 */
[----:B------:R-:W-:Y:S01]  /*31dd0*/  IMAD R20, R20, 0xa0, RZ ;  /* 0x000000a014147824 */ /* 0x000fe200078e02ff */
[----:B------:R-:W-:Y:S01]  /*31de0*/  LEA.HI.X.SX32 R15, R17, R3, 0x1, P6 ;  /* 0x00000003110f7211 */ /* 0x000fe200030f0eff */
[----:B------:R-:W0:Y:S01]  /*31df0*/  LDC R242, c[0x0][0x278] ;  /* 0x00009e00fff27b82 */ /* 0x000e220000000800 */
[----:B-1----:R-:W3:Y:S07]  /*31e00*/  LDL.LU.64 R158, [R1+0x1028] ;  /* 0x00102800019e7983 */ /* 0x002eee0000300a00 */
[----:B------:R-:W1:Y:S01]  /*31e10*/  LDC R243, c[0x0][0x278] ;  /* 0x00009e00fff37b82 */ /* 0x000e620000000800 */
[----:B------:R5:W-:Y:S01]  /*31e20*/  STL [R1+0x3a0], R4 ;  /* 0x0003a00401007387 */ /* 0x000be20000100800 */
[----:B------:R-:W-:-:S06]  /*31e30*/  IADD3 R14, P6, R20, R2, RZ ;  /* 0x00000002140e7210 */ /* 0x000fcc0007fde0ff */
[----:B------:R-:W1:Y:S08]  /*31e40*/  LDC R244, c[0x0][0x278] ;  /* 0x00009e00fff47b82 */ /* 0x000e700000000800 */
[----:B-----5:R-:W5:Y:S01]  /*31e50*/  LDC R4, c[0x0][0x278] ;  /* 0x00009e00ff047b82 */ /* 0x020f620000000800 */
[----:B------:R0:W-:Y:S01]  /*31e60*/  STL.64 [R1+0x3f0], R6 ;  /* 0x0003f00601007387 */ /* 0x0001e20000100a00 */
[----:B----4-:R-:W-:-:S03]  /*31e70*/  IMAD R5, R5, 0x142, RZ ;  /* 0x0000014205057824 */ /* 0x010fc600078e02ff */
[----:B------:R4:W-:Y:S03]  /*31e80*/  STL [R1+0x3a4], R15 ;  /* 0x0003a40f01007387 */ /* 0x0009e60000100800 */
[----:B------:R-:W1:Y:S01]  /*31e90*/  LDC R245, c[0x0][0x278] ;  /* 0x00009e00fff57b82 */ /* 0x000e620000000800 */
[C---:B0-----:R-:W-:Y:S02]  /*31ea0*/  IADD3 R6, P5, R19.reuse, R2, RZ ;  /* 0x0000000213067210 */ /* 0x041fe40007fbe0ff */
[----:B----4-:R-:W-:-:S05]  /*31eb0*/  LEA.HI.X.SX32 R15, R19, R3, 0x1, P6 ;  /* 0x00000003130f7211 */ /* 0x010fca00030f0eff */
[----:B------:R-:W0:Y:S01]  /*31ec0*/  LDC R249, c[0x0][0x278] ;  /* 0x00009e00fff97b82 */ /* 0x000e220000000800 */
[----:B------:R-:W-:Y:S02]  /*31ed0*/  LEA.HI.X.SX32 R7, R18, R3, 0x1, P5 ;  /* 0x0000000312077211 */ /* 0x000fe400028f0eff */
[----:B------:R-:W-:-:S05]  /*31ee0*/  IADD3 R18, P6, R5, R2, RZ ;  /* 0x0000000205127210 */ /* 0x000fca0007fde0ff */
[----:B------:R-:W4:Y:S01]  /*31ef0*/  LDC R5, c[0x0][0x278] ;  /* 0x00009e00ff057b82 */ /* 0x000f220000000800 */
[----:B-----5:R-:W-:Y:S01]  /*31f00*/  IMAD R4, R4, 0x140, RZ ;  /* 0x0000014004047824 */ /* 0x020fe200078e02ff */
[----:B------:R5:W-:Y:S04]  /*31f10*/  STL.64 [R1+0x300], R6 ;  /* 0x0003000601007387 */ /* 0x000be80000100a00 */
[----:B------:R-:W-:Y:S01]  /*31f20*/  STL.64 [R1+0x1c0], R14 ;  /* 0x0001c00e01007387 */ /* 0x000fe20000100a00 */
[----:B------:R-:W-:Y:S01]  /*31f30*/  IMAD R247, R247, 0x1c, RZ ;  /* 0x0000001cf7f77824 */ /* 0x000fe200078e02ff */
[----:B------:R-:W2:Y:S01]  /*31f40*/  LDC R145, c[0x0][0x278] ;  /* 0x00009e00ff917b82 */ /* 0x000ea20000000800 */
[----:B-----5:R-:W-:Y:S01]  /*31f50*/  IADD3 R6, P5, R4, R2, RZ ;  /* 0x0000000204067210 */ /* 0x020fe20007fbe0ff */
[----:B------:R-:W-:-:S06]  /*31f60*/  IMAD R21, R21, 0xa2, RZ ;  /* 0x000000a215157824 */ /* 0x000fcc00078e02ff */
[----:B------:R-:W5:Y:S01]  /*31f70*/  LDC R4, c[0x0][0x278] ;  /* 0x00009e00ff047b82 */ /* 0x000f620000000800 */
[----:B------:R-:W-:-:S05]  /*31f80*/  LEA.HI.X.SX32 R7, R20, R3, 0x1, P5 ;  /* 0x0000000314077211 */ /* 0x000fca00028f0eff */
[----:B------:R4:W-:Y:S01]  /*31f90*/  STL.64 [R1+0x7f0], R6 ;  /* 0x0007f00601007387 */ /* 0x0009e20000100a00 */
[----:B------:R-:W-:Y:S01]  /*31fa0*/  IMAD R248, R248, 0x1e, RZ ;  /* 0x0000001ef8f87824 */ /* 0x000fe200078e02ff */
[----:B------:R-:W2:Y:S01]  /*31fb0*/  LDC R151, c[0x0][0x278] ;  /* 0x00009e00ff977b82 */ /* 0x000ea20000000800 */
[----:B------:R-:W-:-:S07]  /*31fc0*/  IMAD R157, R157, 0x3a, RZ ;  /* 0x0000003a9d9d7824 */ /* 0x000fce00078e02ff */
[----:B------:R-:W3:Y:S01]  /*31fd0*/  LDC R156, c[0x0][0x278] ;  /* 0x00009e00ff9c7b82 */ /* 0x000ee20000000800 */
[----:B----4-:R-:W-:-:S07]  /*31fe0*/  IMAD R7, R5, 0xa1, RZ ;  /* 0x000000a105077824 */ /* 0x010fce00078e02ff */
[----:B------:R-:W4:Y:S01]  /*31ff0*/  LDC R5, c[0x0][0x278] ;  /* 0x00009e00ff057b82 */ /* 0x000f220000000800 */
[----:B------:R-:W-:Y:S01]  /*32000*/  IADD3 R14, P5, R21, R2, RZ ;  /* 0x00000002150e7210 */ /* 0x000fe20007fbe0ff */
[----:B-----5:R-:W-:-:S06]  /*32010*/  IMAD R6, R4, 0x144, RZ ;  /* 0x0000014404067824 */ /* 0x020fcc00078e02ff */
[----:B------:R-:W5:Y:S08]  /*32020*/  LDC R4, c[0x0][0x278] ;  /* 0x00009e00ff047b82 */ /* 0x000f700000000800 */
[----:B------:R-:W2:Y:S01]  /*32030*/  LDC R147, c[0x0][0x278] ;  /* 0x00009e00ff937b82 */ /* 0x000ea20000000800 */
[----:B----4-:R-:W-:-:S07]  /*32040*/  IMAD R5, R5, 0x51, RZ ;  /* 0x0000005105057824 */ /* 0x010fce00078e02ff */
[----:B------:R-:W4:Y:S01]  /*32050*/  LDC R153, c[0x0][0x278] ;  /* 0x00009e00ff997b82 */ /* 0x000f220000000800 */
[----:B------:R-:W-:-:S07]  /*32060*/  LEA.HI.X.SX32 R15, R5, R3, 0x1, P5 ;  /* 0x00000003050f7211 */ /* 0x000fce00028f0eff */
[----:B------:R-:W1:Y:S01]  /*32070*/  LDC R5, c[0x0][0x278] ;  /* 0x00009e00ff057b82 */ /* 0x000e620000000800 */
[----:B------:R-:W-:Y:S01]  /*32080*/  LEA.HI.X.SX32 R19, R7, R3, 0x1, P6 ;  /* 0x0000000307137211 */ /* 0x000fe200030f0eff */
[----:B-----5:R-:W-:-:S04]  /*32090*/  IMAD R4, R4, 0x146, RZ ;  /* 0x0000014604047824 */ /* 0x020fc800078e02ff */
[----:B------:R-:W-:Y:S02]  /*320a0*/  STL.64 [R1+0x7e8], R18 ;  /* 0x0007e81201007387 */ /* 0x000fe40000100a00 */
[----:B------:R-:W5:Y:S08]  /*320b0*/  LDC R133, c[0x0][0x278] ;  /* 0x00009e00ff857b82 */ /* 0x000f700000000800 */
[----:B------:R-:W5:Y:S01]  /*320c0*/  LDC R152, c[0x0][0x278] ;  /* 0x00009e00ff987b82 */ /* 0x000f620000000800 */
[----:B-1----:R-:W-:-:S07]  /*320d0*/  IMAD R9, R5, 0xa3, RZ ;  /* 0x000000a305097824 */ /* 0x002fce00078e02ff */
[----:B------:R-:W1:Y:S08]  /*320e0*/  LDC R137, c[0x0][0x278] ;  /* 0x00009e00ff897b82 */ /* 0x000e700000000800 */
[----:B------:R-:W0:Y:S01]  /*320f0*/  LDC R5, c[0x0][0x278] ;  /* 0x00009e00ff057b82 */ /* 0x000e220000000800 */
[----:B------:R2:W-:Y:S07]  /*32100*/  STL.64 [R1+0x1b8], R14 ;  /* 0x0001b80e01007387 */ /* 0x0005ee0000100a00 */
[----:B------:R-:W1:Y:S01]  /*32110*/  LDC R129, c[0x0][0x278] ;  /* 0x00009e00ff817b82 */ /* 0x000e620000000800 */
[----:B--2---:R-:W-:-:S02]  /*32120*/  IADD3 R14, P5, R4, R2, RZ ;  /* 0x00000002040e7210 */ /* 0x004fc40007fbe0ff */
[----:B------:R-:W-:Y:S01]  /*32130*/  IADD3 R6, P6, R6, R2, RZ ;  /* 0x0000000206067210 */ /* 0x000fe20007fde0ff */
[----:B------:R-:W-:Y:S01]  /*32140*/  IMAD R22, R22, 0x52, RZ ;  /* 0x0000005216167824 */ /* 0x000fe200078e02ff */
[----:B------:R-:W-:Y:S01]  /*32150*/  LEA.HI.X.SX32 R15, R9, R3, 0x1, P5 ;  /* 0x00000003090f7211 */ /* 0x000fe200028f0eff */
[----:B------:R-:W-:Y:S02]  /*32160*/  IMAD R23, R23, 0xa4, RZ ;  /* 0x000000a417177824 */ /* 0x000fe400078e02ff */
[----:B------:R-:W2:Y:S01]  /*32170*/  LDC R4, c[0x0][0x278] ;  /* 0x00009e00ff047b82 */ /* 0x000ea20000000800 */
[----:B0-----:R-:W-:-:S07]  /*32180*/  IMAD R9, R5, 0x29, RZ ;  /* 0x0000002905097824 */ /* 0x001fce00078e02ff */
[----:B------:R-:W0:Y:S01]  /*32190*/  LDC R5, c[0x0][0x278] ;  /* 0x00009e00ff057b82 */ /* 0x000e220000000800 */
[----:B------:R-:W-:-:S05]  /*321a0*/  LEA.HI.X.SX32 R7, R21, R3, 0x1, P6 ;  /* 0x0000000315077211 */ /* 0x000fca00030f0eff */
[----:B------:R4:W-:Y:S02]  /*321b0*/  STL.64 [R1+0x7e0], R6 ;  /* 0x0007e00601007387 */ /* 0x0009e40000100a00 */
[----:B------:R-:W3:Y:S02]  /*321c0*/  LDC R121, c[0x0][0x278] ;  /* 0x00009e00ff797b82 */ /* 0x000ee40000000800 */
[----:B------:R5:W-:Y:S06]  /*321d0*/  STL.64 [R1+0x7d8], R14 ;  /* 0x0007d80e01007387 */ /* 0x000bec0000100a00 */
[----:B------:R-:W3:Y:S01]  /*321e0*/  LDC R125, c[0x0][0x278] ;  /* 0x00009e00ff7d7b82 */ /* 0x000ee20000000800 */
[----:B----4-:R-:W-:-:S02]  /*321f0*/  IADD3 R6, P6, R22, R2, RZ ;  /* 0x0000000216067210 */ /* 0x010fc40007fde0ff */
[-C--:B-----5:R-:W-:Y:S02]  /*32200*/  IADD3 R14, P5, R23, R2.reuse, RZ ;  /* 0x00000002170e7210 */ /* 0x0a0fe40007fbe0ff */
[-C--:B------:R-:W-:Y:S01]  /*32210*/  LEA.HI.X.SX32 R7, R9, R3.reuse, 0x1, P6 ;  /* 0x0000000309077211 */ /* 0x080fe200030f0eff */
[----:B0-----:R-:W-:Y:S01]  /*32220*/  IMAD R5, R5, 0x14a, RZ ;  /* 0x0000014a05057824 */ /* 0x001fe200078e02ff */
[----:B------:R-:W-:Y:S01]  /*32230*/  LEA.HI.X.SX32 R15, R22, R3, 0x1, P5 ;  /* 0x00000003160f7211 */ /* 0x000fe200028f0eff */
[----:B--2---:R-:W-:Y:S01]  /*32240*/  IMAD R4, R4, 0x148, RZ ;  /* 0x0000014804047824 */ /* 0x004fe200078e02ff */
[----:B------:R-:W0:Y:S01]  /*32250*/  LDC R9, c[0x0][0x278] ;  /* 0x00009e00ff097b82 */ /* 0x000e220000000800 */
[----:B------:R-:W-:Y:S04]  /*32260*/  STL.64 [R1+0x2f8], R6 ;  /* 0x0002f80601007387 */ /* 0x000fe80000100a00 */
[----:B------:R2:W-:Y:S03]  /*32270*/  STL.64 [R1+0x1b0], R14 ;  /* 0x0001b00e01007387 */ /* 0x0005e60000100a00 */
[----:B------:R-:W4:Y:S08]  /*32280*/  LDC R117, c[0x0][0x278] ;  /* 0x00009e00ff757b82 */ /* 0x000f300000000800 */
[----:B------:R-:W5:Y:S01]  /*32290*/  LDC R113, c[0x0][0x278] ;  /* 0x00009e00ff717b82 */ /* 0x000f620000000800 */
[----:B--2---:R-:W-:-:S07]  /*322a0*/  IADD3 R14, P5, R5, R2, RZ ;  /* 0x00000002050e7210 */ /* 0x004fce0007fbe0ff */
[----:B------:R-:W2:Y:S01]  /*322b0*/  LDC R5, c[0x0][0x278] ;  /* 0x00009e00ff057b82 */ /* 0x000ea20000000800 */
[----:B------:R-:W-:-:S07]  /*322c0*/  IADD3 R6, P6, R4, R2, RZ ;  /* 0x0000000204067210 */ /* 0x000fce0007fde0ff */
[----:B------:R-:W1:Y:S08]  /*322d0*/  LDC R4, c[0x0][0x278] ;  /* 0x00009e00ff047b82 */ /* 0x000e700000000800 */
[----:B------:R-:W5:Y:S01]  /*322e0*/  LDC R107, c[0x0][0x278] ;  /* 0x00009e00ff6b7b82 */ /* 0x000f620000000800 */
[----:B--2---:R-:W-:-:S07]  /*322f0*/  IMAD R13, R5, 0xc5, RZ ;  /* 0x000000c5050d7824 */ /* 0x004fce00078e02ff */
[----:B------:R-:W2:Y:S08]  /*32300*/  LDC R103, c[0x0][0x278] ;  /* 0x00009e00ff677b82 */ /* 0x000eb00000000800 */
[----:B------:R-:W3:Y:S01]  /*32310*/  LDC R5, c[0x0][0x278] ;  /* 0x00009e00ff057b82 */ /* 0x000ee20000000800 */
[----:B-1----:R-:W-:Y:S01]  /*32320*/  IMAD R11, R4, 0xa5, RZ ;  /* 0x000000a5040b7824 */ /* 0x002fe200078e02ff */
[----:B------:R-:W-:-:S04]  /*32330*/  LEA.HI.X.SX32 R7, R23, R3, 0x1, P6 ;  /* 0x0000000317077211 */ /* 0x000fc800030f0eff */
[----:B------:R-:W-:Y:S02]  /*32340*/  LEA.HI.X.SX32 R15, R11, R3, 0x1, P5 ;  /* 0x000000030b0f7211 */ /* 0x000fe400028f0eff */
[----:B------:R-:W1:Y:S01]  /*32350*/  LDC R4, c[0x0][0x278] ;  /* 0x00009e00ff047b82 */ /* 0x000e620000000800 */
[----:B------:R-:W-:Y:S04]  /*32360*/  STL.64 [R1+0x7d0], R6 ;  /* 0x0007d00601007387 */ /* 0x000fe80000100a00 */
[----:B------:R0:W-:Y:S03]  /*32370*/  STL.64 [R1+0x7c8], R14 ;  /* 0x0007c80e01007387 */ /* 0x0001e60000100a00 */
[----:B------:R-:W2:Y:S01]  /*32380*/  LDC R155, c[0x0][0x278] ;  /* 0x00009e00ff9b7b82 */ /* 0x000ea20000000800 */
[----:B---3--:R-:W-:-:S07]  /*32390*/  IMAD R5, R5, 0x14c, RZ ;  /* 0x0000014c05057824 */ /* 0x008fce00078e02ff */
[----:B------:R-:W3:Y:S01]  /*323a0*/  LDC R97, c[0x0][0x278] ;  /* 0x00009e00ff617b82 */ /* 0x000ee20000000800 */
[----:B0-----:R-:W-:-:S07]  /*323b0*/  IADD3 R14, P5, R5, R2, RZ ;  /* 0x00000002050e7210 */ /* 0x001fce0007fbe0ff */
[----:B------:R-:W0:Y:S01]  /*323c0*/  LDC R5, c[0x0][0x278] ;  /* 0x00009e00ff057b82 */ /* 0x000e220000000800 */
[----:B------:R-:W-:Y:S02]  /*323d0*/  IMAD R104, R104, 0xa6, RZ ;  /* 0x000000a668687824 */ /* 0x000fe400078e02ff */
[----:B------:R-:W-:-:S03]  /*323e0*/  IMAD R9, R9, 0x53, RZ ;  /* 0x0000005309097824 */ /* 0x000fc600078e02ff */
[----:B------:R-:W-:Y:S01]  /*323f0*/  IADD3 R6, P6, R104, R2, RZ ;  /* 0x0000000268067210 */ /* 0x000fe20007fde0ff */
[----:B-1----:R-:W-:Y:S01]  /*32400*/  IMAD R4, R4, 0x14e, RZ ;  /* 0x0000014e04047824 */ /* 0x002fe200078e02ff */
[----:B------:R-:W1:Y:S02]  /*32410*/  LDC R154, c[0x0][0x278] ;  /* 0x00009e00ff9a7b82 */ /* 0x000e640000000800 */
[----:B------:R-:W-:-:S05]  /*32420*/  LEA.HI.X.SX32 R7, R9, R3, 0x1, P6 ;  /* 0x0000000309077211 */ /* 0x000fca00030f0eff */
[----:B------:R4:W-:Y:S01]  /*32430*/  STL.64 [R1+0x1a8], R6 ;  /* 0x0001a80601007387 */ /* 0x0009e20000100a00 */
[----:B------:R-:W-:Y:S01]  /*32440*/  LEA.HI.X.SX32 R15, R104, R3, 0x1, P5 ;  /* 0x00000003680f7211 */ /* 0x000fe200028f0eff */
[----:B------:R-:W-:Y:S01]  /*32450*/  IMAD R105, R105, 0x2a, RZ ;  /* 0x0000002a69697824 */ /* 0x000fe200078e02ff */
[----:B------:R-:W5:Y:S08]  /*32460*/  LDC R9, c[0x0][0x278] ;  /* 0x00009e00ff097b82 */ /* 0x000f700000000800 */
[----:B------:R-:W1:Y:S01]  /*32470*/  LDC R93, c[0x0][0x278] ;  /* 0x00009e00ff5d7b82 */ /* 0x000e620000000800 */
[----:B----4-:R-:W-:Y:S01]  /*32480*/  IADD3 R6, P6, R4, R2, RZ ;  /* 0x0000000204067210 */ /* 0x010fe20007fde0ff */
[----:B0-----:R-:W-:-:S06]  /*32490*/  IMAD R4, R5, 0xa7, RZ ;  /* 0x000000a705047824 */ /* 0x001fcc00078e02ff */
[----:B------:R-:W0:Y:S01]  /*324a0*/  LDC R5, c[0x0][0x278] ;  /* 0x00009e00ff057b82 */ /* 0x000e220000000800 */
[----:B------:R-:W-:Y:S01]  /*324b0*/  LEA.HI.X.SX32 R7, R4, R3, 0x1, P6 ;  /* 0x0000000304077211 */ /* 0x000fe200030f0eff */
[----:B------:R4:W-:Y:S06]  /*324c0*/  STL.64 [R1+0x7c0], R14 ;  /* 0x0007c00e01007387 */ /* 0x0009ec0000100a00 */
[----:B------:R-:W1:Y:S01]  /*324d0*/  LDC R89, c[0x0][0x278] ;  /* 0x00009e00ff597b82 */ /* 0x000e620000000800 */
[----:B----4-:R-:W-:-:S07]  /*324e0*/  IADD3 R14, P5, R105, R2, RZ ;  /* 0x00000002690e7210 */ /* 0x010fce0007fbe0ff */
[----:B------:R-:W4:Y:S01]  /*324f0*/  LDC R81, c[0x0][0x278] ;  /* 0x00009e00ff517b82 */ /* 0x000f220000000800 */
[----:B0-----:R-:W-:-:S07]  /*32500*/  IMAD R4, R5, 0x15, RZ ;  /* 0x0000001505047824 */ /* 0x001fce00078e02ff */
[----:B------:R-:W0:Y:S01]  /*32510*/  LDC R85, c[0x0][0x278] ;  /* 0x00009e00ff557b82 */ /* 0x000e220000000800 */
[----:B------:R-:W-:-:S07]  /*32520*/  LEA.HI.X.SX32 R15, R4, R3, 0x1, P5 ;  /* 0x00000003040f7211 */ /* 0x000fce00028f0eff */
[----:B------:R-:W2:Y:S08]  /*32530*/  LDC R5, c[0x0][0x278] ;  /* 0x00009e00ff057b82 */ /* 0x000eb00000000800 */
[----:B------:R-:W3:Y:S01]  /*32540*/  LDC R4, c[0x0][0x278] ;  /* 0x00009e00ff047b82 */ /* 0x000ee20000000800 */
[----:B------:R-:W-:Y:S01]  /*32550*/  IMAD R225, R225, 0x54, RZ ;  /* 0x00000054e1e17824 */ /* 0x000fe200078e02ff */
[----:B------:R5:W-:Y:S01]  /*32560*/  STL.64 [R1+0x7b8], R6 ;  /* 0x0007b80601007387 */ /* 0x000be20000100a00 */
[----:B------:R-:W-:-:S03]  /*32570*/  IMAD R229, R229, 0xa8, RZ ;  /* 0x000000a8e5e57824 */ /* 0x000fc600078e02ff */
[----:B------:R1:W-:Y:S02]  /*32580*/  STL.64 [R1+0x398], R14 ;  /* 0x0003980e01007387 */ /* 0x0003e40000100a00 */
[----:B------:R-:W0:Y:S01]  /*32590*/  LDC R149, c[0x0][0x278] ;  /* 0x00009e00ff957b82 */ /* 0x000e220000000800 */
[----:B-----5:R-:W-:Y:S01]  /*325a0*/  IADD3 R6, P6, R225, R2, RZ ;  /* 0x00000002e1067210 */ /* 0x020fe20007fde0ff */
[----:B--2---:R-:W-:-:S06]  /*325b0*/  IMAD R5, R5, 0x150, RZ ;  /* 0x0000015005057824 */ /* 0x004fcc00078e02ff */
[----:B------:R-:W2:Y:S01]  /*325c0*/  LDC R75, c[0x0][0x278] ;  /* 0x00009e00ff4b7b82 */ /* 0x000ea20000000800 */
[----:B------:R-:W-:Y:S02]  /*325d0*/  LEA.HI.X.SX32 R7, R105, R3, 0x1, P6 ;  /* 0x0000000369077211 */ /* 0x000fe400030f0eff */
[----:B-1----:R-:W-:-:S03]  /*325e0*/  IADD3 R14, P5, R229, R2, RZ ;  /* 0x00000002e50e7210 */ /* 0x002fc60007fbe0ff */
[----:B------:R3:W-:Y:S01]  /*325f0*/  STL.64 [R1+0x2f0], R6 ;  /* 0x0002f00601007387 */ /* 0x0007e20000100a00 */
[----:B------:R-:W-:Y:S01]  /*32600*/  LEA.HI.X.SX32 R15, R225, R3, 0x1, P5 ;  /* 0x00000003e10f7211 */ /* 0x000fe200028f0eff */
[----:B------:R-:W1:Y:S08]  /*32610*/  LDC R148, c[0x0][0x278] ;  /* 0x00009e00ff947b82 */ /* 0x000e700000000800 */
[----:B------:R-:W5:Y:S01]  /*32620*/  LDC R71, c[0x0][0x278] ;  /* 0x00009e00ff477b82 */ /* 0x000f620000000800 */
[----:B---3--:R-:W-:Y:S01]  /*32630*/  IMAD R6, R4, 0x152, RZ ;  /* 0x0000015204067824 */ /* 0x008fe200078e02ff */
[----:B------:R-:W-:-:S04]  /*32640*/  IADD3 R4, P6, R5, R2, RZ ;  /* 0x0000000205047210 */ /* 0x000fc80007fde0ff */
[----:B------:R-:W-:Y:S01]  /*32650*/  LEA.HI.X.SX32 R5, R229, R3, 0x1, P6 ;  /* 0x00000003e5057211 */ /* 0x000fe200030f0eff */
[----:B------:R-:W-:Y:S01]  /*32660*/  STL.64 [R1+0x1a0], R14 ;  /* 0x0001a00e01007387 */ /* 0x000fe20000100a00 */
[----:B------:R-:W3:Y:S03]  /*32670*/  LDC R69, c[0x0][0x278] ;  /* 0x00009e00ff457b82 */ /* 0x000ee60000000800 */
[----:B------:R4:W-:Y:S05]  /*32680*/  STL.64 [R1+0x7b0], R4 ;  /* 0x0007b00401007387 */ /* 0x0009ea0000100a00 */
[----:B------:R-:W3:Y:S08]  /*32690*/  LDC R65, c[0x0][0x278] ;  /* 0x00009e00ff417b82 */ /* 0x000ef00000000800 */
[----:B----4-:R-:W4:Y:S08]  /*326a0*/  LDC R4, c[0x0][0x278] ;  /* 0x00009e00ff047b82 */ /* 0x010f300000000800 */
[----:B------:R-:W0:Y:S01]  /*326b0*/  LDC R5, c[0x0][0x278] ;  /* 0x00009e00ff057b82 */ /* 0x000e220000000800 */
[----:B------:R-:W-:-:S07]  /*326c0*/  IADD3 R14, P5, R6, R2, RZ ;  /* 0x00000002060e7210 */ /* 0x000fce0007fbe0ff */
[----:B------:R-:W3:Y:S01]  /*326d0*/  LDC R59, c[0x0][0x278] ;  /* 0x00009e00ff3b7b82 */ /* 0x000ee20000000800 */
[----:B----4-:R-:W-:-:S07]  /*326e0*/  IMAD R11, R4, 0xa9, RZ ;  /* 0x000000a9040b7824 */ /* 0x010fce00078e02ff */
[----:B------:R-:W4:Y:S01]  /*326f0*/  LDC R55, c[0x0][0x278] ;  /* 0x00009e00ff377b82 */ /* 0x000f220000000800 */
[----:B------:R-:W-:Y:S01]  /*32700*/  LEA.HI.X.SX32 R15, R11, R3, 0x1, P5 ;  /* 0x000000030b0f7211 */ /* 0x000fe200028f0eff */
[----:B0-----:R-:W-:-:S06]  /*32710*/  IMAD R5, R5, 0x154, RZ ;  /* 0x0000015405057824 */ /* 0x001fcc00078e02ff */
[----:B------:R-:W0:Y:S01]  /*32720*/  LDC R4, c[0x0][0x278] ;  /* 0x00009e00ff047b82 */ /* 0x000e220000000800 */
[----:B------:R2:W-:Y:S01]  /*32730*/  STL.64 [R1+0x7a8], R14 ;  /* 0x0007a80e01007387 */ /* 0x0005e20000100a00 */
[----:B------:R-:W-:-:S06]  /*32740*/  IMAD R233, R233, 0xaa, RZ ;  /* 0x000000aae9e97824 */ /* 0x000fcc00078e02ff */
[----:B------:R-:W4:Y:S01]  /*32750*/  LDC R51, c[0x0][0x278] ;  /* 0x00009e00ff337b82 */ /* 0x000f220000000800 */
[----:B--2---:R-:W-:-:S07]  /*32760*/  IADD3 R14, P5, R5, R2, RZ ;  /* 0x00000002050e7210 */ /* 0x004fce0007fbe0ff */
[----:B------:R-:W2:Y:S01]  /*32770*/  LDC R5, c[0x0][0x278] ;  /* 0x00009e00ff057b82 */ /* 0x000ea20000000800 */
[----:B------:R-:W-:Y:S01]  /*32780*/  IMAD R9, R9, 0x55, RZ ;  /* 0x0000005509097824 */ /* 0x000fe200078e02ff */
[----:B------:R-:W-:-:S04]  /*32790*/  IADD3 R6, P6, R233, R2, RZ ;  /* 0x00000002e9067210 */ /* 0x000fc80007fde0ff */
[-C--:B------:R-:W-:Y:S02]  /*327a0*/  LEA.HI.X.SX32 R7, R9, R3.reuse, 0x1, P6 ;  /* 0x0000000309077211 */ /* 0x080fe400030f0eff */
[----:B------:R-:W1:Y:S01]  /*327b0*/  LDC R9, c[0x0][0x278] ;  /* 0x00009e00ff097b82 */ /* 0x000e620000000800 */
[----:B0-----:R-:W-:Y:S02]  /*327c0*/  IMAD R4, R4, 0x156, RZ ;  /* 0x0000015604047824 */ /* 0x001fe400078e02ff */
[----:B------:R0:W-:Y:S01]  /*327d0*/  STL.64 [R1+0x198], R6 ;  /* 0x0001980601007387 */ /* 0x0001e20000100a00 */
[----:B------:R-:W-:Y:S01]  /*327e0*/  LEA.HI.X.SX32 R15, R233, R3, 0x1, P5 ;  /* 0x00000003e90f7211 */ /* 0x000fe200028f0eff */
[----:B------:R-:W-:Y:S02]  /*327f0*/  IMAD R237, R237, 0x56, RZ ;  /* 0x00000056eded7824 */ /* 0x000fe400078e02ff */
[----:B------:R-:W-:Y:S01]  /*32800*/  IMAD R238, R238, 0xac, RZ ;  /* 0x000000aceeee7824 */ /* 0x000fe200078e02ff */
[----:B------:R-:W5:Y:S01]  /*32810*/  LDC R233, c[0x0][0x278] ;  /* 0x00009e00ffe97b82 */ /* 0x000f620000000800 */
[----:B0-----:R-:W-:Y:S01]  /*32820*/  IADD3 R6, P6, R4, R2, RZ ;  /* 0x0000000204067210 */ /* 0x001fe20007fde0ff */
[----:B--2---:R-:W-:-:S06]  /*32830*/  IMAD R4, R5, 0xab, RZ ;  /* 0x000000ab05047824 */ /* 0x004fcc00078e02ff */
[----:B------:R-:W0:Y:S01]  /*32840*/  LDC R150, c[0x0][0x278] ;  /* 0x00009e00ff967b82 */ /* 0x000e220000000800 */
[----:B------:R-:W-:-:S07]  /*32850*/  LEA.HI.X.SX32 R7, R4, R3, 0x1, P6 ;  /* 0x0000000304077211 */ /* 0x000fce00030f0eff */
[----:B------:R-:W2:Y:S01]  /*32860*/  LDC R5, c[0x0][0x278] ;  /* 0x00009e00ff057b82 */ /* 0x000ea20000000800 */
[----:B------:R-:W-:Y:S04]  /*32870*/  STL.64 [R1+0x7a0], R14 ;  /* 0x0007a00e01007387 */ /* 0x000fe80000100a00 */
[----:B------:R3:W-:Y:S01]  /*32880*/  STL.64 [R1+0x798], R6 ;  /* 0x0007980601007387 */ /* 0x0007e20000100a00 */
[----:B-1----:R-:W-:Y:S02]  /*32890*/  IMAD R105, R9, 0xc9, RZ ;  /* 0x000000c909697824 */ /* 0x002fe400078e02ff */
[----:B------:R-:W1:Y:S08]  /*328a0*/  LDC R9, c[0x0][0x278] ;  /* 0x00009e00ff097b82 */ /* 0x000e700000000800 */
[----:B------:R-:W0:Y:S08]  /*328b0*/  LDC R47, c[0x0][0x278] ;  /* 0x00009e00ff2f7b82 */ /* 0x000e300000000800 */
[----:B---3--:R-:W3:Y:S01]  /*328c0*/  LDC R6, c[0x0][0x278] ;  /* 0x00009e00ff067b82 */ /* 0x008ee20000000800 */
[----:B--2---:R-:W-:Y:S01]  /*328d0*/  IMAD R7, R5, 0x2b, RZ ;  /* 0x0000002b05077824 */ /* 0x004fe200078e02ff */
[----:B------:R-:W-:-:S02]  /*328e0*/  IADD3 R14, P5, R237, R2, RZ ;  /* 0x00000002ed0e7210 */ /* 0x000fc40007fbe0ff */
[----:B------:R-:W-:Y:S02]  /*328f0*/  IADD3 R4, P6, R238, R2, RZ ;  /* 0x00000002ee047210 */ /* 0x000fe40007fde0ff */
[-C--:B------:R-:W-:Y:S01]  /*32900*/  LEA.HI.X.SX32 R15, R7, R3.reuse, 0x1, P5 ;  /* 0x00000003070f7211 */ /* 0x080fe200028f0eff */
[----:B------:R-:W-:Y:S01]  /*32910*/  IMAD R240, R240, 0x6, RZ ;  /* 0x00000006f0f07824 */ /* 0x000fe200078e02ff */
[----:B------:R-:W-:Y:S01]  /*32920*/  LEA.HI.X.SX32 R5, R237, R3, 0x1, P6 ;  /* 0x00000003ed057211 */ /* 0x000fe200030f0eff */
[----:B------:R-:W2:Y:S02]  /*32930*/  LDC R39, c[0x0][0x278] ;  /* 0x00009e00ff277b82 */ /* 0x000ea40000000800 */
[----:B------:R-:W-:Y:S01]  /*32940*/  STL.64 [R1+0x2e8], R14 ;  /* 0x0002e80e01007387 */ /* 0x000fe20000100a00 */
[----:B-1----:R-:W-:-:S03]  /*32950*/  LEA R9, R9, R9, 0x1 ;  /* 0x0000000909097211 */ /* 0x002fc600078e08ff */
[----:B------:R1:W-:Y:S02]  /*32960*/  STL.64 [R1+0x190], R4 ;  /* 0x0001900401007387 */ /* 0x0003e40000100a00 */
[----:B------:R-:W2:Y:S01]  /*32970*/  LDC R144, c[0x0][0x278] ;  /* 0x00009e00ff907b82 */ /* 0x000ea20000000800 */
[----:B---3--:R-:W-:-:S07]  /*32980*/  IMAD R6, R6, 0x158, RZ ;  /* 0x0000015806067824 */ /* 0x008fce00078e02ff */
[----:B------:R-:W3:Y:S01]  /*32990*/  LDC R43, c[0x0][0x278] ;  /* 0x00009e00ff2b7b82 */ /* 0x000ee20000000800 */
[-C--:B-1----:R-:W-:Y:S02]  /*329a0*/  IADD3 R4, P6, R240, R2.reuse, RZ ;  /* 0x00000002f0047210 */ /* 0x082fe40007fde0ff */
[-C--:B------:R-:W-:Y:S01]  /*329b0*/  IADD3 R6, P5, R6, R2.reuse, RZ ;  /* 0x0000000206067210 */ /* 0x080fe20007fbe0ff */
[----:B------:R-:W-:Y:S01]  /*329c0*/  IMAD R241, R241, 0xc, RZ ;  /* 0x0000000cf1f17824 */ /* 0x000fe200078e02ff */
[-C--:B------:R-:W-:Y:S02]  /*329d0*/  LEA.HI.X.SX32 R5, R9, R3.reuse, 0x1, P6 ;  /* 0x0000000309057211 */ /* 0x080fe400030f0eff */
[----:B------:R-:W-:Y:S01]  /*329e0*/  LEA.HI.X.SX32 R7, R238, R3, 0x1, P5 ;  /* 0x00000003ee077211 */ /* 0x000fe200028f0eff */
[----:B------:R-:W1:Y:S04]  /*329f0*/  LDC R146, c[0x0][0x278] ;  /* 0x00009e00ff927b82 */ /* 0x000e680000000800 */
[----:B------:R4:W-:Y:S04]  /*32a00*/  STL.64 [R1+0x790], R6 ;  /* 0x0007900601007387 */ /* 0x0009e80000100a00 */
[----:B------:R5:W-:Y:S01]  /*32a10*/  STL.64 [R1+0x428], R4 ;  /* 0x0004280401007387 */ /* 0x000be20000100a00 */
[----:B------:R-:W1:Y:S01]  /*32a20*/  LDC R143, c[0x0][0x278] ;  /* 0x00009e00ff8f7b82 */ /* 0x000e620000000800 */
[----:B----4-:R-:W-:-:S07]  /*32a30*/  IADD3 R6, P5, R241, R2, RZ ;  /* 0x00000002f1067210 */ /* 0x010fce0007fbe0ff */
[----:B------:R-:W4:Y:S01]  /*32a40*/  LDC R142, c[0x0][0x278] ;  /* 0x00009e00ff8e7b82 */ /* 0x000f220000000800 */
[----:B------:R-:W-:-:S07]  /*32a50*/  LEA.HI.X.SX32 R7, R240, R3, 0x1, P5 ;  /* 0x00000003f0077211 */ /* 0x000fce00028f0eff */
[----:B-----5:R-:W5:Y:S01]  /*32a60*/  LDC R5, c[0x0][0x278] ;  /* 0x00009e00ff057b82 */ /* 0x020f620000000800 */
[----:B------:R0:W-:Y:S01]  /*32a70*/  STL.64 [R1+0x410], R6 ;  /* 0x0004100601007387 */ /* 0x0001e20000100a00 */
[----:B------:R-:W-:Y:S02]  /*32a80*/  IMAD R242, R242, 0xe, RZ ;  /* 0x0000000ef2f27824 */ /* 0x000fe400078e02ff */
[----:B------:R-:W-:Y:S02]  /*32a90*/  IMAD R243, R243, 0x16, RZ ;  /* 0x00000016f3f37824 */ /* 0x000fe400078e02ff */
[----:B------:R-:W-:Y:S02]  /*32aa0*/  IMAD R244, R244, 0x18, RZ ;  /* 0x00000018f4f47824 */ /* 0x000fe400078e02ff */
[----:B------:R-:W-:Y:S01]  /*32ab0*/  IMAD R245, R245, 0x1a, RZ ;  /* 0x0000001af5f57824 */ /* 0x000fe200078e02ff */
[----:B------:R-:W2:Y:S08]  /*32ac0*/  LDC R240, c[0x0][0x278] ;  /* 0x00009e00fff07b82 */ /* 0x000eb00000000800 */
[----:B0-----:R-:W0:Y:S01]  /*32ad0*/  LDC R6, c[0x0][0x278] ;  /* 0x00009e00ff067b82 */ /* 0x001e220000000800 */
[----:B------:R-:W-:-:S02]  /*32ae0*/  IADD3 R14, P6, R242, R2, RZ ;  /* 0x00000002f20e7210 */ /* 0x000fc40007fde0ff */
[----:B-----5:R-:W-:-:S05]  /*32af0*/  LEA R9, R5, -R5, 0x3 ;  /* 0x8000000505097211 */ /* 0x020fca00078e18ff */
[----:B------:R-:W5:Y:S01]  /*32b00*/  LDC R7, c[0x0][0x278] ;  /* 0x00009e00ff077b82 */ /* 0x000f620000000800 */
[----:B------:R-:W-:-:S05]  /*32b10*/  LEA.HI.X.SX32 R15, R9, R3, 0x1, P6 ;  /* 0x00000003090f7211 */ /* 0x000fca00030f0eff */
[----:B------:R0:W-:Y:S02]  /*32b20*/  STL.64 [R1+0x408], R14 ;  /* 0x0004080e01007387 */ /* 0x0001e40000100a00 */
[----:B------:R-:W3:Y:S08]  /*32b30*/  LDC R9, c[0x0][0x278] ;  /* 0x00009e00ff097b82 */ /* 0x000ef00000000800 */
[----:B------:R-:W4:Y:S01]  /*32b40*/  LDC R141, c[0x0][0x278] ;  /* 0x00009e00ff8d7b82 */ /* 0x000f220000000800 */
[----:B0-----:R-:W-:-:S07]  /*32b50*/  IMAD R15, R6, 0xcb, RZ ;  /* 0x000000cb060f7824 */ /* 0x001fce00078e02ff */
[----:B------:R-:W0:Y:S01]  /*32b60*/  LDC R6, c[0x0][0x278] ;  /* 0x00009e00ff067b82 */ /* 0x000e220000000800 */
[----:B-----5:R-:W-:Y:S01]  /*32b70*/  IMAD R7, R7, 0xb, RZ ;  /* 0x0000000b07077824 */ /* 0x020fe200078e02ff */
[-C--:B------:R-:W-:Y:S02]  /*32b80*/  IADD3 R4, P5, R243, R2.reuse, RZ ;  /* 0x00000002f3047210 */ /* 0x080fe40007fbe0ff */
[----:B------:R-:W-:Y:S02]  /*32b90*/  IADD3 R18, P6, R244, R2, RZ ;  /* 0x00000002f4127210 */ /* 0x000fe40007fde0ff */
[-C--:B------:R-:W-:Y:S02]  /*32ba0*/  LEA.HI.X.SX32 R5, R7, R3.reuse, 0x1, P5 ;  /* 0x0000000307057211 */ /* 0x080fe400028f0eff */
[----:B------:R-:W-:Y:S01]  /*32bb0*/  LEA.HI.X.SX32 R19, R241, R3, 0x1, P6 ;  /* 0x00000003f1137211 */ /* 0x000fe200030f0eff */
[----:B------:R-:W-:Y:S01]  /*32bc0*/  IMAD R249, R249, 0x2c, RZ ;  /* 0x0000002cf9f97824 */ /* 0x000fe200078e02ff */
[----:B------:R-:W5:Y:S01]  /*32bd0*/  LDC R14, c[0x0][0x278] ;  /* 0x00009e00ff0e7b82 */ /* 0x000f620000000800 */
[----:B------:R1:W-:Y:S01]  /*32be0*/  STL.64 [R1+0x3e8], R4 ;  /* 0x0003e80401007387 */ /* 0x0003e20000100a00 */
[----:B---3--:R-:W-:-:S03]  /*32bf0*/  LEA R9, R9, -R9, 0x4 ;  /* 0x8000000909097211 */ /* 0x008fc600078e20ff */
[----:B------:R-:W-:Y:S03]  /*32c00*/  STL.64 [R1+0x3e0], R18 ;  /* 0x0003e01201007387 */ /* 0x000fe60000100a00 */
[----:B------:R-:W3:Y:S01]  /*32c10*/  LDC R140, c[0x0][0x278] ;  /* 0x00009e00ff8c7b82 */ /* 0x000ee20000000800 */
[-C--:B-1----:R-:W-:Y:S01]  /*32c20*/  IADD3 R4, P5, R245, R2.reuse, RZ ;  /* 0x00000002f5047210 */ /* 0x082fe20007fbe0ff */
[----:B0-----:R-:W-:Y:S01]  /*32c30*/  IMAD R11, R6, 0xd, RZ ;  /* 0x0000000d060b7824 */ /* 0x001fe200078e02ff */
[----:B------:R-:W-:-:S05]  /*32c40*/  IADD3 R6, P6, R247, R2, RZ ;  /* 0x00000002f7067210 */ /* 0x000fca0007fde0ff */
[----:B------:R-:W0:Y:S01]  /*32c50*/  LDC R139, c[0x0][0x278] ;  /* 0x00009e00ff8b7b82 */ /* 0x000e220000000800 */
[-C--:B------:R-:W-:Y:S02]  /*32c60*/  LEA.HI.X.SX32 R5, R11, R3.reuse, 0x1, P5 ;  /* 0x000000030b057211 */ /* 0x080fe400028f0eff */
[----:B------:R-:W-:-:S03]  /*32c70*/  LEA.HI.X.SX32 R7, R242, R3, 0x1, P6 ;  /* 0x00000003f2077211 */ /* 0x000fc600030f0eff */
[----:B------:R1:W-:Y:S02]  /*32c80*/  STL.64 [R1+0x3d8], R4 ;  /* 0x0003d80401007387 */ /* 0x0003e40000100a00 */
[----:B------:R-:W2:Y:S02]  /*32c90*/  LDC R11, c[0x0][0x278] ;  /* 0x00009e00ff0b7b82 */ /* 0x000ea40000000800 */
[----:B------:R4:W-:Y:S06]  /*32ca0*/  STL.64 [R1+0x3d0], R6 ;  /* 0x0003d00601007387 */ /* 0x0009ec0000100a00 */
[----:B------:R-:W0:Y:S01]  /*32cb0*/  LDC R138, c[0x0][0x278] ;  /* 0x00009e00ff8a7b82 */ /* 0x000e220000000800 */
[----:B-1----:R-:W-:-:S02]  /*32cc0*/  IADD3 R4, P5, R248, R2, RZ ;  /* 0x00000002f8047210 */ /* 0x002fc40007fbe0ff */
[----:B----4-:R-:W-:-:S05]  /*32cd0*/  IADD3 R6, P6, R249, R2, RZ ;  /* 0x00000002f9067210 */ /* 0x010fca0007fde0ff */
[----:B------:R-:W1:Y:S01]  /*32ce0*/  LDC R136, c[0x0][0x278] ;  /* 0x00009e00ff887b82 */ /* 0x000e620000000800 */
[-C--:B------:R-:W-:Y:S02]  /*32cf0*/  LEA.HI.X.SX32 R5, R9, R3.reuse, 0x1, P5 ;  /* 0x0000000309057211 */ /* 0x080fe400028f0eff */
[----:B------:R-:W-:-:S03]  /*32d00*/  LEA.HI.X.SX32 R7, R243, R3, 0x1, P6 ;  /* 0x00000003f3077211 */ /* 0x000fc600030f0eff */
[----:B------:R-:W-:Y:S02]  /*32d10*/  STL.64 [R1+0x3c8], R4 ;  /* 0x0003c80401007387 */ /* 0x000fe40000100a00 */
[----:B------:R-:W4:Y:S02]  /*32d20*/  LDC R9, c[0x0][0x278] ;  /* 0x00009e00ff097b82 */ /* 0x000f240000000800 */
[----:B------:R5:W-:Y:S06]  /*32d30*/  STL.64 [R1+0x390], R6 ;  /* 0x0003900601007387 */ /* 0x000bec0000100a00 */
[----:B------:R-:W1:Y:S08]  /*32d40*/  LDC R135, c[0x0][0x278] ;  /* 0x00009e00ff877b82 */ /* 0x000e700000000800 */
[----:B-----5:R-:W5:Y:S01]  /*32d50*/  LDC R6, c[0x0][0x278] ;  /* 0x00009e00ff067b82 */ /* 0x020f620000000800 */
[----:B------:R-:W-:-:S07]  /*32d60*/  IADD3 R4, P5, R250, R2, RZ ;  /* 0x00000002fa047210 */ /* 0x000fce0007fbe0ff */
[----:B------:R-:W3:Y:S08]  /*32d70*/  LDC R7, c[0x0][0x278] ;  /* 0x00009e00ff077b82 */ /* 0x000ef00000000800 */
[----:B------:R-:W1:Y:S01]  /*32d80*/  LDC R134, c[0x0][0x278] ;  /* 0x00009e00ff867b82 */ /* 0x000e620000000800 */
[----:B-----5:R-:W-:-:S07]  /*32d90*/  IMAD R6, R6, 0x17, RZ ;  /* 0x0000001706067824 */ /* 0x020fce00078e02ff */
[----:B------:R-:W5:Y:S01]  /*32da0*/  LDC R132, c[0x0][0x278] ;  /* 0x00009e00ff847b82 */ /* 0x000f620000000800 */
[----:B------:R-:W-:-:S07]  /*32db0*/  LEA.HI.X.SX32 R5, R6, R3, 0x1, P5 ;  /* 0x0000000306057211 */ /* 0x000fce00028f0eff */
[----:B------:R-:W0:Y:S01]  /*32dc0*/  LDC R6, c[0x0][0x278] ;  /* 0x00009e00ff067b82 */ /* 0x000e220000000800 */
[----:B---3--:R-:W-:Y:S01]  /*32dd0*/  IMAD R7, R7, 0x32, RZ ;  /* 0x0000003207077824 */ /* 0x008fe200078e02ff */
[-C--:B------:R-:W-:Y:S01]  /*32de0*/  IADD3 R18, P6, R251, R2.reuse, RZ ;  /* 0x00000002fb127210 */ /* 0x080fe20007fde0ff */
[----:B------:R3:W-:Y:S01]  /*32df0*/  STL.64 [R1+0x388], R4 ;  /* 0x0003880401007387 */ /* 0x0007e20000100a00 */
[----:B--2---:R-:W-:Y:S02]  /*32e00*/  IMAD R104, R11, 0xcd, RZ ;  /* 0x000000cd0b687824 */ /* 0x004fe400078e02ff */
[----:B------:R-:W-:Y:S02]  /*32e10*/  LEA.HI.X.SX32 R19, R244, R3, 0x1, P6 ;  /* 0x00000003f4137211 */ /* 0x000fe400030f0eff */
[----:B------:R-:W2:Y:S01]  /*32e20*/  LDC R11, c[0x0][0x278] ;  /* 0x00009e00ff0b7b82 */ /* 0x000ea20000000800 */
[----:B---3--:R-:W-:-:S07]  /*32e30*/  IADD3 R4, P5, R7, R2, RZ ;  /* 0x0000000207047210 */ /* 0x008fce0007fbe0ff */
[----:B------:R-:W3:Y:S01]  /*32e40*/  LDC R131, c[0x0][0x278] ;  /* 0x00009e00ff837b82 */ /* 0x000ee20000000800 */
[----:B0-----:R-:W-:Y:S01]  /*32e50*/  IMAD R6, R6, 0x19, RZ ;  /* 0x0000001906067824 */ /* 0x001fe200078e02ff */
[----:B------:R-:W-:Y:S06]  /*32e60*/  STL.64 [R1+0x380], R18 ;  /* 0x0003801201007387 */ /* 0x000fec0000100a00 */
[----:B------:R-:W0:Y:S01]  /*32e70*/  LDC R130, c[0x0][0x278] ;  /* 0x00009e00ff827b82 */ /* 0x000e220000000800 */
[----:B------:R-:W-:Y:S01]  /*32e80*/  LEA.HI.X.SX32 R5, R6, R3, 0x1, P5 ;  /* 0x0000000306057211 */ /* 0x000fe200028f0eff */
[----:B----4-:R-:W-:-:S04]  /*32e90*/  IMAD R237, R9, 0x34, RZ ;  /* 0x0000003409ed7824 */ /* 0x010fc800078e02ff */
[----:B------:R4:W-:Y:S02]  /*32ea0*/  STL.64 [R1+0x378], R4 ;  /* 0x0003780401007387 */ /* 0x0009e40000100a00 */
[----:B------:R-:W1:Y:S08]  /*32eb0*/  LDC R9, c[0x0][0x278] ;  /* 0x00009e00ff097b82 */ /* 0x000e700000000800 */
[----:B------:R-:W0:Y:S08]  /*32ec0*/  LDC R128, c[0x0][0x278] ;  /* 0x00009e00ff807b82 */ /* 0x000e300000000800 */
[----:B----4-:R-:W4:Y:S01]  /*32ed0*/  LDC R5, c[0x0][0x278] ;  /* 0x00009e00ff057b82 */ /* 0x010f220000000800 */
[----:B--2---:R-:W-:-:S05]  /*32ee0*/  IMAD R229, R11, 0x36, RZ ;  /* 0x000000360be57824 */ /* 0x004fca00078e02ff */
[----:B------:R-:W-:Y:S01]  /*32ef0*/  IADD3 R18, P5, R229, R2, RZ ;  /* 0x00000002e5127210 */ /* 0x000fe20007fbe0ff */
[----:B-1----:R-:W-:Y:S01]  /*32f00*/  IMAD R20, R9, 0x38, RZ ;  /* 0x0000003809147824 */ /* 0x002fe200078e02ff */
[----:B------:R-:W1:Y:S08]  /*32f10*/  LDC R11, c[0x0][0x278] ;  /* 0x00009e00ff0b7b82 */ /* 0x000e700000000800 */
[----:B------:R-:W2:Y:S01]  /*32f20*/  LDC R9, c[0x0][0x278] ;  /* 0x00009e00ff097b82 */ /* 0x000ea20000000800 */
[----:B----4-:R-:W-:-:S07]  /*32f30*/  IMAD R6, R5, 0x1b, RZ ;  /* 0x0000001b05067824 */ /* 0x010fce00078e02ff */
[----:B------:R-:W4:Y:S01]  /*32f40*/  LDC R127, c[0x0][0x278] ;  /* 0x00009e00ff7f7b82 */ /* 0x000f220000000800 */
[----:B------:R-:W-:-:S07]  /*32f50*/  LEA.HI.X.SX32 R19, R6, R3, 0x1, P5 ;  /* 0x0000000306137211 */ /* 0x000fce00028f0eff */
[----:B------:R-:W5:Y:S01]  /*32f60*/  LDC R6, c[0x0][0x278] ;  /* 0x00009e00ff067b82 */ /* 0x000f620000000800 */
[-C--:B------:R-:W-:Y:S02]  /*32f70*/  IADD3 R22, P6, R237, R2.reuse, RZ ;  /* 0x00000002ed167210 */ /* 0x080fe40007fde0ff */
[----:B------:R-:W-:Y:S01]  /*32f80*/  IADD3 R244, P5, R157, R2, RZ ;  /* 0x000000029df47210 */ /* 0x000fe20007fbe0ff */
[----:B--2---:R-:W-:-:S04]  /*32f90*/  IMAD R242, R9, 0x3c, RZ ;  /* 0x0000003c09f27824 */ /* 0x004fc800078e02ff */
[----:B------:R-:W2:Y:S01]  /*32fa0*/  LDC R126, c[0x0][0x278] ;  /* 0x00009e00ff7e7b82 */ /* 0x000ea20000000800 */
[----:B------:R-:W-:-:S07]  /*32fb0*/  LEA.HI.X.SX32 R23, R245, R3, 0x1, P6 ;  /* 0x00000003f5177211 */ /* 0x000fce00030f0eff */
[----:B------:R-:W3:Y:S01]  /*32fc0*/  LDC R9, c[0x0][0x278] ;  /* 0x00009e00ff097b82 */ /* 0x000ee20000000800 */
[----:B-----5:R-:W-:-:S07]  /*32fd0*/  IMAD R6, R6, 0x1d, RZ ;  /* 0x0000001d06067824 */ /* 0x020fce00078e02ff */
[----:B------:R-:W5:Y:S01]  /*32fe0*/  LDC R124, c[0x0][0x278] ;  /* 0x00009e00ff7c7b82 */ /* 0x000f620000000800 */
[----:B------:R-:W-:-:S07]  /*32ff0*/  LEA.HI.X.SX32 R245, R6, R3, 0x1, P5 ;  /* 0x0000000306f57211 */ /* 0x000fce00028f0eff */
[----:B------:R-:W0:Y:S01]  /*33000*/  LDC R6, c[0x0][0x278] ;  /* 0x00009e00ff067b82 */ /* 0x000e220000000800 */
[----:B------:R1:W-:Y:S01]  /*33010*/  STL.64 [R1+0x370], R22 ;  /* 0x0003701601007387 */ /* 0x0003e20000100a00 */
[----:B------:R-:W-:-:S04]  /*33020*/  IADD3 R4, P6, R20, R2, RZ ;  /* 0x0000000214047210 */ /* 0x000fc80007fde0ff */
[----:B------:R-:W-:Y:S02]  /*33030*/  LEA.HI.X.SX32 R5, R247, R3, 0x1, P6 ;  /* 0x00000003f7057211 */ /* 0x000fe400030f0eff */
[----:B------:R-:W5:Y:S01]  /*33040*/  LDC R123, c[0x0][0x278] ;  /* 0x00009e00ff7b7b82 */ /* 0x000f620000000800 */
[----:B-1----:R-:W-:-:S07]  /*33050*/  IMAD R23, R11, 0xcf, RZ ;  /* 0x000000cf0b177824 */ /* 0x002fce00078e02ff */
[----:B------:R-:W1:Y:S01]  /*33060*/  LDC R11, c[0x0][0x278] ;  /* 0x00009e00ff0b7b82 */ /* 0x000e620000000800 */
[----:B---3--:R-:W-:Y:S01]  /*33070*/  IMAD R241, R9, 0x58, RZ ;  /* 0x0000005809f17824 */ /* 0x008fe200078e02ff */
[----:B------:R-:W-:Y:S04]  /*33080*/  STL.64 [R1+0x360], R4 ;  /* 0x0003600401007387 */ /* 0x000fe80000100a00 */
[----:B------:R3:W-:Y:S02]  /*33090*/  STL.64 [R1+0x368], R18 ;  /* 0x0003681201007387 */ /* 0x0007e40000100a00 */
[----:B------:R-:W4:Y:S01]  /*330a0*/  LDC R9, c[0x0][0x278] ;  /* 0x00009e00ff097b82 */ /* 0x000f220000000800 */
[----:B0-----:R-:W-:Y:S01]  /*330b0*/  LEA R6, R6, -R6, 0x5 ;  /* 0x8000000606067211 */ /* 0x001fe200078e28ff */
[----:B------:R0:W-:Y:S06]  /*330c0*/  STL.64 [R1+0x358], R244 ;  /* 0x000358f401007387 */ /* 0x0001ec0000100a00 */
[----:B------:R-:W2:Y:S01]  /*330d0*/  LDC R22, c[0x0][0x278] ;  /* 0x00009e00ff167b82 */ /* 0x000ea20000000800 */
[----:B---3--:R-:W-:-:S05]  /*330e0*/  IMAD R19, R14, 0x3e, RZ ;  /* 0x0000003e0e137824 */ /* 0x008fca00078e02ff */
[----:B0-----:R-:W-:Y:S01]  /*330f0*/  IADD3 R244, P5, R19, R2, RZ ;  /* 0x0000000213f47210 */ /* 0x001fe20007fbe0ff */
[----:B-1----:R-:W-:Y:S01]  /*33100*/  IMAD R243, R11, 0x5a, RZ ;  /* 0x0000005a0bf37824 */ /* 0x002fe200078e02ff */
[----:B------:R-:W0:Y:S02]  /*33110*/  LDC R14, c[0x0][0x278] ;  /* 0x00009e00ff0e7b82 */ /* 0x000e240000000800 */
[----:B------:R-:W-:-:S06]  /*33120*/  LEA.HI.X.SX32 R245, R6, R3, 0x1, P5 ;  /* 0x0000000306f57211 */ /* 0x000fcc00028f0eff */
[----:B------:R-:W1:Y:S08]  /*33130*/  LDC R6, c[0x0][0x278] ;  /* 0x00009e00ff067b82 */ /* 0x000e700000000800 */
[----:B------:R-:W3:Y:S01]  /*33140*/  LDC R11, c[0x0][0x278] ;  /* 0x00009e00ff0b7b82 */ /* 0x000ee20000000800 */
[----:B----4-:R-:W-:Y:S01]  /*33150*/  IMAD R18, R9, 0x5c, RZ ;  /* 0x0000005c09127824 */ /* 0x010fe200078e02ff */
[----:B------:R-:W-:-:S06]  /*33160*/  IADD3 R4, P6, R242, R2, RZ ;  /* 0x00000002f2047210 */ /* 0x000fcc0007fde0ff */
[----:B------:R-:W4:Y:S01]  /*33170*/  LDC R9, c[0x0][0x278] ;  /* 0x00009e00ff097b82 */ /* 0x000f220000000800 */
[----:B------:R-:W-:-:S05]  /*33180*/  LEA.HI.X.SX32 R5, R248, R3, 0x1, P6 ;  /* 0x00000003f8057211 */ /* 0x000fca00030f0eff */
[----:B------:R5:W-:Y:S01]  /*33190*/  STL.64 [R1+0x350], R4 ;  /* 0x0003500401007387 */ /* 0x000be20000100a00 */
[----:B-1----:R-:W-:Y:S01]  /*331a0*/  IMAD R6, R6, 0x2d, RZ ;  /* 0x0000002d06067824 */ /* 0x002fe200078e02ff */
[----:B------:R-:W1:Y:S02]  /*331b0*/  LDC R122, c[0x0][0x278] ;  /* 0x00009e00ff7a7b82 */ /* 0x000e640000000800 */
[----:B------:R2:W-:Y:S06]  /*331c0*/  STL.64 [R1+0x348], R244 ;  /* 0x000348f401007387 */ /* 0x0005ec0000100a00 */
[----:B------:R-:W1:Y:S01]  /*331d0*/  LDC R120, c[0x0][0x278] ;  /* 0x00009e00ff787b82 */ /* 0x000e620000000800 */
[----:B-----5:R-:W-:-:S02]  /*331e0*/  IADD3 R4, P6, R241, R2, RZ ;  /* 0x00000002f1047210 */ /* 0x020fc40007fde0ff */
[----:B--2---:R-:W-:Y:S02]  /*331f0*/  IADD3 R244, P5, R243, R2, RZ ;  /* 0x00000002f3f47210 */ /* 0x004fe40007fbe0ff */
[-C--:B------:R-:W-:Y:S01]  /*33200*/  LEA.HI.X.SX32 R5, R249, R3.reuse, 0x1, P6 ;  /* 0x00000003f9057211 */ /* 0x080fe200030f0eff */
[----:B---3--:R-:W-:Y:S01]  /*33210*/  IMAD R249, R11, 0x1a0, RZ ;  /* 0x000001a00bf97824 */ /* 0x008fe200078e02ff */
[----:B------:R-:W-:Y:S01]  /*33220*/  LEA.HI.X.SX32 R245, R6, R3, 0x1, P5 ;  /* 0x0000000306f57211 */ /* 0x000fe200028f0eff */
[----:B------:R-:W2:Y:S01]  /*33230*/  LDC R11, c[0x0][0x278] ;  /* 0x00009e00ff0b7b82 */ /* 0x000ea20000000800 */
[----:B0-----:R-:W-:-:S07]  /*33240*/  IMAD R238, R14, 0x5e, RZ ;  /* 0x0000005e0eee7824 */ /* 0x001fce00078e02ff */
[----:B------:R-:W0:Y:S01]  /*33250*/  LDC R6, c[0x0][0x278] ;  /* 0x00009e00ff067b82 */ /* 0x000e220000000800 */
[----:B----4-:R-:W-:-:S07]  /*33260*/  IMAD R225, R9, 0x60, RZ ;  /* 0x0000006009e17824 */ /* 0x010fce00078e02ff */
[----:B------:R-:W3:Y:S08]  /*33270*/  LDC R14, c[0x0][0x278] ;  /* 0x00009e00ff0e7b82 */ /* 0x000ef00000000800 */
[----:B------:R-:W4:Y:S01]  /*33280*/  LDC R9, c[0x0][0x278] ;  /* 0x00009e00ff097b82 */ /* 0x000f220000000800 */
[----:B------:R5:W-:Y:S01]  /*33290*/  STL.64 [R1+0x2e0], R4 ;  /* 0x0002e00401007387 */ /* 0x000be20000100a00 */
[----:B--2---:R-:W-:-:S03]  /*332a0*/  IMAD R21, R11, 0xd1, RZ ;  /* 0x000000d10b157824 */ /* 0x004fc600078e02ff */
[----:B------:R2:W-:Y:S03]  /*332b0*/  STL.64 [R1+0x2d8], R244 ;  /* 0x0002d8f401007387 */ /* 0x0005e60000100a00 */
[----:B------:R-:W1:Y:S01]  /*332c0*/  LDC R11, c[0x0][0x278] ;  /* 0x00009e00ff0b7b82 */ /* 0x000e620000000800 */
[----:B-----5:R-:W-:-:S07]  /*332d0*/  IADD3 R4, P6, R18, R2, RZ ;  /* 0x0000000212047210 */ /* 0x020fce0007fde0ff */
[----:B------:R-:W5:Y:S01]  /*332e0*/  LDC R119, c[0x0][0x278] ;  /* 0x00009e00ff777b82 */ /* 0x000f620000000800 */
[----:B------:R-:W-:Y:S01]  /*332f0*/  LEA.HI.X.SX32 R5, R250, R3, 0x1, P6 ;  /* 0x00000003fa057211 */ /* 0x000fe200030f0eff */
[----:B0-----:R-:W-:Y:S01]  /*33300*/  IMAD R6, R6, 0x2f, RZ ;  /* 0x0000002f06067824 */ /* 0x001fe200078e02ff */
[----:B--2---:R-:W-:-:S03]  /*33310*/  IADD3 R244, P5, R238, R2, RZ ;  /* 0x00000002eef47210 */ /* 0x004fc60007fbe0ff */
[----:B------:R0:W-:Y:S01]  /*33320*/  STL.64 [R1+0x2d0], R4 ;  /* 0x0002d00401007387 */ /* 0x0001e20000100a00 */
[----:B------:R-:W-:Y:S01]  /*33330*/  LEA.HI.X.SX32 R245, R6, R3, 0x1, P5 ;  /* 0x0000000306f57211 */ /* 0x000fe200028f0eff */
[----:B---3--:R-:W-:Y:S01]  /*33340*/  IMAD R17, R14, 0x62, RZ ;  /* 0x000000620e117824 */ /* 0x008fe200078e02ff */
[----:B------:R-:W2:Y:S01]  /*33350*/  LDC R6, c[0x0][0x278] ;  /* 0x00009e00ff067b82 */ /* 0x000ea20000000800 */
[----:B----4-:R-:W-:-:S07]  /*33360*/  IMAD R14, R9, 0x64, RZ ;  /* 0x00000064090e7824 */ /* 0x010fce00078e02ff */
[----:B------:R-:W3:Y:S01]  /*33370*/  LDC R118, c[0x0][0x278] ;  /* 0x00009e00ff767b82 */ /* 0x000ee20000000800 */
[----:B0-----:R-:W-:-:S04]  /*33380*/  IADD3 R4, P6, R225, R2, RZ ;  /* 0x00000002e1047210 */ /* 0x001fc80007fde0ff */
[----:B------:R-:W-:Y:S01]  /*33390*/  LEA.HI.X.SX32 R5, R251, R3, 0x1, P6 ;  /* 0x00000003fb057211 */ /* 0x000fe200030f0eff */
[----:B------:R-:W-:Y:S02]  /*333a0*/  STL.64 [R1+0x2c8], R244 ;  /* 0x0002c8f401007387 */ /* 0x000fe40000100a00 */
[----:B------:R-:W0:Y:S02]  /*333b0*/  LDC R9, c[0x0][0x278] ;  /* 0x00009e00ff097b82 */ /* 0x000e240000000800 */
[----:B------:R4:W-:Y:S01]  /*333c0*/  STL.64 [R1+0x2c0], R4 ;  /* 0x0002c00401007387 */ /* 0x0009e20000100a00 */
[----:B-1----:R-:W-:-:S05]  /*333d0*/  IMAD R11, R11, 0x31, RZ ;  /* 0x000000310b0b7824 */ /* 0x002fca00078e02ff */
[----:B------:R-:W1:Y:S01]  /*333e0*/  LDC R116, c[0x0][0x278] ;  /* 0x00009e00ff747b82 */ /* 0x000e620000000800 */
[----:B----4-:R-:W-:-:S07]  /*333f0*/  IADD3 R4, P6, R14, R2, RZ ;  /* 0x000000020e047210 */ /* 0x010fce0007fde0ff */
[----:B------:R-:W4:Y:S01]  /*33400*/  LDC R115, c[0x0][0x278] ;  /* 0x00009e00ff737b82 */ /* 0x000f220000000800 */
[----:B------:R-:W-:-:S07]  /*33410*/  LEA.HI.X.SX32 R5, R7, R3, 0x1, P6 ;  /* 0x0000000307057211 */ /* 0x000fce00030f0eff */
[----:B------:R-:W5:Y:S01]  /*33420*/  LDC R7, c[0x0][0x278] ;  /* 0x00009e00ff077b82 */ /* 0x000f620000000800 */
[----:B------:R-:W-:Y:S01]  /*33430*/  IADD3 R244, P5, R17, R2, RZ ;  /* 0x0000000211f47210 */ /* 0x000fe20007fbe0ff */
[----:B--2---:R-:W-:-:S03]  /*33440*/  IMAD R6, R6, 0x66, RZ ;  /* 0x0000006606067824 */ /* 0x004fc600078e02ff */
[----:B------:R-:W-:-:S03]  /*33450*/  LEA.HI.X.SX32 R245, R11, R3, 0x1, P5 ;  /* 0x000000030bf57211 */ /* 0x000fc600028f0eff */
[----:B------:R-:W2:Y:S01]  /*33460*/  LDC R11, c[0x0][0x278] ;  /* 0x00009e00ff0b7b82 */ /* 0x000ea20000000800 */
[----:B------:R-:W-:Y:S01]  /*33470*/  IMAD R22, R22, 0x33, RZ ;  /* 0x0000003316167824 */ /* 0x000fe200078e02ff */
[----:B------:R3:W-:Y:S01]  /*33480*/  STL.64 [R1+0x2b8], R244 ;  /* 0x0002b8f401007387 */ /* 0x0007e20000100a00 */
[----:B0-----:R-:W-:Y:S02]  /*33490*/  IMAD R9, R9, 0x68, RZ ;  /* 0x0000006809097824 */ /* 0x001fe400078e02ff */
[----:B------:R-:W-:Y:S01]  /*334a0*/  IMAD R233, R233, 0x35, RZ ;  /* 0x00000035e9e97824 */ /* 0x000fe200078e02ff */
[----:B------:R0:W-:Y:S02]  /*334b0*/  STL.64 [R1+0x2b0], R4 ;  /* 0x0002b00401007387 */ /* 0x0001e40000100a00 */
[----:B------:R-:W4:Y:S01]  /*334c0*/  LDC R114, c[0x0][0x278] ;  /* 0x00009e00ff727b82 */ /* 0x000f220000000800 */
[----:B---3--:R-:W-:Y:S01]  /*334d0*/  IADD3 R244, P5, R6, R2, RZ ;  /* 0x0000000206f47210 */ /* 0x008fe20007fbe0ff */
[----:B-----5:R-:W-:-:S06]  /*334e0*/  IMAD R7, R7, 0x6a, RZ ;  /* 0x0000006a07077824 */ /* 0x020fcc00078e02ff */
[----:B------:R-:W3:Y:S01]  /*334f0*/  LDC R112, c[0x0][0x278] ;  /* 0x00009e00ff707b82 */ /* 0x000ee20000000800 */
[----:B------:R-:W-:Y:S02]  /*33500*/  LEA.HI.X.SX32 R245, R22, R3, 0x1, P5 ;  /* 0x0000000316f57211 */ /* 0x000fe400028f0eff */
[----:B0-----:R-:W-:-:S03]  /*33510*/  IADD3 R4, P6, R9, R2, RZ ;  /* 0x0000000209047210 */ /* 0x001fc60007fde0ff */
[----:B------:R0:W-:Y:S01]  /*33520*/  STL.64 [R1+0x2a8], R244 ;  /* 0x0002a8f401007387 */ /* 0x0001e20000100a00 */
[----:B------:R-:W-:Y:S01]  /*33530*/  LEA.HI.X.SX32 R5, R237, R3, 0x1, P6 ;  /* 0x00000003ed057211 */ /* 0x000fe200030f0eff */
[----:B--2---:R-:W-:Y:S01]  /*33540*/  IMAD R11, R11, 0x6c, RZ ;  /* 0x0000006c0b0b7824 */ /* 0x004fe200078e02ff */
[----:B------:R-:W2:Y:S01]  /*33550*/  LDC R237, c[0x0][0x278] ;  /* 0x00009e00ffed7b82 */ /* 0x000ea20000000800 */
[----:B------:R-:W-:Y:S02]  /*33560*/  IMAD R145, R145, 0x70, RZ ;  /* 0x0000007091917824 */ /* 0x000fe400078e02ff */
[----:B------:R-:W-:Y:S02]  /*33570*/  IMAD R151, R151, 0x6e, RZ ;  /* 0x0000006e97977824 */ /* 0x000fe400078e02ff */
[----:B------:R-:W-:Y:S02]  /*33580*/  IMAD R240, R240, 0x78, RZ ;  /* 0x00000078f0f07824 */ /* 0x000fe400078e02ff */
[----:B------:R-:W-:Y:S01]  /*33590*/  IMAD R147, R147, 0x7a, RZ ;  /* 0x0000007a93937824 */ /* 0x000fe200078e02ff */
[----:B------:R-:W-:Y:S01]  /*335a0*/  LEA R153, R153, -R153, 0x6 ;  /* 0x8000009999997211 */ /* 0x000fe200078e30ff */
[----:B------:R-:W-:Y:S01]  /*335b0*/  IMAD R133, R133, 0xb0, RZ ;  /* 0x000000b085857824 */ /* 0x000fe200078e02ff */
[----:B0-----:R-:W-:Y:S01]  /*335c0*/  IADD3 R244, P5, R7, R2, RZ ;  /* 0x0000000207f47210 */ /* 0x001fe20007fbe0ff */
[----:B------:R-:W-:Y:S01]  /*335d0*/  IMAD R248, R152, 0x57, RZ ;  /* 0x0000005798f87824 */ /* 0x000fe200078e02ff */
[----:B------:R-:W0:Y:S02]  /*335e0*/  LDC R111, c[0x0][0x278] ;  /* 0x00009e00ff6f7b82 */ /* 0x000e240000000800 */
[----:B------:R-:W-:-:S06]  /*335f0*/  LEA.HI.X.SX32 R245, R233, R3, 0x1, P5 ;  /* 0x00000003e9f57211 */ /* 0x000fcc00028f0eff */
[----:B------:R-:W5:Y:S01]  /*33600*/  LDC R233, c[0x0][0x278] ;  /* 0x00009e00ffe97b82 */ /* 0x000f620000000800 */
[----:B------:R1:W-:Y:S04]  /*33610*/  STL.64 [R1+0x2a0], R4 ;  /* 0x0002a00401007387 */ /* 0x0003e80000100a00 */
[----:B------:R4:W-:Y:S01]  /*33620*/  STL.64 [R1+0x298], R244 ;  /* 0x000298f401007387 */ /* 0x0009e20000100a00 */
[----:B------:R-:W-:Y:S02]  /*33630*/  IMAD R137, R137, 0xae, RZ ;  /* 0x000000ae89897824 */ /* 0x000fe400078e02ff */
[----:B------:R-:W-:Y:S01]  /*33640*/  IMAD R129, R129, 0xb2, RZ ;  /* 0x000000b281817824 */ /* 0x000fe200078e02ff */
[----:B------:R-:W0:Y:S01]  /*33650*/  LDC R110, c[0x0][0x278] ;  /* 0x00009e00ff6e7b82 */ /* 0x000e220000000800 */
[----:B-1----:R-:W-:-:S04]  /*33660*/  IADD3 R4, P6, R11, R2, RZ ;  /* 0x000000020b047210 */ /* 0x002fc80007fde0ff */
[----:B------:R-:W-:Y:S01]  /*33670*/  LEA.HI.X.SX32 R5, R229, R3, 0x1, P6 ;  /* 0x00000003e5057211 */ /* 0x000fe200030f0eff */
[----:B------:R-:W-:Y:S02]  /*33680*/  IMAD R121, R121, 0xb6, RZ ;  /* 0x000000b679797824 */ /* 0x000fe400078e02ff */
[----:B------:R-:W1:Y:S02]  /*33690*/  LDC R229, c[0x0][0x278] ;  /* 0x00009e00ffe57b82 */ /* 0x000e640000000800 */
[----:B------:R3:W-:Y:S01]  /*336a0*/  STL.64 [R1+0x290], R4 ;  /* 0x0002900401007387 */ /* 0x0007e20000100a00 */
[-C--:B----4-:R-:W-:Y:S01]  /*336b0*/  IADD3 R244, P5, R151, R2.reuse, RZ ;  /* 0x0000000297f47210 */ /* 0x090fe20007fbe0ff */
[----:B-----5:R-:W-:Y:S02]  /*336c0*/  IMAD R233, R233, 0x37, RZ ;  /* 0x00000037e9e97824 */ /* 0x020fe400078e02ff */
[----:B------:R-:W-:Y:S02]  /*336d0*/  IMAD R125, R125, 0xb4, RZ ;  /* 0x000000b47d7d7824 */ /* 0x000fe400078e02ff */
[----:B------:R-:W4:Y:S01]  /*336e0*/  LDC R106, c[0x0][0x278] ;  /* 0x00009e00ff6a7b82 */ /* 0x000f220000000800 */
[----:B---3--:R-:W-:Y:S01]  /*336f0*/  IADD3 R4, P6, R145, R2, RZ ;  /* 0x0000000291047210 */ /* 0x008fe20007fde0ff */
[----:B------:R-:W-:-:S06]  /*33700*/  IMAD R117, R117, 0xb8, RZ ;  /* 0x000000b875757824 */ /* 0x000fcc00078e02ff */
[----:B------:R-:W3:Y:S01]  /*33710*/  LDC R109, c[0x0][0x278] ;  /* 0x00009e00ff6d7b82 */ /* 0x000ee20000000800 */
[----:B------:R-:W-:-:S07]  /*33720*/  LEA.HI.X.SX32 R5, R20, R3, 0x1, P6 ;  /* 0x0000000314057211 */ /* 0x000fce00030f0eff */
[----:B------:R-:W5:Y:S01]  /*33730*/  LDC R20, c[0x0][0x278] ;  /* 0x00009e00ff147b82 */ /* 0x000f620000000800 */
[----:B------:R-:W-:-:S07]  /*33740*/  LEA.HI.X.SX32 R245, R233, R3, 0x1, P5 ;  /* 0x00000003e9f57211 */ /* 0x000fce00028f0eff */
[----:B------:R-:W0:Y:S01]  /*33750*/  LDC R233, c[0x0][0x278] ;  /* 0x00009e00ffe97b82 */ /* 0x000e220000000800 */
[----:B--2---:R-:W-:Y:S02]  /*33760*/  IMAD R237, R237, 0x72, RZ ;  /* 0x00000072eded7824 */ /* 0x004fe400078e02ff */
[----:B-1----:R-:W-:Y:S01]  /*33770*/  IMAD R229, R229, 0x74, RZ ;  /* 0x00000074e5e57824 */ /* 0x002fe200078e02ff */
[----:B------:R1:W-:Y:S04]  /*33780*/  STL.64 [R1+0x288], R244 ;  /* 0x000288f401007387 */ /* 0x0003e80000100a00 */
[----:B------:R2:W-:Y:S01]  /*33790*/  STL.64 [R1+0x280], R4 ;  /* 0x0002800401007387 */ /* 0x0005e20000100a00 */
[----:B------:R-:W-:Y:S01]  /*337a0*/  IMAD R113, R113, 0xba, RZ ;  /* 0x000000ba71717824 */ /* 0x000fe200078e02ff */
[----:B------:R-:W3:Y:S01]  /*337b0*/  LDC R108, c[0x0][0x278] ;  /* 0x00009e00ff6c7b82 */ /* 0x000ee20000000800 */
[----:B-----5:R-:W-:Y:S01]  /*337c0*/  IMAD R20, R20, 0x39, RZ ;  /* 0x0000003914147824 */ /* 0x020fe200078e02ff */
[----:B-1----:R-:W-:Y:S01]  /*337d0*/  IADD3 R244, P5, R237, R2, RZ ;  /* 0x00000002edf47210 */ /* 0x002fe20007fbe0ff */
[----:B------:R-:W-:-:S05]  /*337e0*/  IMAD R107, R107, 0xbc, RZ ;  /* 0x000000bc6b6b7824 */ /* 0x000fca00078e02ff */
[----:B------:R-:W1:Y:S01]  /*337f0*/  LDC R28, c[0x0][0x278] ;  /* 0x00009e00ff1c7b82 */ /* 0x000e620000000800 */
[----:B--2---:R-:W-:Y:S02]  /*33800*/  IADD3 R4, P6, R229, R2, RZ ;  /* 0x00000002e5047210 */ /* 0x004fe40007fde0ff */
[-C--:B------:R-:W-:Y:S02]  /*33810*/  LEA.HI.X.SX32 R245, R20, R3.reuse, 0x1, P5 ;  /* 0x0000000314f57211 */ /* 0x080fe400028f0eff */
[----:B------:R-:W-:Y:S01]  /*33820*/  LEA.HI.X.SX32 R5, R157, R3, 0x1, P6 ;  /* 0x000000039d057211 */ /* 0x000fe200030f0eff */
[----:B0-----:R-:W-:Y:S02]  /*33830*/  IMAD R233, R233, 0x76, RZ ;  /* 0x00000076e9e97824 */ /* 0x001fe400078e02ff */
[----:B------:R0:W-:Y:S01]  /*33840*/  STL.64 [R1+0x278], R244 ;  /* 0x000278f401007387 */ /* 0x0001e20000100a00 */
[----:B------:R-:W-:Y:S01]  /*33850*/  IMAD R103, R103, 0xc0, RZ ;  /* 0x000000c067677824 */ /* 0x000fe200078e02ff */
[----:B------:R-:W2:Y:S02]  /*33860*/  LDC R24, c[0x0][0x278] ;  /* 0x00009e00ff187b82 */ /* 0x000ea40000000800 */
[----:B------:R5:W-:Y:S01]  /*33870*/  STL.64 [R1+0x270], R4 ;  /* 0x0002700401007387 */ /* 0x000be20000100a00 */
[----:B------:R-:W-:-:S02]  /*33880*/  IMAD R155, R155, 0x5f, RZ ;  /* 0x0000005f9b9b7824 */ /* 0x000fc400078e02ff */
[----:B------:R-:W-:Y:S02]  /*33890*/  IMAD R97, R97, 0xc2, RZ ;  /* 0x000000c261617824 */ /* 0x000fe400078e02ff */
[----:B------:R-:W-:Y:S01]  /*338a0*/  IMAD R93, R93, 0xc6, RZ ;  /* 0x000000c65d5d7824 */ /* 0x000fe200078e02ff */
[----:B------:R-:W2:Y:S01]  /*338b0*/  LDC R102, c[0x0][0x278] ;  /* 0x00009e00ff667b82 */ /* 0x000ea20000000800 */
[----:B0-----:R-:W-:Y:S01]  /*338c0*/  IADD3 R244, P5, R233, R2, RZ ;  /* 0x00000002e9f47210 */ /* 0x001fe20007fbe0ff */
[----:B-----5:R-:W-:-:S06]  /*338d0*/  IMAD R4, R156, 0x3b, RZ ;  /* 0x0000003b9c047824 */ /* 0x020fcc00078e02ff */
[----:B------:R-:W0:Y:S01]  /*338e0*/  LDC R5, c[0x0][0x278] ;  /* 0x00009e00ff057b82 */ /* 0x000e220000000800 */
[----:B------:R-:W-:-:S05]  /*338f0*/  LEA.HI.X.SX32 R245, R4, R3, 0x1, P5 ;  /* 0x0000000304f57211 */ /* 0x000fca00028f0eff */
[----:B------:R5:W-:Y:S02]  /*33900*/  STL.64 [R1+0x268], R244 ;  /* 0x000268f401007387 */ /* 0x000be40000100a00 */
[----:B------:R-:W4:Y:S01]  /*33910*/  LDC R4, c[0x0][0x278] ;  /* 0x00009e00ff047b82 */ /* 0x000f220000000800 */
[----:B------:R-:W-:Y:S02]  /*33920*/  IMAD R89, R89, 0xc8, RZ ;  /* 0x000000c859597824 */ /* 0x000fe400078e02ff */
[----:B------:R-:W-:Y:S02]  /*33930*/  IMAD R81, R81, 0xcc, RZ ;  /* 0x000000cc51517824 */ /* 0x000fe400078e02ff */
[----:B------:R-:W-:Y:S02]  /*33940*/  IMAD R85, R85, 0xca, RZ ;  /* 0x000000ca55557824 */ /* 0x000fe400078e02ff */
[----:B------:R-:W-:Y:S01]  /*33950*/  IMAD R149, R149, 0x65, RZ ;  /* 0x0000006595957824 */ /* 0x000fe200078e02ff */
[----:B------:R-:W2:Y:S08]  /*33960*/  LDC R101, c[0x0][0x278] ;  /* 0x00009e00ff657b82 */ /* 0x000eb00000000800 */
[----:B-----5:R-:W5:Y:S01]  /*33970*/  LDC R244, c[0x0][0x278] ;  /* 0x00009e00fff47b82 */ /* 0x020f620000000800 */
[----:B------:R-:W-:-:S02]  /*33980*/  IADD3 R156, P6, R240, R2, RZ ;  /* 0x00000002f09c7210 */ /* 0x000fc40007fde0ff */
[----:B------:R-:W-:Y:S02]  /*33990*/  IADD3 R250, P5, R147, R2, RZ ;  /* 0x0000000293fa7210 */ /* 0x000fe40007fbe0ff */
[----:B------:R-:W-:Y:S01]  /*339a0*/  LEA.HI.X.SX32 R157, R242, R3, 0x1, P6 ;  /* 0x00000003f29d7211 */ /* 0x000fe200030f0eff */
[----:B----4-:R-:W-:Y:S02]  /*339b0*/  IMAD R4, R4, 0x7e, RZ ;  /* 0x0000007e04047824 */ /* 0x010fe400078e02ff */
[----:B------:R-:W4:Y:S02]  /*339c0*/  LDC R100, c[0x0][0x278] ;  /* 0x00009e00ff647b82 */ /* 0x000f240000000800 */
[----:B------:R3:W-:Y:S01]  /*339d0*/  STL.64 [R1+0x260], R156 ;  /* 0x0002609c01007387 */ /* 0x0007e20000100a00 */
[----:B0-----:R-:W-:Y:S02]  /*339e0*/  IMAD R5, R5, 0x7c, RZ ;  /* 0x0000007c05057824 */ /* 0x001fe400078e02ff */
[----:B------:R-:W-:-:S02]  /*339f0*/  IMAD R75, R75, 0xd0, RZ ;  /* 0x000000d04b4b7824 */ /* 0x000fc400078e02ff */
[----:B------:R-:W-:Y:S02]  /*33a00*/  IMAD R148, R148, 0xce, RZ ;  /* 0x000000ce94947824 */ /* 0x000fe400078e02ff */
[----:B------:R-:W-:Y:S01]  /*33a10*/  IMAD R71, R71, 0xd2, RZ ;  /* 0x000000d247477824 */ /* 0x000fe200078e02ff */
[----:B------:R-:W0:Y:S01]  /*33a20*/  LDC R96, c[0x0][0x278] ;  /* 0x00009e00ff607b82 */ /* 0x000e220000000800 */
[----:B---3--:R-:W3:Y:S01]  /*33a30*/  LDL.LU.64 R156, [R1+0x1020] ;  /* 0x00102000019c7983 */ /* 0x008ee20000300a00 */
[----:B-----5:R-:W-:Y:S02]  /*33a40*/  IMAD R247, R244, 0x3d, RZ ;  /* 0x0000003df4f77824 */ /* 0x020fe400078e02ff */
[----:B------:R-:W-:-:S04]  /*33a50*/  IMAD R69, R69, 0xd4, RZ ;  /* 0x000000d445457824 */ /* 0x000fc800078e02ff */
[----:B------:R-:W5:Y:S01]  /*33a60*/  LDC R25, c[0x0][0x278] ;  /* 0x00009e00ff197b82 */ /* 0x000f620000000800 */
[----:B------:R-:W-:-:S05]  /*33a70*/  LEA.HI.X.SX32 R251, R247, R3, 0x1, P5 ;  /* 0x00000003f7fb7211 */ /* 0x000fca00028f0eff */
[----:B------:R1:W-:Y:S02]  /*33a80*/  STL.64 [R1+0x258], R250 ;  /* 0x000258fa01007387 */ /* 0x0003e40000100a00 */
[----:B------:R-:W2:Y:S01]  /*33a90*/  LDC R247, c[0x0][0x278] ;  /* 0x00009e00fff77b82 */ /* 0x000ea20000000800 */
[-C--:B------:R-:W-:Y:S01]  /*33aa0*/  IADD3 R244, P6, R5, R2.reuse, RZ ;  /* 0x0000000205f47210 */ /* 0x080fe20007fde0ff */
[----:B------:R-:W-:Y:S02]  /*33ab0*/  IMAD R65, R65, 0xd6, RZ ;  /* 0x000000d641417824 */ /* 0x000fe400078e02ff */
[----:B------:R-:W-:Y:S02]  /*33ac0*/  IMAD R59, R59, 0xda, RZ ;  /* 0x000000da3b3b7824 */ /* 0x000fe400078e02ff */
[----:B------:R-:W-:Y:S02]  /*33ad0*/  IMAD R55, R55, 0xdc, RZ ;  /* 0x000000dc37377824 */ /* 0x000fe400078e02ff */
[----:B------:R-:W-:Y:S01]  /*33ae0*/  IMAD R51, R51, 0xde, RZ ;  /* 0x000000de33337824 */ /* 0x000fe200078e02ff */
[----:B------:R-:W5:Y:S01]  /*33af0*/  LDC R99, c[0x0][0x278] ;  /* 0x00009e00ff637b82 */ /* 0x000f620000000800 */
[----:B-1----:R-:W-:-:S04]  /*33b00*/  IADD3 R250, P5, R4, R2, RZ ;  /* 0x0000000204fa7210 */ /* 0x002fc80007fbe0ff */
[-C--:B------:R-:W-:Y:S02]  /*33b10*/  LEA.HI.X.SX32 R251, R153, R3.reuse, 0x1, P5 ;  /* 0x0000000399fb7211 */ /* 0x080fe400028f0eff */
[----:B------:R-:W-:Y:S01]  /*33b20*/  IADD3 R152, P5, R133, R2, RZ ;  /* 0x0000000285987210 */ /* 0x000fe20007fbe0ff */
[----:B------:R-:W-:Y:S01]  /*33b30*/  IMAD R47, R47, 0xe0, RZ ;  /* 0x000000e02f2f7824 */ /* 0x000fe200078e02ff */
[-C--:B------:R-:W-:Y:S01]  /*33b40*/  LEA.HI.X.SX32 R245, R19, R3.reuse, 0x1, P6 ;  /* 0x0000000313f57211 */ /* 0x080fe200030f0eff */
[----:B------:R-:W-:Y:S01]  /*33b50*/  IMAD R39, R39, 0xe4, RZ ;  /* 0x000000e427277824 */ /* 0x000fe200078e02ff */
[----:B------:R-:W-:Y:S01]  /*33b60*/  LEA.HI.X.SX32 R153, R241, R3, 0x1, P5 ;  /* 0x00000003f1997211 */ /* 0x000fe200028f0eff */
[----:B------:R-:W-:Y:S01]  /*33b70*/  IMAD R43, R43, 0xe2, RZ ;  /* 0x000000e22b2b7824 */ /* 0x000fe200078e02ff */
[----:B------:R-:W1:Y:S01]  /*33b80*/  LDC R241, c[0x0][0x278] ;  /* 0x00009e00fff17b82 */ /* 0x000e620000000800 */
[----:B------:R4:W-:Y:S01]  /*33b90*/  STL.64 [R1+0x250], R244 ;  /* 0x000250f401007387 */ /* 0x0009e20000100a00 */
[----:B--2---:R-:W-:-:S03]  /*33ba0*/  IMAD R247, R247, 0x59, RZ ;  /* 0x00000059f7f77824 */ /* 0x004fc600078e02ff */
[----:B------:R-:W-:Y:S01]  /*33bb0*/  STL.64 [R1+0x248], R250 ;  /* 0x000248fa01007387 */ /* 0x000fe20000100a00 */
[----:B------:R-:W-:Y:S02]  /*33bc0*/  IMAD R146, R146, 0x7b, RZ ;  /* 0x0000007b92927824 */ /* 0x000fe400078e02ff */
[----:B------:R-:W-:Y:S01]  /*33bd0*/  IMAD R143, R143, 0x7d, RZ ;  /* 0x0000007d8f8f7824 */ /* 0x000fe200078e02ff */
[----:B------:R-:W-:Y:S01]  /*33be0*/  LEA R141, R141, -R141, 0x7 ;  /* 0x8000008d8d8d7211 */ /* 0x000fe200078e38ff */
[----:B------:R-:W-:Y:S01]  /*33bf0*/  IMAD R140, R140, 0x15c, RZ ;  /* 0x0000015c8c8c7824 */ /* 0x000fe200078e02ff */
[----:B------:R-:W2:Y:S01]  /*33c00*/  LDC R98, c[0x0][0x278] ;  /* 0x00009e00ff627b82 */ /* 0x000ea20000000800 */
[----:B----4-:R-:W-:-:S04]  /*33c10*/  IADD3 R244, P6, R137, R2, RZ ;  /* 0x0000000289f47210 */ /* 0x010fc80007fde0ff */
[----:B------:R-:W-:Y:S01]  /*33c20*/  LEA.HI.X.SX32 R245, R248, R3, 0x1, P6 ;  /* 0x00000003f8f57211 */ /* 0x000fe200030f0eff */
[----:B------:R-:W-:Y:S02]  /*33c30*/  IMAD R139, R139, 0xad, RZ ;  /* 0x000000ad8b8b7824 */ /* 0x000fe400078e02ff */
[----:B------:R-:W4:Y:S02]  /*33c40*/  LDC R94, c[0x0][0x278] ;  /* 0x00009e00ff5e7b82 */ /* 0x000f240000000800 */
[----:B------:R0:W-:Y:S01]  /*33c50*/  STL.64 [R1+0x188], R244 ;  /* 0x000188f401007387 */ /* 0x0001e20000100a00 */
[----:B-1----:R-:W-:-:S03]  /*33c60*/  IMAD R241, R241, 0x5b, RZ ;  /* 0x0000005bf1f17824 */ /* 0x002fc600078e02ff */
[----:B------:R1:W-:Y:S01]  /*33c70*/  STL.64 [R1+0x180], R152 ;  /* 0x0001809801007387 */ /* 0x0003e20000100a00 */
[----:B------:R-:W-:Y:S01]  /*33c80*/  IMAD R138, R138, 0x15e, RZ ;  /* 0x0000015e8a8a7824 */ /* 0x000fe200078e02ff */
[----:B------:R-:W4:Y:S01]  /*33c90*/  LDC R95, c[0x0][0x278] ;  /* 0x00009e00ff5f7b82 */ /* 0x000f220000000800 */
[----:B0-----:R-:W-:Y:S01]  /*33ca0*/  IADD3 R244, P6, R129, R2, RZ ;  /* 0x0000000281f47210 */ /* 0x001fe20007fde0ff */
[----:B------:R-:W-:-:S06]  /*33cb0*/  IMAD R136, R136, 0x160, RZ ;  /* 0x0000016088887824 */ /* 0x000fcc00078e02ff */
[----:B------:R-:W0:Y:S01]  /*33cc0*/  LDC R91, c[0x0][0x278] ;  /* 0x00009e00ff5b7b82 */ /* 0x000e220000000800 */
[----:B------:R-:W-:-:S05]  /*33cd0*/  LEA.HI.X.SX32 R245, R247, R3, 0x1, P6 ;  /* 0x00000003f7f57211 */ /* 0x000fca00030f0eff */
[----:B------:R5:W-:Y:S01]  /*33ce0*/  STL.64 [R1+0x178], R244 ;  /* 0x000178f401007387 */ /* 0x000be20000100a00 */
[-C--:B-1----:R-:W-:Y:S01]  /*33cf0*/  IADD3 R152, P5, R125, R2.reuse, RZ ;  /* 0x000000027d987210 */ /* 0x082fe20007fbe0ff */
[----:B------:R-:W-:Y:S01]  /*33d00*/  IMAD R135, R135, 0xaf, RZ ;  /* 0x000000af87877824 */ /* 0x000fe200078e02ff */
[----:B------:R-:W1:Y:S01]  /*33d10*/  LDC R90, c[0x0][0x278] ;  /* 0x00009e00ff5a7b82 */ /* 0x000e620000000800 */
[----:B------:R-:W-:Y:S02]  /*33d20*/  IMAD R134, R134, 0x162, RZ ;  /* 0x0000016286867824 */ /* 0x000fe400078e02ff */
[----:B------:R-:W-:Y:S02]  /*33d30*/  IMAD R132, R132, 0x164, RZ ;  /* 0x0000016484847824 */ /* 0x000fe400078e02ff */
[----:B------:R-:W-:Y:S02]  /*33d40*/  IMAD R131, R131, 0xb1, RZ ;  /* 0x000000b183837824 */ /* 0x000fe400078e02ff */
[----:B------:R-:W-:Y:S01]  /*33d50*/  IMAD R130, R130, 0x166, RZ ;  /* 0x0000016682827824 */ /* 0x000fe200078e02ff */
[----:B------:R-:W1:Y:S01]  /*33d60*/  LDC R92, c[0x0][0x278] ;  /* 0x00009e00ff5c7b82 */ /* 0x000e620000000800 */
[----:B-----5:R-:W-:-:S04]  /*33d70*/  IADD3 R244, P6, R121, R2, RZ ;  /* 0x0000000279f47210 */ /* 0x020fc80007fde0ff */
[----:B------:R-:W-:-:S03]  /*33d80*/  LEA.HI.X.SX32 R245, R241, R3, 0x1, P6 ;  /* 0x00000003f1f57211 */ /* 0x000fc600030f0eff */
[----:B------:R-:W5:Y:S01]  /*33d90*/  LDC R241, c[0x0][0x278] ;  /* 0x00009e00fff17b82 */ /* 0x000f620000000800 */
[----:B------:R-:W-:-:S05]  /*33da0*/  LEA.HI.X.SX32 R153, R243, R3, 0x1, P5 ;  /* 0x00000003f3997211 */ /* 0x000fca00028f0eff */
[----:B------:R2:W-:Y:S02]  /*33db0*/  STL.64 [R1+0x170], R152 ;  /* 0x0001709801007387 */ /* 0x0005e40000100a00 */
[----:B------:R-:W4:Y:S02]  /*33dc0*/  LDC R243, c[0x0][0x278] ;  /* 0x00009e00fff37b82 */ /* 0x000f240000000800 */
[----:B------:R0:W-:Y:S01]  /*33dd0*/  STL.64 [R1+0x168], R244 ;  /* 0x000168f401007387 */ /* 0x0001e20000100a00 */
[----:B------:R-:W-:Y:S02]  /*33de0*/  IMAD R128, R128, 0x168, RZ ;  /* 0x0000016880807824 */ /* 0x000fe400078e02ff */
[----:B------:R-:W-:Y:S02]  /*33df0*/  IMAD R127, R127, 0xb3, RZ ;  /* 0x000000b37f7f7824 */ /* 0x000fe400078e02ff */
[----:B------:R-:W-:Y:S01]  /*33e00*/  IMAD R126, R126, 0x16a, RZ ;  /* 0x0000016a7e7e7824 */ /* 0x000fe200078e02ff */
[----:B------:R-:W1:Y:S01]  /*33e10*/  LDC R88, c[0x0][0x278] ;  /* 0x00009e00ff587b82 */ /* 0x000e620000000800 */
[----:B--2---:R-:W-:-:S04]  /*33e20*/  IADD3 R152, P5, R117, R2, RZ ;  /* 0x0000000275987210 */ /* 0x004fc80007fbe0ff */
[-C--:B------:R-:W-:Y:S01]  /*33e30*/  LEA.HI.X.SX32 R153, R18, R3.reuse, 0x1, P5 ;  /* 0x0000000312997211 */ /* 0x080fe200028f0eff */
[----:B-----5:R-:W-:Y:S01]  /*33e40*/  IMAD R241, R241, 0x5d, RZ ;  /* 0x0000005df1f17824 */ /* 0x020fe200078e02ff */
[-C--:B0-----:R-:W-:Y:S01]  /*33e50*/  IADD3 R244, P6, R113, R2.reuse, RZ ;  /* 0x0000000271f47210 */ /* 0x081fe20007fde0ff */
[----:B------:R-:W-:Y:S02]  /*33e60*/  IMAD R124, R124, 0x16c, RZ ;  /* 0x0000016c7c7c7824 */ /* 0x000fe400078e02ff */
[----:B------:R0:W-:Y:S01]  /*33e70*/  STL.64 [R1+0x160], R152 ;  /* 0x0001609801007387 */ /* 0x0001e20000100a00 */
[----:B------:R-:W-:Y:S01]  /*33e80*/  IMAD R123, R123, 0xb5, RZ ;  /* 0x000000b57b7b7824 */ /* 0x000fe200078e02ff */
[----:B------:R-:W-:Y:S01]  /*33e90*/  LEA.HI.X.SX32 R245, R241, R3, 0x1, P6 ;  /* 0x00000003f1f57211 */ /* 0x000fe200030f0eff */
[----:B------:R-:W-:Y:S01]  /*33ea0*/  IMAD R122, R122, 0x16e, RZ ;  /* 0x0000016e7a7a7824 */ /* 0x000fe200078e02ff */
[----:B------:R-:W2:Y:S01]  /*33eb0*/  LDC R86, c[0x0][0x278] ;  /* 0x00009e00ff567b82 */ /* 0x000ea20000000800 */
[----:B0-----:R-:W-:Y:S01]  /*33ec0*/  IADD3 R152, P5, R107, R2, RZ ;  /* 0x000000026b987210 */ /* 0x001fe20007fbe0ff */
[----:B----4-:R-:W-:-:S06]  /*33ed0*/  IMAD R250, R243, 0xbe, RZ ;  /* 0x000000bef3fa7824 */ /* 0x010fcc00078e02ff */
[----:B------:R-:W0:Y:S01]  /*33ee0*/  LDC R84, c[0x0][0x278] ;  /* 0x00009e00ff547b82 */ /* 0x000e220000000800 */
[----:B------:R-:W-:Y:S01]  /*33ef0*/  LEA.HI.X.SX32 R153, R238, R3, 0x1, P5 ;  /* 0x00000003ee997211 */ /* 0x000fe200028f0eff */
[----:B------:R4:W-:Y:S06]  /*33f00*/  STL.64 [R1+0x158], R244 ;  /* 0x000158f401007387 */ /* 0x0009ec0000100a00 */
[----:B------:R-:W5:Y:S01]  /*33f10*/  LDC R238, c[0x0][0x278] ;  /* 0x00009e00ffee7b82 */ /* 0x000f620000000800 */
[----:B------:R1:W-:Y:S01]  /*33f20*/  STL.64 [R1+0x150], R152 ;  /* 0x0001509801007387 */ /* 0x0003e20000100a00 */
[----:B----4-:R-:W-:Y:S01]  /*33f30*/  IADD3 R244, P6, R250, R2, RZ ;  /* 0x00000002faf47210 */ /* 0x010fe20007fde0ff */
[----:B------:R-:W-:-:S05]  /*33f40*/  IMAD R120, R120, 0x170, RZ ;  /* 0x0000017078787824 */ /* 0x000fca00078e02ff */
[----:B------:R-:W4:Y:S01]  /*33f50*/  LDC R82, c[0x0][0x278] ;  /* 0x00009e00ff527b82 */ /* 0x000f220000000800 */
[----:B-1----:R-:W-:-:S04]  /*33f60*/  IADD3 R152, P5, R103, R2, RZ ;  /* 0x0000000267987210 */ /* 0x002fc80007fbe0ff */
[-C--:B------:R-:W-:Y:S01]  /*33f70*/  LEA.HI.X.SX32 R153, R225, R3.reuse, 0x1, P5 ;  /* 0x00000003e1997211 */ /* 0x080fe200028f0eff */
[----:B------:R-:W-:Y:S02]  /*33f80*/  IMAD R119, R119, 0xb7, RZ ;  /* 0x000000b777777824 */ /* 0x000fe400078e02ff */
[----:B------:R-:W1:Y:S01]  /*33f90*/  LDC R225, c[0x0][0x278] ;  /* 0x00009e00ffe17b82 */ /* 0x000e620000000800 */
[----:B------:R-:W-:-:S05]  /*33fa0*/  LEA.HI.X.SX32 R245, R155, R3, 0x1, P6 ;  /* 0x000000039bf57211 */ /* 0x000fca00030f0eff */
[----:B------:R2:W-:Y:S01]  /*33fb0*/  STL.64 [R1+0x148], R244 ;  /* 0x000148f401007387 */ /* 0x0005e20000100a00 */
[----:B-----5:R-:W-:Y:S01]  /*33fc0*/  IMAD R238, R238, 0x61, RZ ;  /* 0x00000061eeee7824 */ /* 0x020fe200078e02ff */
[----:B------:R-:W5:Y:S02]  /*33fd0*/  LDC R80, c[0x0][0x278] ;  /* 0x00009e00ff507b82 */ /* 0x000f640000000800 */
[----:B------:R0:W-:Y:S01]  /*33fe0*/  STL.64 [R1+0x140], R152 ;  /* 0x0001409801007387 */ /* 0x0001e20000100a00 */
[----:B------:R-:W-:Y:S02]  /*33ff0*/  IMAD R118, R118, 0x172, RZ ;  /* 0x0000017276767824 */ /* 0x000fe400078e02ff */
[----:B------:R-:W-:Y:S02]  /*34000*/  IMAD R116, R116, 0x174, RZ ;  /* 0x0000017474747824 */ /* 0x000fe400078e02ff */
[----:B------:R-:W-:Y:S01]  /*34010*/  IMAD R115, R115, 0xb9, RZ ;  /* 0x000000b973737824 */ /* 0x000fe200078e02ff */
[----:B------:R-:W3:Y:S01]  /*34020*/  LDC R87, c[0x0][0x278] ;  /* 0x00009e00ff577b82 */ /* 0x000ee20000000800 */
[----:B--2---:R-:W-:Y:S01]  /*34030*/  IMAD R244, R154, 0xc4, RZ ;  /* 0x000000c49af47824 */ /* 0x004fe200078e02ff */
[----:B------:R-:W-:-:S04]  /*34040*/  IADD3 R154, P6, R97, R2, RZ ;  /* 0x00000002619a7210 */ /* 0x000fc80007fde0ff */
[----:B0-----:R-:W-:Y:S01]  /*34050*/  IADD3 R152, P5, R244, R2, RZ ;  /* 0x00000002f4987210 */ /* 0x001fe20007fbe0ff */
[----:B------:R-:W-:Y:S01]  /*34060*/  IMAD R114, R114, 0x176, RZ ;  /* 0x0000017672727824 */ /* 0x000fe200078e02ff */
[-C--:B------:R-:W-:Y:S01]  /*34070*/  LEA.HI.X.SX32 R155, R238, R3.reuse, 0x1, P6 ;  /* 0x00000003ee9b7211 */ /* 0x080fe200030f0eff */
[----:B------:R-:W-:Y:S01]  /*34080*/  IMAD R112, R112, 0x178, RZ ;  /* 0x0000017870707824 */ /* 0x000fe200078e02ff */
[----:B------:R-:W-:Y:S01]  /*34090*/  LEA.HI.X.SX32 R153, R17, R3, 0x1, P5 ;  /* 0x0000000311997211 */ /* 0x000fe200028f0eff */
[----:B-1----:R-:W-:Y:S01]  /*340a0*/  IMAD R225, R225, 0x63, RZ ;  /* 0x00000063e1e17824 */ /* 0x002fe200078e02ff */
[----:B------:R-:W0:Y:S01]  /*340b0*/  LDC R238, c[0x0][0x278] ;  /* 0x00009e00ffee7b82 */ /* 0x000e220000000800 */
[----:B------:R1:W-:Y:S04]  /*340c0*/  STL.64 [R1+0x138], R154 ;  /* 0x0001389a01007387 */ /* 0x0003e80000100a00 */
[----:B------:R2:W-:Y:S01]  /*340d0*/  STL.64 [R1+0x130], R152 ;  /* 0x0001309801007387 */ /* 0x0005e20000100a00 */
[----:B------:R-:W-:-:S02]  /*340e0*/  IMAD R111, R111, 0xbb, RZ ;  /* 0x000000bb6f6f7824 */ /* 0x000fc400078e02ff */
[----:B------:R-:W-:Y:S01]  /*340f0*/  IMAD R110, R110, 0x17a, RZ ;  /* 0x0000017a6e6e7824 */ /* 0x000fe200078e02ff */
[----:B------:R-:W3:Y:S01]  /*34100*/  LDC R78, c[0x0][0x278] ;  /* 0x00009e00ff4e7b82 */ /* 0x000ee20000000800 */
[-C--:B-1----:R-:W-:Y:S02]  /*34110*/  IADD3 R154, P6, R93, R2.reuse, RZ ;  /* 0x000000025d9a7210 */ /* 0x082fe40007fde0ff */
[----:B--2---:R-:W-:Y:S01]  /*34120*/  IADD3 R152, P5, R89, R2, RZ ;  /* 0x0000000259987210 */ /* 0x004fe20007fbe0ff */
[----:B------:R-:W-:Y:S01]  /*34130*/  IMAD R106, R106, 0x17c, RZ ;  /* 0x0000017c6a6a7824 */ /* 0x000fe200078e02ff */
[-C--:B------:R-:W-:Y:S01]  /*34140*/  LEA.HI.X.SX32 R155, R225, R3.reuse, 0x1, P6 ;  /* 0x00000003e19b7211 */ /* 0x080fe200030f0eff */
[----:B------:R-:W-:Y:S01]  /*34150*/  IMAD R109, R109, 0xbd, RZ ;  /* 0x000000bd6d6d7824 */ /* 0x000fe200078e02ff */
[----:B------:R-:W-:Y:S01]  /*34160*/  LEA.HI.X.SX32 R153, R14, R3, 0x1, P5 ;  /* 0x000000030e997211 */ /* 0x000fe200028f0eff */
[----:B------:R-:W-:Y:S01]  /*34170*/  IMAD R108, R108, 0x17e, RZ ;  /* 0x0000017e6c6c7824 */ /* 0x000fe200078e02ff */
[----:B------:R-:W1:Y:S01]  /*34180*/  LDC R14, c[0x0][0x278] ;  /* 0x00009e00ff0e7b82 */ /* 0x000e620000000800 */
[----:B------:R-:W-:Y:S04]  /*34190*/  STL.64 [R1+0x128], R154 ;  /* 0x0001289a01007387 */ /* 0x000fe80000100a00 */
[----:B------:R2:W-:Y:S01]  /*341a0*/  STL.64 [R1+0x120], R152 ;  /* 0x0001209801007387 */ /* 0x0005e20000100a00 */
[----:B------:R-:W-:-:S02]  /*341b0*/  IMAD R28, R28, 0x180, RZ ;  /* 0x000001801c1c7824 */ /* 0x000fc400078e02ff */
[----:B------:R-:W-:Y:S01]  /*341c0*/  IMAD R24, R24, 0x182, RZ ;  /* 0x0000018218187824 */ /* 0x000fe200078e02ff */
[----:B------:R-:W3:Y:S01]  /*341d0*/  LDC R83, c[0x0][0x278] ;  /* 0x00009e00ff537b82 */ /* 0x000ee20000000800 */
[-C--:B--2---:R-:W-:Y:S01]  /*341e0*/  IADD3 R152, P5, R81, R2.reuse, RZ ;  /* 0x0000000251987210 */ /* 0x084fe20007fbe0ff */
[----:B------:R-:W-:Y:S01]  /*341f0*/  IMAD R102, R102, 0x184, RZ ;  /* 0x0000018466667824 */ /* 0x000fe200078e02ff */
[----:B------:R-:W-:Y:S01]  /*34200*/  IADD3 R154, P6, R85, R2, RZ ;  /* 0x00000002559a7210 */ /* 0x000fe20007fde0ff */
[----:B------:R-:W-:Y:S01]  /*34210*/  IMAD R101, R101, 0xc1, RZ ;  /* 0x000000c165657824 */ /* 0x000fe200078e02ff */
[-C--:B------:R-:W-:Y:S01]  /*34220*/  LEA.HI.X.SX32 R153, R6, R3.reuse, 0x1, P5 ;  /* 0x0000000306997211 */ /* 0x080fe200028f0eff */
[----:B------:R-:W-:Y:S02]  /*34230*/  IMAD R100, R100, 0x186, RZ ;  /* 0x0000018664647824 */ /* 0x000fe400078e02ff */
[----:B------:R-:W2:Y:S01]  /*34240*/  LDC R6, c[0x0][0x278] ;  /* 0x00009e00ff067b82 */ /* 0x000ea20000000800 */
[----:B------:R-:W-:Y:S01]  /*34250*/  LEA.HI.X.SX32 R155, R149, R3, 0x1, P6 ;  /* 0x00000003959b7211 */ /* 0x000fe200030f0eff */
[----:B-1----:R-:W-:-:S04]  /*34260*/  IMAD R14, R14, 0x67, RZ ;  /* 0x000000670e0e7824 */ /* 0x002fc800078e02ff */
[----:B------:R1:W-:Y:S01]  /*34270*/  STL.64 [R1+0x118], R154 ;  /* 0x0001189a01007387 */ /* 0x0003e20000100a00 */
[----:B------:R-:W-:Y:S01]  /*34280*/  IADD3 R148, P6, R148, R2, RZ ;  /* 0x0000000294947210 */ /* 0x000fe20007fde0ff */
[----:B------:R-:W-:Y:S01]  /*34290*/  IMAD R96, R96, 0x188, RZ ;  /* 0x0000018860607824 */ /* 0x000fe200078e02ff */
[----:B------:R-:W3:Y:S01]  /*342a0*/  LDC R76, c[0x0][0x278] ;  /* 0x00009e00ff4c7b82 */ /* 0x000ee20000000800 */
[----:B------:R-:W-:Y:S02]  /*342b0*/  IMAD R99, R99, 0xc3, RZ ;  /* 0x000000c363637824 */ /* 0x000fe400078e02ff */
[----:B------:R-:W-:Y:S02]  /*342c0*/  IMAD R98, R98, 0x18a, RZ ;  /* 0x0000018a62627824 */ /* 0x000fe400078e02ff */
[----:B------:R-:W-:Y:S02]  /*342d0*/  IMAD R94, R94, 0x18e, RZ ;  /* 0x0000018e5e5e7824 */ /* 0x000fe400078e02ff */
[----:B------:R-:W-:Y:S01]  /*342e0*/  IMAD R95, R95, 0x18c, RZ ;  /* 0x0000018c5f5f7824 */ /* 0x000fe200078e02ff */
[----:B------:R-:W3:Y:S01]  /*342f0*/  LDC R74, c[0x0][0x278] ;  /* 0x00009e00ff4a7b82 */ /* 0x000ee20000000800 */
[----:B-1----:R-:W3:Y:S04]  /*34300*/  LDL.LU.64 R154, [R1+0x1018] ;  /* 0x00101800019a7983 */ /* 0x002ee80000300a00 */
[----:B------:R1:W-:Y:S01]  /*34310*/  STL.64 [R1+0x110], R152 ;  /* 0x0001109801007387 */ /* 0x0003e20000100a00 */
[----:B------:R-:W-:Y:S01]  /*34320*/  LEA.HI.X.SX32 R149, R14, R3, 0x1, P6 ;  /* 0x000000030e957211 */ /* 0x000fe200030f0eff */
[----:B--2---:R-:W-:Y:S01]  /*34330*/  IMAD R6, R6, 0x69, RZ ;  /* 0x0000006906067824 */ /* 0x004fe200078e02ff */
[----:B------:R-:W2:Y:S01]  /*34340*/  LDC R79, c[0x0][0x278] ;  /* 0x00009e00ff4f7b82 */ /* 0x000ea20000000800 */
[----:B------:R-:W-:-:S02]  /*34350*/  IMAD R91, R91, 0xc7, RZ ;  /* 0x000000c75b5b7824 */ /* 0x000fc400078e02ff */
[----:B------:R-:W-:Y:S02]  /*34360*/  IMAD R90, R90, 0x192, RZ ;  /* 0x000001925a5a7824 */ /* 0x000fe400078e02ff */
[----:B------:R-:W-:-:S03]  /*34370*/  IMAD R92, R92, 0x190, RZ ;  /* 0x000001905c5c7824 */ /* 0x000fc600078e02ff */
[----:B------:R-:W2:Y:S01]  /*34380*/  LDC R72, c[0x0][0x278] ;  /* 0x00009e00ff487b82 */ /* 0x000ea20000000800 */
[----:B-1----:R-:W-:-:S04]  /*34390*/  IADD3 R152, P5, R75, R2, RZ ;  /* 0x000000024b987210 */ /* 0x002fc80007fbe0ff */
[----:B------:R-:W-:-:S03]  /*343a0*/  LEA.HI.X.SX32 R153, R9, R3, 0x1, P5 ;  /* 0x0000000309997211 */ /* 0x000fc600028f0eff */
[----:B------:R-:W1:Y:S01]  /*343b0*/  LDC R9, c[0x0][0x278] ;  /* 0x00009e00ff097b82 */ /* 0x000e620000000800 */
[----:B------:R4:W-:Y:S01]  /*343c0*/  STL.64 [R1+0x108], R148 ;  /* 0x0001089401007387 */ /* 0x0009e20000100a00 */
[----:B0-----:R-:W-:Y:S02]  /*343d0*/  IMAD R251, R238, 0xea, RZ ;  /* 0x000000eaeefb7824 */ /* 0x001fe400078e02ff */
[----:B------:R-:W-:Y:S02]  /*343e0*/  IMAD R88, R88, 0x194, RZ ;  /* 0x0000019458587824 */ /* 0x000fe400078e02ff */
[----:B------:R-:W-:Y:S02]  /*343f0*/  IMAD R86, R86, 0x196, RZ ;  /* 0x0000019656567824 */ /* 0x000fe400078e02ff */
[----:B------:R-:W0:Y:S01]  /*34400*/  LDC R70, c[0x0][0x278] ;  /* 0x00009e00ff467b82 */ /* 0x000e220000000800 */
[----:B----4-:R-:W-:-:S07]  /*34410*/  IADD3 R148, P6, R71, R2, RZ ;  /* 0x0000000247947210 */ /* 0x010fce0007fde0ff */
[----:B------:R-:W4:Y:S01]  /*34420*/  LDC R77, c[0x0][0x278] ;  /* 0x00009e00ff4d7b82 */ /* 0x000f220000000800 */
[----:B------:R-:W-:-:S07]  /*34430*/  LEA.HI.X.SX32 R149, R6, R3, 0x1, P6 ;  /* 0x0000000306957211 */ /* 0x000fce00030f0eff */
[----:B------:R-:W5:Y:S01]  /*34440*/  LDC R6, c[0x0][0x278] ;  /* 0x00009e00ff067b82 */ /* 0x000f620000000800 */
[----:B-1----:R-:W-:-:S07]  /*34450*/  IMAD R225, R9, 0x6b, RZ ;  /* 0x0000006b09e17824 */ /* 0x002fce00078e02ff */
[----:B------:R-:W1:Y:S01]  /*34460*/  LDC R9, c[0x0][0x278] ;  /* 0x00009e00ff097b82 */ /* 0x000e620000000800 */
[----:B------:R2:W-:Y:S04]  /*34470*/  STL.64 [R1+0x100], R152 ;  /* 0x0001009801007387 */ /* 0x0005e80000100a00 */
[----:B------:R0:W-:Y:S03]  /*34480*/  STL.64 [R1+0xf8], R148 ;  /* 0x0000f89401007387 */ /* 0x0001e60000100a00 */
[----:B------:R-:W4:Y:S01]  /*34490*/  LDC R238, c[0x0][0x278] ;  /* 0x00009e00ffee7b82 */ /* 0x000f220000000800 */
[-C--:B--2---:R-:W-:Y:S01]  /*344a0*/  IADD3 R152, P5, R69, R2.reuse, RZ ;  /* 0x0000000245987210 */ /* 0x084fe20007fbe0ff */
[----:B-----5:R-:W-:Y:S01]  /*344b0*/  IMAD R6, R6, 0xd8, RZ ;  /* 0x000000d806067824 */ /* 0x020fe200078e02ff */
[----:B0-----:R-:W-:-:S05]  /*344c0*/  IADD3 R148, P6, R65, R2, RZ ;  /* 0x0000000241947210 */ /* 0x001fca0007fde0ff */
[----:B------:R-:W0:Y:S01]  /*344d0*/  LDC R22, c[0x0][0x278] ;  /* 0x00009e00ff167b82 */ /* 0x000e220000000800 */
[-C--:B------:R-:W-:Y:S02]  /*344e0*/  LEA.HI.X.SX32 R153, R7, R3.reuse, 0x1, P5 ;  /* 0x0000000307997211 */ /* 0x080fe400028f0eff */
[----:B------:R-:W-:Y:S02]  /*344f0*/  IADD3 R6, P5, R6, R2, RZ ;  /* 0x0000000206067210 */ /* 0x000fe40007fbe0ff */
[-C--:B------:R-:W-:Y:S02]  /*34500*/  LEA.HI.X.SX32 R149, R225, R3.reuse, 0x1, P6 ;  /* 0x00000003e1957211 */ /* 0x080fe400030f0eff */
[----:B------:R-:W-:Y:S01]  /*34510*/  LEA.HI.X.SX32 R7, R11, R3, 0x1, P5 ;  /* 0x000000030b077211 */ /* 0x000fe200028f0eff */
[----:B------:R2:W-:Y:S01]  /*34520*/  STL.64 [R1+0xf0], R152 ;  /* 0x0000f09801007387 */ /* 0x0005e20000100a00 */
[----:B-1----:R-:W-:Y:S01]  /*34530*/  IMAD R9, R9, 0x6d, RZ ;  /* 0x0000006d09097824 */ /* 0x002fe200078e02ff */
[----:B------:R-:W1:Y:S01]  /*34540*/  LDC R225, c[0x0][0x278] ;  /* 0x00009e00ffe17b82 */ /* 0x000e620000000800 */
[----:B------:R-:W-:-:S02]  /*34550*/  IMAD R84, R84, 0x198, RZ ;  /* 0x0000019854547824 */ /* 0x000fc400078e02ff */
[----:B------:R-:W-:-:S05]  /*34560*/  IMAD R82, R82, 0x19a, RZ ;  /* 0x0000019a52527824 */ /* 0x000fca00078e02ff */
[----:B------:R-:W5:Y:S01]  /*34570*/  LDC R242, c[0x0][0x278] ;  /* 0x00009e00fff27b82 */ /* 0x000f620000000800 */
[----:B--2---:R-:W2:Y:S04]  /*34580*/  LDL.LU.64 R152, [R1+0x1010] ;  /* 0x0010100001987983 */ /* 0x004ea80000300a00 */
[----:B------:R4:W-:Y:S03]  /*34590*/  STL.64 [R1+0xe8], R148 ;  /* 0x0000e89401007387 */ /* 0x0009e60000100a00 */
[----:B------:R-:W2:Y:S01]  /*345a0*/  LDC R73, c[0x0][0x278] ;  /* 0x00009e00ff497b82 */ /* 0x000ea20000000800 */
[----:B------:R0:W-:Y:S01]  /*345b0*/  STL.64 [R1+0xe0], R6 ;  /* 0x0000e00601007387 */ /* 0x0001e20000100a00 */
[----:B------:R-:W-:-:S06]  /*345c0*/  IMAD R80, R80, 0x19c, RZ ;  /* 0x0000019c50507824 */ /* 0x000fcc00078e02ff */
[----:B------:R-:W5:Y:S01]  /*345d0*/  LDC R20, c[0x0][0x278] ;  /* 0x00009e00ff147b82 */ /* 0x000f620000000800 */
[-C--:B----4-:R-:W-:Y:S02]  /*345e0*/  IADD3 R148, P6, R59, R2.reuse, RZ ;  /* 0x000000023b947210 */ /* 0x090fe40007fde0ff */
[----:B0-----:R-:W-:Y:S02]  /*345f0*/  IADD3 R6, P5, R55, R2, RZ ;  /* 0x0000000237067210 */ /* 0x001fe40007fbe0ff */
[-C--:B------:R-:W-:Y:S01]  /*34600*/  LEA.HI.X.SX32 R149, R9, R3.reuse, 0x1, P6 ;  /* 0x0000000309957211 */ /* 0x080fe200030f0eff */
[----:B---3--:R-:W-:Y:S01]  /*34610*/  IMAD R78, R78, 0x19e, RZ ;  /* 0x0000019e4e4e7824 */ /* 0x008fe200078e02ff */
[----:B------:R-:W-:Y:S01]  /*34620*/  LEA.HI.X.SX32 R7, R151, R3, 0x1, P5 ;  /* 0x0000000397077211 */ /* 0x000fe200028f0eff */
[----:B------:R-:W-:Y:S01]  /*34630*/  IMAD R76, R76, 0x1a2, RZ ;  /* 0x000001a24c4c7824 */ /* 0x000fe200078e02ff */
[----:B------:R-:W0:Y:S01]  /*34640*/  LDC R68, c[0x0][0x278] ;  /* 0x00009e00ff447b82 */ /* 0x000e220000000800 */
[----:B------:R-:W-:Y:S04]  /*34650*/  STL.64 [R1+0xd8], R148 ;  /* 0x0000d89401007387 */ /* 0x000fe80000100a00 */
[----:B------:R3:W-:Y:S01]  /*34660*/  STL.64 [R1+0xd0], R6 ;  /* 0x0000d00601007387 */ /* 0x0007e20000100a00 */
[----:B------:R-:W-:-:S02]  /*34670*/  IMAD R9, R150, 0x6f, RZ ;  /* 0x0000006f96097824 */ /* 0x000fc400078e02ff */
[----:B------:R-:W-:Y:S01]  /*34680*/  IMAD R74, R74, 0x1a4, RZ ;  /* 0x000001a44a4a7824 */ /* 0x000fe200078e02ff */
[----:B------:R-:W4:Y:S08]  /*34690*/  LDC R66, c[0x0][0x278] ;  /* 0x00009e00ff427b82 */ /* 0x000f300000000800 */
[----:B---3--:R-:W3:Y:S01]  /*346a0*/  LDC R7, c[0x0][0x278] ;  /* 0x00009e00ff077b82 */ /* 0x008ee20000000800 */
[----:B------:R-:W-:-:S07]  /*346b0*/  IADD3 R148, P6, R51, R2, RZ ;  /* 0x0000000233947210 */ /* 0x000fce0007fde0ff */
[----:B------:R-:W1:Y:S01]  /*346c0*/  LDC R6, c[0x0][0x278] ;  /* 0x00009e00ff067b82 */ /* 0x000e620000000800 */
[----:B------:R-:W-:-:S07]  /*346d0*/  LEA.HI.X.SX32 R149, R9, R3, 0x1, P6 ;  /* 0x0000000309957211 */ /* 0x000fce00030f0eff */
[----:B------:R-:W5:Y:S01]  /*346e0*/  LDC R9, c[0x0][0x278] ;  /* 0x00009e00ff097b82 */ /* 0x000f620000000800 */
[----:B------:R-:W-:-:S04]  /*346f0*/  IADD3 R150, P5, R47, R2, RZ ;  /* 0x000000022f967210 */ /* 0x000fc80007fbe0ff */
[----:B------:R-:W-:Y:S01]  /*34700*/  LEA.HI.X.SX32 R151, R145, R3, 0x1, P5 ;  /* 0x0000000391977211 */ /* 0x000fe200028f0eff */
[----:B---3--:R-:W-:Y:S01]  /*34710*/  IMAD R11, R7, 0xdf, RZ ;  /* 0x000000df070b7824 */ /* 0x008fe200078e02ff */
[----:B------:R3:W-:Y:S01]  /*34720*/  STL.64 [R1+0xc8], R148 ;  /* 0x0000c89401007387 */ /* 0x0007e20000100a00 */
[----:B------:R-:W4:Y:S01]  /*34730*/  LDC R19, c[0x0][0x278] ;  /* 0x00009e00ff137b82 */ /* 0x000f220000000800 */
[----:B-1----:R-:W-:Y:S02]  /*34740*/  IMAD R7, R6, 0x71, RZ ;  /* 0x0000007106077824 */ /* 0x002fe400078e02ff */
[----:B------:R-:W-:Y:S01]  /*34750*/  IMAD R6, R144, 0xe6, RZ ;  /* 0x000000e690067824 */ /* 0x000fe200078e02ff */
[----:B------:R-:W-:-:S04]  /*34760*/  IADD3 R144, P5, R39, R2, RZ ;  /* 0x0000000227907210 */ /* 0x000fc80007fbe0ff */
[----:B------:R-:W1:Y:S01]  /*34770*/  LDC R64, c[0x0][0x278] ;  /* 0x00009e00ff407b82 */ /* 0x000e620000000800 */
[----:B---3--:R-:W-:Y:S02]  /*34780*/  IADD3 R148, P6, R43, R2, RZ ;  /* 0x000000022b947210 */ /* 0x008fe40007fde0ff */
[----:B------:R-:W-:-:S05]  /*34790*/  LEA.HI.X.SX32 R145, R237, R3, 0x1, P5 ;  /* 0x00000003ed917211 */ /* 0x000fca00028f0eff */
[----:B------:R-:W3:Y:S01]  /*347a0*/  LDC R237, c[0x0][0x278] ;  /* 0x00009e00ffed7b82 */ /* 0x000ee20000000800 */
[-C--:B------:R-:W-:Y:S01]  /*347b0*/  LEA.HI.X.SX32 R149, R7, R3.reuse, 0x1, P6 ;  /* 0x0000000307957211 */ /* 0x080fe200030f0eff */
[----:B-----5:R-:W-:Y:S01]  /*347c0*/  IMAD R9, R9, 0x73, RZ ;  /* 0x0000007309097824 */ /* 0x020fe200078e02ff */
[----:B------:R-:W-:Y:S01]  /*347d0*/  IADD3 R6, P6, R6, R2, RZ ;  /* 0x0000000206067210 */ /* 0x000fe20007fde0ff */
[----:B------:R5:W-:Y:S01]  /*347e0*/  STL.64 [R1+0xc0], R150 ;  /* 0x0000c09601007387 */ /* 0x000be20000100a00 */
[----:B------:R-:W-:Y:S02]  /*347f0*/  IMAD R225, R225, 0xe8, RZ ;  /* 0x000000e8e1e17824 */ /* 0x000fe400078e02ff */
[----:B------:R-:W-:Y:S01]  /*34800*/  LEA.HI.X.SX32 R7, R9, R3, 0x1, P6 ;  /* 0x0000000309077211 */ /* 0x000fe200030f0eff */
[----:B------:R-:W1:Y:S08]  /*34810*/  LDC R62, c[0x0][0x278] ;  /* 0x00009e00ff3e7b82 */ /* 0x000e700000000800 */
[----:B------:R-:W0:Y:S01]  /*34820*/  LDC R9, c[0x0][0x278] ;  /* 0x00009e00ff097b82 */ /* 0x000e220000000800 */
[----:B-----5:R-:W5:Y:S04]  /*34830*/  LDL.LU.64 R150, [R1+0x1008] ;  /* 0x0010080001967983 */ /* 0x020f680000300a00 */
[----:B------:R4:W-:Y:S01]  /*34840*/  STL.64 [R1+0x4d0], R148 ;  /* 0x0004d09401007387 */ /* 0x0009e20000100a00 */
[----:B------:R-:W-:-:S02]  /*34850*/  IMAD R245, R238, 0xec, RZ ;  /* 0x000000eceef57824 */ /* 0x000fc400078e02ff */
[----:B---3--:R-:W-:Y:S01]  /*34860*/  IMAD R247, R237, 0xee, RZ ;  /* 0x000000eeedf77824 */ /* 0x008fe200078e02ff */
[----:B------:R-:W3:Y:S01]  /*34870*/  LDC R238, c[0x0][0x278] ;  /* 0x00009e00ffee7b82 */ /* 0x000ee20000000800 */
[----:B----4-:R-:W4:Y:S07]  /*34880*/  LDL.LU.64 R148, [R1+0x1000] ;  /* 0x0010000001947983 */ /* 0x010f2e0000300a00 */
[----:B------:R-:W1:Y:S01]  /*34890*/  LDC R237, c[0x0][0x278] ;  /* 0x00009e00ffed7b82 */ /* 0x000e620000000800 */
[----:B------:R0:W-:Y:S07]  /*348a0*/  STL.64 [R1+0x4c8], R144 ;  /* 0x0004c89001007387 */ /* 0x0001ee0000100a00 */
[----:B------:R-:W2:Y:S01]  /*348b0*/  LDC R67, c[0x0][0x278] ;  /* 0x00009e00ff437b82 */ /* 0x000ea20000000800 */
[----:B0-----:R-:W-:-:S07]  /*348c0*/  IADD3 R144, P5, R225, R2, RZ ;  /* 0x00000002e1907210 */ /* 0x001fce0007fbe0ff */
[----:B------:R-:W0:Y:S01]  /*348d0*/  LDC R18, c[0x0][0x278] ;  /* 0x00009e00ff127b82 */ /* 0x000e220000000800 */
[----:B------:R-:W-:-:S07]  /*348e0*/  LEA.HI.X.SX32 R145, R229, R3, 0x1, P5 ;  /* 0x00000003e5917211 */ /* 0x000fce00028f0eff */
[----:B------:R-:W3:Y:S01]  /*348f0*/  LDC R229, c[0x0][0x278] ;  /* 0x00009e00ffe57b82 */ /* 0x000ee20000000800 */
[----:B------:R-:W-:Y:S04]  /*34900*/  STL.64 [R1+0x4c0], R6 ;  /* 0x0004c00601007387 */ /* 0x000fe80000100a00 */
[----:B------:R1:W-:Y:S01]  /*34910*/  STL.64 [R1+0x4b8], R144 ;  /* 0x0004b89001007387 */ /* 0x0003e20000100a00 */
[----:B------:R-:W-:Y:S02]  /*34920*/  IMAD R9, R9, 0x75, RZ ;  /* 0x0000007509097824 */ /* 0x000fe400078e02ff */
[----:B------:R-:W2:Y:S08]  /*34930*/  LDC R63, c[0x0][0x278] ;  /* 0x00009e00ff3f7b82 */ /* 0x000eb00000000800 */
[----:B------:R-:W0:Y:S01]  /*34940*/  LDC R60, c[0x0][0x278] ;  /* 0x00009e00ff3c7b82 */ /* 0x000e220000000800 */
[----:B-1----:R-:W-:-:S04]  /*34950*/  IADD3 R144, P5, R245, R2, RZ ;  /* 0x00000002f5907210 */ /* 0x002fc80007fbe0ff */
[----:B------:R-:W-:-:S03]  /*34960*/  LEA.HI.X.SX32 R145, R233, R3, 0x1, P5 ;  /* 0x00000003e9917211 */ /* 0x000fc600028f0eff */
[----:B------:R-:W1:Y:S01]  /*34970*/  LDC R233, c[0x0][0x278] ;  /* 0x00009e00ffe97b82 */ /* 0x000e620000000800 */
[----:B------:R-:W-:-:S04]  /*34980*/  IADD3 R6, P6, R251, R2, RZ ;  /* 0x00000002fb067210 */ /* 0x000fc80007fde0ff */
[----:B------:R-:W-:Y:S01]  /*34990*/  LEA.HI.X.SX32 R7, R9, R3, 0x1, P6 ;  /* 0x0000000309077211 */ /* 0x000fe200030f0eff */
[----:B---3--:R-:W-:Y:S02]  /*349a0*/  IMAD R229, R229, 0x77, RZ ;  /* 0x00000077e5e57824 */ /* 0x008fe400078e02ff */
[----:B------:R-:W-:Y:S01]  /*349b0*/  IMAD R243, R238, 0xf0, RZ ;  /* 0x000000f0eef37824 */ /* 0x000fe200078e02ff */
[----:B------:R-:W3:Y:S01]  /*349c0*/  LDC R17, c[0x0][0x278] ;  /* 0x00009e00ff117b82 */ /* 0x000ee20000000800 */
[----:B------:R0:W-:Y:S01]  /*349d0*/  STL.64 [R1+0x4b0], R6 ;  /* 0x0004b00601007387 */ /* 0x0001e20000100a00 */
[----:B------:R-:W-:-:S06]  /*349e0*/  IMAD R238, R237, 0xf2, RZ ;  /* 0x000000f2edee7824 */ /* 0x000fcc00078e02ff */
[----:B------:R-:W3:Y:S01]  /*349f0*/  LDC R237, c[0x0][0x278] ;  /* 0x00009e00ffed7b82 */ /* 0x000ee20000000800 */
[----:B0-----:R-:W-:Y:S01]  /*34a00*/  IADD3 R6, P6, R247, R2, RZ ;  /* 0x00000002f7067210 */ /* 0x001fe20007fde0ff */
[----:B-1----:R-:W-:-:S06]  /*34a10*/  IMAD R233, R233, 0x79, RZ ;  /* 0x00000079e9e97824 */ /* 0x002fcc00078e02ff */
[----:B------:R-:W0:Y:S01]  /*34a20*/  LDC R58, c[0x0][0x278] ;  /* 0x00009e00ff3a7b82 */ /* 0x000e220000000800 */
[----:B------:R-:W-:Y:S01]  /*34a30*/  LEA.HI.X.SX32 R7, R229, R3, 0x1, P6 ;  /* 0x00000003e5077211 */ /* 0x000fe200030f0eff */
[----:B------:R1:W-:Y:S06]  /*34a40*/  STL.64 [R1+0x4a8], R144 ;  /* 0x0004a89001007387 */ /* 0x0003ec0000100a00 */
[----:B------:R-:W2:Y:S01]  /*34a50*/  LDC R229, c[0x0][0x278] ;  /* 0x00009e00ffe57b82 */ /* 0x000ea20000000800 */
[----:B------:R3:W-:Y:S01]  /*34a60*/  STL.64 [R1+0x4a0], R6 ;  /* 0x0004a00601007387 */ /* 0x0007e20000100a00 */
[----:B-1----:R-:W-:Y:S01]  /*34a70*/  IADD3 R144, P5, R243, R2, RZ ;  /* 0x00000002f3907210 */ /* 0x002fe20007fbe0ff */
[----:B------:R-:W-:-:S05]  /*34a80*/  IMAD R72, R72, 0x1a6, RZ ;  /* 0x000001a648487824 */ /* 0x000fca00078e02ff */
[----:B------:R-:W1:Y:S01]  /*34a90*/  LDC R56, c[0x0][0x278] ;  /* 0x00009e00ff387b82 */ /* 0x000e620000000800 */
[----:B------:R-:W-:Y:S02]  /*34aa0*/  LEA.HI.X.SX32 R145, R240, R3, 0x1, P5 ;  /* 0x00000003f0917211 */ /* 0x000fe400028f0eff */
[----:B---3--:R-:W-:-:S05]  /*34ab0*/  IADD3 R6, P6, R238, R2, RZ ;  /* 0x00000002ee067210 */ /* 0x008fca0007fde0ff */
[----:B------:R-:W3:Y:S01]  /*34ac0*/  LDC R240, c[0x0][0x278] ;  /* 0x00009e00fff07b82 */ /* 0x000ee20000000800 */
[----:B------:R-:W-:-:S07]  /*34ad0*/  LEA.HI.X.SX32 R7, R233, R3, 0x1, P6 ;  /* 0x00000003e9077211 */ /* 0x000fce00030f0eff */
[----:B------:R-:W0:Y:S01]  /*34ae0*/  LDC R233, c[0x0][0x278] ;  /* 0x00009e00ffe97b82 */ /* 0x000e220000000800 */
[----:B------:R-:W-:Y:S02]  /*34af0*/  IMAD R237, R237, 0xf4, RZ ;  /* 0x000000f4eded7824 */ /* 0x000fe400078e02ff */
[----:B--2---:R-:W-:Y:S01]  /*34b00*/  IMAD R229, R229, 0xf6, RZ ;  /* 0x000000f6e5e57824 */ /* 0x004fe200078e02ff */
[----:B------:R2:W-:Y:S04]  /*34b10*/  STL.64 [R1+0x498], R144 ;  /* 0x0004989001007387 */ /* 0x0005e80000100a00 */
[----:B------:R1:W-:Y:S01]  /*34b20*/  STL.64 [R1+0x490], R6 ;  /* 0x0004900601007387 */ /* 0x0003e20000100a00 */
[----:B------:R-:W-:Y:S01]  /*34b30*/  IMAD R70, R70, 0x1a8, RZ ;  /* 0x000001a846467824 */ /* 0x000fe200078e02ff */
[----:B------:R-:W5:Y:S01]  /*34b40*/  LDC R61, c[0x0][0x278] ;  /* 0x00009e00ff3d7b82 */ /* 0x000f620000000800 */
[----:B--2---:R-:W-:Y:S01]  /*34b50*/  IADD3 R144, P5, R237, R2, RZ ;  /* 0x00000002ed907210 */ /* 0x004fe20007fbe0ff */
[----:B------:R-:W-:-:S06]  /*34b60*/  IMAD R22, R22, 0xd3, RZ ;  /* 0x000000d316167824 */ /* 0x000fcc00078e02ff */
[----:B------:R-:W2:Y:S01]  /*34b70*/  LDC R54, c[0x0][0x278] ;  /* 0x00009e00ff367b82 */ /* 0x000ea20000000800 */
[----:B-1----:R-:W-:Y:S02]  /*34b80*/  IADD3 R6, P6, R229, R2, RZ ;  /* 0x00000002e5067210 */ /* 0x002fe40007fde0ff */
[-C--:B------:R-:W-:Y:S02]  /*34b90*/  LEA.HI.X.SX32 R145, R147, R3.reuse, 0x1, P5 ;  /* 0x0000000393917211 */ /* 0x080fe400028f0eff */
[----:B------:R-:W-:Y:S01]  /*34ba0*/  LEA.HI.X.SX32 R7, R146, R3, 0x1, P6 ;  /* 0x0000000392077211 */ /* 0x000fe200030f0eff */
[----:B---3--:R-:W-:Y:S02]  /*34bb0*/  IMAD R241, R240, 0xf8, RZ ;  /* 0x000000f8f0f17824 */ /* 0x008fe400078e02ff */
[----:B------:R-:W1:Y:S01]  /*34bc0*/  LDC R14, c[0x0][0x278] ;  /* 0x00009e00ff0e7b82 */ /* 0x000e620000000800 */
[----:B0-----:R-:W-:Y:S01]  /*34bd0*/  IMAD R240, R233, 0xfa, RZ ;  /* 0x000000fae9f07824 */ /* 0x001fe200078e02ff */
[----:B------:R-:W-:Y:S04]  /*34be0*/  STL.64 [R1+0x488], R144 ;  /* 0x0004889001007387 */ /* 0x000fe80000100a00 */
[----:B------:R0:W-:Y:S02]  /*34bf0*/  STL.64 [R1+0x480], R6 ;  /* 0x0004800601007387 */ /* 0x0001e40000100a00 */
[----:B------:R-:W3:Y:S01]  /*34c00*/  LDC R233, c[0x0][0x278] ;  /* 0x00009e00ffe97b82 */ /* 0x000ee20000000800 */
[----:B------:R-:W-:-:S02]  /*34c10*/  IMAD R242, R242, 0x1aa, RZ ;  /* 0x000001aaf2f27824 */ /* 0x000fc400078e02ff */
[----:B------:R-:W-:Y:S02]  /*34c20*/  IMAD R20, R20, 0xd5, RZ ;  /* 0x000000d514147824 */ /* 0x000fe400078e02ff */
[----:B------:R-:W-:Y:S02]  /*34c30*/  IMAD R68, R68, 0x1ac, RZ ;  /* 0x000001ac44447824 */ /* 0x000fe400078e02ff */
[----:B------:R-:W-:Y:S01]  /*34c40*/  IMAD R66, R66, 0x1ae, RZ ;  /* 0x000001ae42427824 */ /* 0x000fe200078e02ff */
[----:B------:R-:W5:Y:S08]  /*34c50*/  LDC R52, c[0x0][0x278] ;  /* 0x00009e00ff347b82 */ /* 0x000f700000000800 */
[----:B0-----:R-:W0:Y:S01]  /*34c60*/  LDC R7, c[0x0][0x278] ;  /* 0x00009e00ff077b82 */ /* 0x001e220000000800 */
[----:B------:R-:W-:-:S04]  /*34c70*/  IADD3 R144, P5, R241, R2, RZ ;  /* 0x00000002f1907210 */ /* 0x000fc80007fbe0ff */
[----:B------:R-:W-:Y:S01]  /*34c80*/  LEA.HI.X.SX32 R145, R5, R3, 0x1, P5 ;  /* 0x0000000305917211 */ /* 0x000fe200028f0eff */
[----:B---3--:R-:W-:Y:S01]  /*34c90*/  IMAD R233, R233, 0xfc, RZ ;  /* 0x000000fce9e97824 */ /* 0x008fe200078e02ff */
[----:B------:R-:W-:-:S03]  /*34ca0*/  IADD3 R146, P6, R240, R2, RZ ;  /* 0x00000002f0927210 */ /* 0x000fc60007fde0ff */
[----:B------:R3:W-:Y:S01]  /*34cb0*/  STL.64 [R1+0x478], R144 ;  /* 0x0004789001007387 */ /* 0x0007e20000100a00 */
[----:B------:R-:W-:Y:S01]  /*34cc0*/  IMAD R5, R142, 0x15a, RZ ;  /* 0x0000015a8e057824 */ /* 0x000fe200078e02ff */
[----:B------:R-:W4:Y:S01]  /*34cd0*/  LDC R50, c[0x0][0x278] ;  /* 0x00009e00ff327b82 */ /* 0x000f220000000800 */
[----:B------:R-:W-:Y:S01]  /*34ce0*/  LEA.HI.X.SX32 R147, R143, R3, 0x1, P6 ;  /* 0x000000038f937211 */ /* 0x000fe200030f0eff */
[----:B------:R-:W-:Y:S02]  /*34cf0*/  IMAD R19, R19, 0xd7, RZ ;  /* 0x000000d713137824 */ /* 0x000fe400078e02ff */
[----:B------:R-:W-:-:S04]  /*34d00*/  IMAD R64, R64, 0x1b0, RZ ;  /* 0x000001b040407824 */ /* 0x000fc800078e02ff */
[----:B------:R-:W4:Y:S01]  /*34d10*/  LDC R57, c[0x0][0x278] ;  /* 0x00009e00ff397b82 */ /* 0x000f220000000800 */
[----:B0-----:R-:W-:Y:S01]  /*34d20*/  IMAD R248, R7, 0xfe, RZ ;  /* 0x000000fe07f87824 */ /* 0x001fe200078e02ff */
[----:B---3--:R-:W-:Y:S01]  /*34d30*/  IADD3 R144, P5, R233, R2, RZ ;  /* 0x00000002e9907210 */ /* 0x008fe20007fbe0ff */
[----:B------:R0:W-:Y:S01]  /*34d40*/  STL.64 [R1+0x908], R146 ;  /* 0x0009089201007387 */ /* 0x0001e20000100a00 */
[----:B------:R-:W-:-:S04]  /*34d50*/  IMAD R62, R62, 0x1b2, RZ ;  /* 0x000001b23e3e7824 */ /* 0x000fc800078e02ff */
[----:B------:R-:W3:Y:S01]  /*34d60*/  LDC R48, c[0x0][0x278] ;  /* 0x00009e00ff307b82 */ /* 0x000ee20000000800 */
[-C--:B------:R-:W-:Y:S02]  /*34d70*/  IADD3 R142, P6, R248, R2.reuse, RZ ;  /* 0x00000002f88e7210 */ /* 0x080fe40007fde0ff */
[-C--:B------:R-:W-:Y:S02]  /*34d80*/  LEA.HI.X.SX32 R145, R4, R3.reuse, 0x1, P5 ;  /* 0x0000000304917211 */ /* 0x080fe400028f0eff */
[-C--:B------:R-:W-:Y:S02]  /*34d90*/  IADD3 R4, P5, R5, R2.reuse, RZ ;  /* 0x0000000205047210 */ /* 0x080fe40007fbe0ff */
[-C--:B------:R-:W-:Y:S01]  /*34da0*/  LEA.HI.X.SX32 R143, R141, R3.reuse, 0x1, P6 ;  /* 0x000000038d8f7211 */ /* 0x080fe200030f0eff */
[----:B------:R-:W3:Y:S01]  /*34db0*/  LDC R46, c[0x0][0x278] ;  /* 0x00009e00ff2e7b82 */ /* 0x000ee20000000800 */
[----:B------:R-:W-:Y:S01]  /*34dc0*/  IADD3 R140, P6, R140, R2, RZ ;  /* 0x000000028c8c7210 */ /* 0x000fe20007fde0ff */
[----:B0-----:R-:W3:Y:S01]  /*34dd0*/  LDL.LU.64 R146, [R1+0xff8] ;  /* 0x000ff80001927983 */ /* 0x001ee20000300a00 */
[----:B------:R-:W-:-:S02]  /*34de0*/  LEA.HI.X.SX32 R5, R139, R3, 0x1, P5 ;  /* 0x000000038b057211 */ /* 0x000fc400028f0eff */
[-C--:B------:R-:W-:Y:S02]  /*34df0*/  IADD3 R138, P5, R138, R2.reuse, RZ ;  /* 0x000000028a8a7210 */ /* 0x080fe40007fbe0ff */
[-C--:B------:R-:W-:Y:S01]  /*34e00*/  LEA.HI.X.SX32 R141, R137, R3.reuse, 0x1, P6 ;  /* 0x00000003898d7211 */ /* 0x080fe200030f0eff */
[----:B------:R-:W0:Y:S01]  /*34e10*/  LDC R53, c[0x0][0x278] ;  /* 0x00009e00ff357b82 */ /* 0x000e220000000800 */
[-C--:B------:R-:W-:Y:S02]  /*34e20*/  IADD3 R136, P6, R136, R2.reuse, RZ ;  /* 0x0000000288887210 */ /* 0x080fe40007fde0ff */
[-C--:B------:R-:W-:Y:S02]  /*34e30*/  LEA.HI.X.SX32 R139, R135, R3.reuse, 0x1, P5 ;  /* 0x00000003878b7211 */ /* 0x080fe400028f0eff */
[-C--:B------:R-:W-:Y:S02]  /*34e40*/  IADD3 R134, P5, R134, R2.reuse, RZ ;  /* 0x0000000286867210 */ /* 0x080fe40007fbe0ff */
[-C--:B------:R-:W-:Y:S01]  /*34e50*/  LEA.HI.X.SX32 R137, R133, R3.reuse, 0x1, P6 ;  /* 0x0000000385897211 */ /* 0x080fe200030f0eff */
[----:B------:R-:W0:Y:S01]  /*34e60*/  LDC R9, c[0x0][0x278] ;  /* 0x00009e00ff097b82 */ /* 0x000e220000000800 */
[----:B------:R-:W-:Y:S01]  /*34e70*/  IADD3 R132, P6, R132, R2, RZ ;  /* 0x0000000284847210 */ /* 0x000fe20007fde0ff */
[----:B------:R2:W-:Y:S01]  /*34e80*/  STL.64 [R1+0x900], R144 ;  /* 0x0009009001007387 */ /* 0x0005e20000100a00 */
[----:B------:R-:W-:-:S02]  /*34e90*/  LEA.HI.X.SX32 R135, R131, R3, 0x1, P5 ;  /* 0x0000000383877211 */ /* 0x000fc400028f0eff */
[-C--:B------:R-:W-:Y:S02]  /*34ea0*/  IADD3 R130, P5, R130, R2.reuse, RZ ;  /* 0x0000000282827210 */ /* 0x080fe40007fbe0ff */
[-C--:B------:R-:W-:Y:S01]  /*34eb0*/  LEA.HI.X.SX32 R133, R129, R3.reuse, 0x1, P6 ;  /* 0x0000000381857211 */ /* 0x080fe200030f0eff */
[----:B------:R-:W0:Y:S01]  /*34ec0*/  LDC R44, c[0x0][0x278] ;  /* 0x00009e00ff2c7b82 */ /* 0x000e220000000800 */
[----:B------:R-:W-:Y:S01]  /*34ed0*/  IADD3 R128, P6, R128, R2, RZ ;  /* 0x0000000280807210 */ /* 0x000fe20007fde0ff */
[----:B--2---:R-:W2:Y:S01]  /*34ee0*/  LDL.LU.64 R144, [R1+0xff0] ;  /* 0x000ff00001907983 */ /* 0x004ea20000300a00 */
[----:B------:R-:W-:Y:S01]  /*34ef0*/  LEA.HI.X.SX32 R131, R127, R3, 0x1, P5 ;  /* 0x000000037f837211 */ /* 0x000fe200028f0eff */
[----:B------:R-:W-:-:S04]  /*34f00*/  IMAD R18, R18, 0xd9, RZ ;  /* 0x000000d912127824 */ /* 0x000fc800078e02ff */
[----:B------:R-:W0:Y:S01]  /*34f10*/  LDC R42, c[0x0][0x278] ;  /* 0x00009e00ff2a7b82 */ /* 0x000e220000000800 */
[----:B------:R1:W-:Y:S01]  /*34f20*/  STL.64 [R1+0x8f8], R142 ;  /* 0x0008f88e01007387 */ /* 0x0003e20000100a00 */
[-C--:B------:R-:W-:Y:S02]  /*34f30*/  IADD3 R126, P5, R126, R2.reuse, RZ ;  /* 0x000000027e7e7210 */ /* 0x080fe40007fbe0ff */
[----:B------:R-:W-:Y:S02]  /*34f40*/  LEA.HI.X.SX32 R129, R125, R3, 0x1, P6 ;  /* 0x000000037d817211 */ /* 0x000fe400030f0eff */
[----:B------:R-:W-:Y:S01]  /*34f50*/  IADD3 R124, P6, R124, R2, RZ ;  /* 0x000000027c7c7210 */ /* 0x000fe20007fde0ff */
[----:B------:R-:W-:Y:S01]  /*34f60*/  IMAD R60, R60, 0x1b6, RZ ;  /* 0x000001b63c3c7824 */ /* 0x000fe200078e02ff */
[----:B------:R-:W0:Y:S01]  /*34f70*/  LDC R49, c[0x0][0x278] ;  /* 0x00009e00ff317b82 */ /* 0x000e220000000800 */
[----:B-1----:R-:W2:Y:S01]  /*34f80*/  LDL.LU.64 R142, [R1+0xfe8] ;  /* 0x000fe800018e7983 */ /* 0x002ea20000300a00 */
[----:B------:R-:W-:-:S06]  /*34f90*/  IMAD R17, R17, 0xdb, RZ ;  /* 0x000000db11117824 */ /* 0x000fcc00078e02ff */
[----:B------:R-:W1:Y:S01]  /*34fa0*/  LDC R6, c[0x0][0x278] ;  /* 0x00009e00ff067b82 */ /* 0x000e620000000800 */
[----:B------:R-:W-:Y:S04]  /*34fb0*/  STL.64 [R1+0x788], R4 ;  /* 0x0007880401007387 */ /* 0x000fe80000100a00 */
[----:B------:R5:W-:Y:S01]  /*34fc0*/  STL.64 [R1+0x780], R140 ;  /* 0x0007808c01007387 */ /* 0x000be20000100a00 */
[-C--:B------:R-:W-:Y:S02]  /*34fd0*/  LEA.HI.X.SX32 R127, R123, R3.reuse, 0x1, P5 ;  /* 0x000000037b7f7211 */ /* 0x080fe400028f0eff */
[-C--:B------:R-:W-:Y:S01]  /*34fe0*/  IADD3 R122, P5, R122, R2.reuse, RZ ;  /* 0x000000027a7a7210 */ /* 0x080fe20007fbe0ff */
[----:B------:R-:W1:Y:S01]  /*34ff0*/  LDC R40, c[0x0][0x278] ;  /* 0x00009e00ff287b82 */ /* 0x000e620000000800 */
[----:B------:R-:W-:Y:S01]  /*35000*/  LEA.HI.X.SX32 R125, R121, R3, 0x1, P6 ;  /* 0x00000003797d7211 */ /* 0x000fe200030f0eff */
[----:B-----5:R-:W5:Y:S06]  /*35010*/  LDL.LU.64 R140, [R1+0xfe0] ;  /* 0x000fe000018c7983 */ /* 0x020f6c0000300a00 */
[----:B------:R-:W0:Y:S01]  /*35020*/  LDC R5, c[0x0][0x278] ;  /* 0x00009e00ff057b82 */ /* 0x000e220000000800 */
[----:B------:R4:W-:Y:S01]  /*35030*/  STL.64 [R1+0x778], R138 ;  /* 0x0007788a01007387 */ /* 0x0009e20000100a00 */
[----:B------:R-:W-:-:S02]  /*35040*/  IADD3 R120, P6, R120, R2, RZ ;  /* 0x0000000278787210 */ /* 0x000fc40007fde0ff */
[----:B------:R-:W-:Y:S01]  /*35050*/  LEA.HI.X.SX32 R123, R119, R3, 0x1, P5 ;  /* 0x00000003777b7211 */ /* 0x000fe200028f0eff */
[----:B------:R-:W-:-:S03]  /*35060*/  IMAD R58, R58, 0x1b8, RZ ;  /* 0x000001b83a3a7824 */ /* 0x000fc600078e02ff */
[----:B------:R-:W1:Y:S01]  /*35070*/  LDC R38, c[0x0][0x278] ;  /* 0x00009e00ff267b82 */ /* 0x000e620000000800 */
[----:B----4-:R-:W4:Y:S07]  /*35080*/  LDL.LU.64 R138, [R1+0xfd8] ;  /* 0x000fd800018a7983 */ /* 0x010f2e0000300a00 */
[----:B------:R-:W1:Y:S01]  /*35090*/  LDC R45, c[0x0][0x278] ;  /* 0x00009e00ff2d7b82 */ /* 0x000e620000000800 */
[----:B------:R0:W-:Y:S01]  /*350a0*/  STL.64 [R1+0x770], R136 ;  /* 0x0007708801007387 */ /* 0x0001e20000100a00 */
[----:B------:R-:W-:-:S02]  /*350b0*/  IADD3 R118, P5, R118, R2, RZ ;  /* 0x0000000276767210 */ /* 0x000fc40007fbe0ff */
[----:B------:R-:W-:Y:S01]  /*350c0*/  LEA.HI.X.SX32 R121, R117, R3, 0x1, P6 ;  /* 0x0000000375797211 */ /* 0x000fe200030f0eff */
[----:B------:R-:W-:-:S03]  /*350d0*/  IMAD R56, R56, 0x1ba, RZ ;  /* 0x000001ba38387824 */ /* 0x000fc600078e02ff */
[----:B------:R-:W1:Y:S01]  /*350e0*/  LDC R36, c[0x0][0x278] ;  /* 0x00009e00ff247b82 */ /* 0x000e620000000800 */
[----:B0-----:R-:W4:Y:S01]  /*350f0*/  LDL.LU.64 R136, [R1+0xfd0] ;  /* 0x000fd00001887983 */ /* 0x001f220000300a00 */
[----:B------:R-:W-:-:S06]  /*35100*/  IMAD R54, R54, 0x1bc, RZ ;  /* 0x000001bc36367824 */ /* 0x000fcc00078e02ff */
[----:B------:R-:W0:Y:S01]  /*35110*/  LDC R34, c[0x0][0x278] ;  /* 0x00009e00ff227b82 */ /* 0x000e220000000800 */
[----:B------:R1:W-:Y:S01]  /*35120*/  STL.64 [R1+0x768], R134 ;  /* 0x0007688601007387 */ /* 0x0003e20000100a00 */
[----:B------:R-:W-:Y:S02]  /*35130*/  IADD3 R116, P6, R116, R2, RZ ;  /* 0x0000000274747210 */ /* 0x000fe40007fde0ff */
[----:B------:R-:W-:Y:S01]  /*35140*/  LEA.HI.X.SX32 R119, R115, R3, 0x1, P5 ;  /* 0x0000000373777211 */ /* 0x000fe200028f0eff */
[----:B------:R-:W-:-:S03]  /*35150*/  IMAD R14, R14, 0xdd, RZ ;  /* 0x000000dd0e0e7824 */ /* 0x000fc600078e02ff */
[----:B------:R-:W0:Y:S01]  /*35160*/  LDC R41, c[0x0][0x278] ;  /* 0x00009e00ff297b82 */ /* 0x000e220000000800 */
[----:B-1----:R-:W4:Y:S01]  /*35170*/  LDL.LU.64 R134, [R1+0xfc8] ;  /* 0x000fc80001867983 */ /* 0x002f220000300a00 */
[----:B------:R-:W-:-:S06]  /*35180*/  IMAD R52, R52, 0x1be, RZ ;  /* 0x000001be34347824 */ /* 0x000fcc00078e02ff */
[----:B------:R-:W1:Y:S01]  /*35190*/  LDC R37, c[0x0][0x278] ;  /* 0x00009e00ff257b82 */ /* 0x000e620000000800 */
[----:B------:R0:W-:Y:S01]  /*351a0*/  STL.64 [R1+0x760], R132 ;  /* 0x0007608401007387 */ /* 0x0001e20000100a00 */
[----:B------:R-:W-:Y:S02]  /*351b0*/  IADD3 R114, P5, R114, R2, RZ ;  /* 0x0000000272727210 */ /* 0x000fe40007fbe0ff */
[----:B------:R-:W-:Y:S01]  /*351c0*/  LEA.HI.X.SX32 R117, R113, R3, 0x1, P6 ;  /* 0x0000000371757211 */ /* 0x000fe200030f0eff */
[----:B------:R-:W-:-:S03]  /*351d0*/  IMAD R50, R50, 0x1c0, RZ ;  /* 0x000001c032327824 */ /* 0x000fc600078e02ff */
[----:B------:R-:W1:Y:S01]  /*351e0*/  LDC R32, c[0x0][0x278] ;  /* 0x00009e00ff207b82 */ /* 0x000e620000000800 */
[----:B0-----:R-:W4:Y:S07]  /*351f0*/  LDL.LU.64 R132, [R1+0xfc0] ;  /* 0x000fc00001847983 */ /* 0x001f2e0000300a00 */
[----:B------:R-:W0:Y:S01]  /*35200*/  LDC R7, c[0x0][0x278] ;  /* 0x00009e00ff077b82 */ /* 0x000e220000000800 */
[----:B------:R1:W-:Y:S01]  /*35210*/  STL.64 [R1+0x758], R130 ;  /* 0x0007588201007387 */ /* 0x0003e20000100a00 */
[----:B------:R-:W-:-:S02]  /*35220*/  IADD3 R112, P6, R112, R2, RZ ;  /* 0x0000000270707210 */ /* 0x000fc40007fde0ff */
[----:B------:R-:W-:-:S04]  /*35230*/  LEA.HI.X.SX32 R115, R111, R3, 0x1, P5 ;  /* 0x000000036f737211 */ /* 0x000fc800028f0eff */
[----:B------:R-:W0:Y:S01]  /*35240*/  LDC R26, c[0x0][0x278] ;  /* 0x00009e00ff1a7b82 */ /* 0x000e220000000800 */
[----:B-1----:R-:W4:Y:S07]  /*35250*/  LDL.LU.64 R130, [R1+0xfb8] ;  /* 0x000fb80001827983 */ /* 0x002f2e0000300a00 */
[----:B------:R-:W1:Y:S01]  /*35260*/  LDC R33, c[0x0][0x278] ;  /* 0x00009e00ff217b82 */ /* 0x000e620000000800 */
[----:B------:R0:W-:Y:S01]  /*35270*/  STL.64 [R1+0x750], R128 ;  /* 0x0007508001007387 */ /* 0x0001e20000100a00 */
[----:B------:R-:W-:-:S02]  /*35280*/  IADD3 R110, P5, R110, R2, RZ ;  /* 0x000000026e6e7210 */ /* 0x000fc40007fbe0ff */
[----:B------:R-:W-:-:S04]  /*35290*/  LEA.HI.X.SX32 R113, R107, R3, 0x1, P6 ;  /* 0x000000036b717211 */ /* 0x000fc800030f0eff */
[----:B------:R-:W1:Y:S01]  /*352a0*/  LDC R30, c[0x0][0x278] ;  /* 0x00009e00ff1e7b82 */ /* 0x000e620000000800 */
[----:B0-----:R-:W4:Y:S07]  /*352b0*/  LDL.LU.64 R128, [R1+0xfb0] ;  /* 0x000fb00001807983 */ /* 0x001f2e0000300a00 */
[----:B------:R-:W0:Y:S01]  /*352c0*/  LDC R27, c[0x0][0x278] ;  /* 0x00009e00ff1b7b82 */ /* 0x000e220000000800 */
[----:B------:R1:W-:Y:S01]  /*352d0*/  STL.64 [R1+0x748], R126 ;  /* 0x0007487e01007387 */ /* 0x0003e20000100a00 */
[----:B------:R-:W-:-:S03]  /*352e0*/  IADD3 R106, P6, R106, R2, RZ ;  /* 0x000000026a6a7210 */ /* 0x000fc60007fde0ff */
[----:B-1----:R-:W4:Y:S04]  /*352f0*/  LDL.LU.64 R126, [R1+0xfa8] ;  /* 0x000fa800017e7983 */ /* 0x002f280000300a00 */
[----:B------:R1:W-:Y:S01]  /*35300*/  STL.64 [R1+0x740], R124 ;  /* 0x0007407c01007387 */ /* 0x0003e20000100a00 */
[----:B------:R-:W-:-:S03]  /*35310*/  LEA.HI.X.SX32 R111, R109, R3, 0x1, P5 ;  /* 0x000000036d6f7211 */ /* 0x000fc600028f0eff */
[----:B-1----:R-:W4:Y:S04]  /*35320*/  LDL.LU.64 R124, [R1+0xfa0] ;  /* 0x000fa000017c7983 */ /* 0x002f280000300a00 */
[----:B------:R1:W-:Y:S01]  /*35330*/  STL.64 [R1+0x738], R122 ;  /* 0x0007387a01007387 */ /* 0x0003e20000100a00 */
[-C--:B------:R-:W-:Y:S02]  /*35340*/  LEA.HI.X.SX32 R107, R250, R3.reuse, 0x1, P6 ;  /* 0x00000003fa6b7211 */ /* 0x080fe400030f0eff */
[----:B------:R-:W-:Y:S01]  /*35350*/  IADD3 R108, P5, R108, R2, RZ ;  /* 0x000000026c6c7210 */ /* 0x000fe20007fbe0ff */
[----:B------:R-:W0:Y:S01]  /*35360*/  LDC R250, c[0x0][0x278] ;  /* 0x00009e00fffa7b82 */ /* 0x000e220000000800 */
[----:B-1----:R-:W4:Y:S04]  /*35370*/  LDL.LU.64 R122, [R1+0xf98] ;  /* 0x000f9800017a7983 */ /* 0x002f280000300a00 */
[----:B------:R1:W-:Y:S04]  /*35380*/  STL.64 [R1+0x730], R120 ;  /* 0x0007307801007387 */ /* 0x0003e80000100a00 */
[----:B-1----:R-:W4:Y:S04]  /*35390*/  LDL.LU.64 R120, [R1+0xf90] ;  /* 0x000f900001787983 */ /* 0x002f280000300a00 */
[----:B------:R1:W-:Y:S01]  /*353a0*/  STL.64 [R1+0x728], R118 ;  /* 0x0007287601007387 */ /* 0x0003e20000100a00 */
[----:B------:R-:W-:-:S03]  /*353b0*/  LEA.HI.X.SX32 R109, R10, R3, 0x1, P5 ;  /* 0x000000030a6d7211 */ /* 0x000fc600028f0eff */
[----:B-1----:R-:W4:Y:S04]  /*353c0*/  LDL.LU.64 R118, [R1+0xf88] ;  /* 0x000f880001767983 */ /* 0x002f280000300a00 */
[----:B------:R1:W-:Y:S01]  /*353d0*/  STL.64 [R1+0x720], R116 ;  /* 0x0007207401007387 */ /* 0x0003e20000100a00 */
[----:B------:R-:W-:-:S03]  /*353e0*/  IADD3 R24, P5, R24, R2, RZ ;  /* 0x0000000218187210 */ /* 0x000fc60007fbe0ff */
[----:B-1----:R-:W4:Y:S04]  /*353f0*/  LDL.LU.64 R116, [R1+0xf80] ;  /* 0x000f800001747983 */ /* 0x002f280000300a00 */
[----:B------:R1:W-:Y:S04]  /*35400*/  STL.64 [R1+0x718], R114 ;  /* 0x0007187201007387 */ /* 0x0003e80000100a00 */
[----:B-1----:R-:W4:Y:S04]  /*35410*/  LDL.LU.64 R114, [R1+0xf78] ;  /* 0x000f780001727983 */ /* 0x002f280000300a00 */
[----:B------:R1:W-:Y:S04]  /*35420*/  STL.64 [R1+0x710], R112 ;  /* 0x0007107001007387 */ /* 0x0003e80000100a00 */
[----:B-1----:R-:W4:Y:S04]  /*35430*/  LDL.LU.64 R112, [R1+0xf70] ;  /* 0x000f700001707983 */ /* 0x002f280000300a00 */
[----:B------:R1:W-:Y:S04]  /*35440*/  STL.64 [R1+0x708], R110 ;  /* 0x0007086e01007387 */ /* 0x0003e80000100a00 */
[----:B-1----:R-:W4:Y:S04]  /*35450*/  LDL.LU.64 R110, [R1+0xf68] ;  /* 0x000f6800016e7983 */ /* 0x002f280000300a00 */
[----:B------:R1:W-:Y:S02]  /*35460*/  STL.64 [R1+0x700], R106 ;  /* 0x0007006a01007387 */ /* 0x0003e40000100a00 */
[----:B-1----:R-:W-:Y:S01]  /*35470*/  IADD3 R106, P6, R28, R2, RZ ;  /* 0x000000021c6a7210 */ /* 0x002fe20007fde0ff */
[----:B------:R-:W-:Y:S01]  /*35480*/  IMAD R28, R25, 0x1d4, RZ ;  /* 0x000001d4191c7824 */ /* 0x000fe200078e02ff */
[----:B------:R-:W-:-:S02]  /*35490*/  LEA.HI.X.SX32 R25, R101, R3, 0x1, P5 ;  /* 0x0000000365197211 */ /* 0x000fc400028f0eff */
[-C--:B------:R-:W-:Y:S02]  /*354a0*/  LEA.HI.X.SX32 R107, R103, R3.reuse, 0x1, P6 ;  /* 0x00000003676b7211 */ /* 0x080fe400030f0eff */
[-C--:B------:R-:W-:Y:S02]  /*354b0*/  IADD3 R102, P6, R102, R2.reuse, RZ ;  /* 0x0000000266667210 */ /* 0x080fe40007fde0ff */
[-C--:B------:R-:W-:Y:S01]  /*354c0*/  IADD3 R100, P5, R100, R2.reuse, RZ ;  /* 0x0000000264647210 */ /* 0x080fe20007fbe0ff */
[----:B------:R1:W-:Y:S01]  /*354d0*/  STL.64 [R1+0x6f8], R108 ;  /* 0x0006f86c01007387 */ /* 0x0003e20000100a00 */
[-C--:B------:R-:W-:Y:S02]  /*354e0*/  LEA.HI.X.SX32 R103, R97, R3.reuse, 0x1, P6 ;  /* 0x0000000361677211 */ /* 0x080fe400030f0eff */
[----:B------:R-:W-:Y:S02]  /*354f0*/  IADD3 R96, P6, R96, R2, RZ ;  /* 0x0000000260607210 */ /* 0x000fe40007fde0ff */
[----:B------:R-:W-:-:S02]  /*35500*/  LEA.HI.X.SX32 R101, R99, R3, 0x1, P5 ;  /* 0x0000000363657211 */ /* 0x000fc400028f0eff */
[-C--:B------:R-:W-:Y:S01]  /*35510*/  IADD3 R98, P5, R98, R2.reuse, RZ ;  /* 0x0000000262627210 */ /* 0x080fe20007fbe0ff */
[----:B-1----:R-:W4:Y:S01]  /*35520*/  LDL.LU.64 R108, [R1+0xf60] ;  /* 0x000f6000016c7983 */ /* 0x002f220000300a00 */
[-C--:B------:R-:W-:Y:S02]  /*35530*/  LEA.HI.X.SX32 R97, R244, R3.reuse, 0x1, P6 ;  /* 0x00000003f4617211 */ /* 0x080fe400030f0eff */
[----:B------:R-:W-:Y:S01]  /*35540*/  LEA.HI.X.SX32 R99, R13, R3, 0x1, P5 ;  /* 0x000000030d637211 */ /* 0x000fe200028f0eff */
[----:B------:R1:W-:Y:S01]  /*35550*/  STL.64 [R1+0x6f0], R106 ;  /* 0x0006f06a01007387 */ /* 0x0003e20000100a00 */
[-C--:B------:R-:W-:Y:S01]  /*35560*/  IADD3 R94, P5, R94, R2.reuse, RZ ;  /* 0x000000025e5e7210 */ /* 0x080fe20007fbe0ff */
[----:B------:R-:W3:Y:S02]  /*35570*/  LDC R244, c[0x0][0x278] ;  /* 0x00009e00fff47b82 */ /* 0x000ee40000000800 */
        /* <DEDUP_REMOVED lines=8> */
[----:B-1----:R-:W-:-:S02]  /*35600*/  IADD3 R96, P6, R95, R2, RZ ;  /* 0x000000025f607210 */ /* 0x002fc40007fde0ff */
[----:B------:R-:W-:Y:S02]  /*35610*/  LEA.HI.X.SX32 R95, R91, R3, 0x1, P5 ;  /* 0x000000035b5f7211 */ /* 0x000fe400028f0eff */
[----:B------:R-:W-:-:S04]  /*35620*/  IADD3 R90, P5, R90, R2, RZ ;  /* 0x000000025a5a7210 */ /* 0x000fc80007fbe0ff */
[-C--:B------:R-:W-:Y:S02]  /*35630*/  LEA.HI.X.SX32 R91, R105, R3.reuse, 0x1, P5 ;  /* 0x00000003695b7211 */ /* 0x080fe400028f0eff */
[----:B------:R-:W1:Y:S01]  /*35640*/  LDC R105, c[0x0][0x278] ;  /* 0x00009e00ff697b82 */ /* 0x000e620000000800 */
[-C--:B------:R-:W-:Y:S02]  /*35650*/  LEA.HI.X.SX32 R97, R93, R3.reuse, 0x1, P6 ;  /* 0x000000035d617211 */ /* 0x080fe400030f0eff */
[-C--:B------:R-:W-:Y:S01]  /*35660*/  IADD3 R92, P6, R92, R2.reuse, RZ ;  /* 0x000000025c5c7210 */ /* 0x080fe20007fde0ff */
[----:B------:R2:W-:Y:S03]  /*35670*/  STL.64 [R1+0x6c8], R98 ;  /* 0x0006c86201007387 */ /* 0x0005e60000100a00 */
[----:B------:R-:W-:Y:S02]  /*35680*/  LEA.HI.X.SX32 R93, R89, R3, 0x1, P6 ;  /* 0x00000003595d7211 */ /* 0x000fe400030f0eff */
[----:B------:R-:W-:-:S02]  /*35690*/  IADD3 R88, P6, R88, R2, RZ ;  /* 0x0000000258587210 */ /* 0x000fc40007fde0ff */
[-C--:B------:R-:W-:Y:S01]  /*356a0*/  IADD3 R86, P5, R86, R2.reuse, RZ ;  /* 0x0000000256567210 */ /* 0x080fe20007fbe0ff */
[----:B0-----:R-:W-:Y:S01]  /*356b0*/  IMAD R10, R250, 0xeb, RZ ;  /* 0x000000ebfa0a7824 */ /* 0x001fe200078e02ff */
[----:B------:R-:W-:Y:S01]  /*356c0*/  LEA.HI.X.SX32 R89, R85, R3, 0x1, P6 ;  /* 0x0000000355597211 */ /* 0x000fe200030f0eff */
[----:B------:R-:W-:Y:S01]  /*356d0*/  IMAD R250, R87, 0x1da, RZ ;  /* 0x000001da57fa7824 */ /* 0x000fe200078e02ff */
[----:B--2---:R-:W2:Y:S01]  /*356e0*/  LDL.LU.64 R98, [R1+0xf38] ;  /* 0x000f380001627983 */ /* 0x004ea20000300a00 */
[----:B------:R-:W-:-:S03]  /*356f0*/  IADD3 R84, P6, R84, R2, RZ ;  /* 0x0000000254547210 */ /* 0x000fc60007fde0ff */
[----:B------:R0:W-:Y:S01]  /*35700*/  STL.64 [R1+0x6c0], R96 ;  /* 0x0006c06001007387 */ /* 0x0001e20000100a00 */
[-C--:B------:R-:W-:Y:S02]  /*35710*/  LEA.HI.X.SX32 R87, R15, R3.reuse, 0x1, P5 ;  /* 0x000000030f577211 */ /* 0x080fe400028f0eff */
[-C--:B------:R-:W-:Y:S01]  /*35720*/  IADD3 R82, P5, R82, R2.reuse, RZ ;  /* 0x0000000252527210 */ /* 0x080fe20007fbe0ff */
[----:B---3--:R-:W-:Y:S01]  /*35730*/  IMAD R13, R244, 0xed, RZ ;  /* 0x000000edf40d7824 */ /* 0x008fe200078e02ff */
[-C--:B------:R-:W-:Y:S01]  /*35740*/  LEA.HI.X.SX32 R85, R81, R3.reuse, 0x1, P6 ;  /* 0x0000000351557211 */ /* 0x080fe200030f0eff */
[----:B-1----:R-:W-:Y:S01]  /*35750*/  IMAD R105, R105, 0xce, RZ ;  /* 0x000000ce69697824 */ /* 0x002fe200078e02ff */
[----:B------:R-:W-:Y:S01]  /*35760*/  IADD3 R80, P6, R80, R2, RZ ;  /* 0x0000000250507210 */ /* 0x000fe20007fde0ff */
[----:B0-----:R-:W3:Y:S04]  /*35770*/  LDL.LU.64 R96, [R1+0xf30] ;  /* 0x000f300001607983 */ /* 0x001ee80000300a00 */
[----:B------:R0:W-:Y:S01]  /*35780*/  STL.64 [R1+0x6b8], R94 ;  /* 0x0006b85e01007387 */ /* 0x0001e20000100a00 */
[----:B------:R-:W-:Y:S01]  /*35790*/  IMAD R244, R83, 0x1dc, RZ ;  /* 0x000001dc53f47824 */ /* 0x000fe200078e02ff */
[----:B------:R-:W-:-:S02]  /*357a0*/  LEA.HI.X.SX32 R83, R104, R3, 0x1, P5 ;  /* 0x0000000368537211 */ /* 0x000fc400028f0eff */
[-C--:B------:R-:W-:Y:S01]  /*357b0*/  IADD3 R78, P5, R78, R2.reuse, RZ ;  /* 0x000000024e4e7210 */ /* 0x080fe20007fbe0ff */
[----:B0-----:R-:W3:Y:S04]  /*357c0*/  LDL.LU.64 R94, [R1+0xf28] ;  /* 0x000f2800015e7983 */ /* 0x001ee80000300a00 */
[----:B------:R0:W-:Y:S01]  /*357d0*/  STL.64 [R1+0x6b0], R92 ;  /* 0x0006b05c01007387 */ /* 0x0001e20000100a00 */
[-C--:B------:R-:W-:Y:S01]  /*357e0*/  LEA.HI.X.SX32 R81, R105, R3.reuse, 0x1, P6 ;  /* 0x0000000369517211 */ /* 0x080fe200030f0eff */
[----:B------:R-:W-:Y:S01]  /*357f0*/  IMAD R15, R79, 0xef, RZ ;  /* 0x000000ef4f0f7824 */ /* 0x000fe200078e02ff */
[-C--:B------:R-:W-:Y:S02]  /*35800*/  IADD3 R104, P6, R249, R2.reuse, RZ ;  /* 0x00000002f9687210 */ /* 0x080fe40007fde0ff */
[-C--:B------:R-:W-:Y:S01]  /*35810*/  LEA.HI.X.SX32 R79, R23, R3.reuse, 0x1, P5 ;  /* 0x00000003174f7211 */ /* 0x080fe200028f0eff */
[----:B0-----:R-:W3:Y:S04]  /*35820*/  LDL.LU.64 R92, [R1+0xf20] ;  /* 0x000f2000015c7983 */ /* 0x001ee80000300a00 */
[----:B------:R0:W-:Y:S01]  /*35830*/  STL.64 [R1+0x6a8], R90 ;  /* 0x0006a85a01007387 */ /* 0x0001e20000100a00 */
[-C--:B------:R-:W-:Y:S01]  /*35840*/  IADD3 R76, P5, R76, R2.reuse, RZ ;  /* 0x000000024c4c7210 */ /* 0x080fe20007fbe0ff */
[----:B------:R-:W-:Y:S01]  /*35850*/  IMAD R249, R77, 0x1de, RZ ;  /* 0x000001de4df97824 */ /* 0x000fe200078e02ff */
[----:B------:R-:W-:Y:S01]  /*35860*/  LEA.HI.X.SX32 R105, R75, R3, 0x1, P6 ;  /* 0x000000034b697211 */ /* 0x000fe200030f0eff */
[----:B0-----:R-:W3:Y:S04]  /*35870*/  LDL.LU.64 R90, [R1+0xf18] ;  /* 0x000f1800015a7983 */ /* 0x001ee80000300a00 */
[----:B------:R0:W-:Y:S01]  /*35880*/  STL.64 [R1+0x6a0], R88 ;  /* 0x0006a05801007387 */ /* 0x0001e20000100a00 */
[----:B------:R-:W-:-:S02]  /*35890*/  IADD3 R74, P6, R74, R2, RZ ;  /* 0x000000024a4a7210 */ /* 0x000fc40007fde0ff */
[-C--:B------:R-:W-:Y:S01]  /*358a0*/  LEA.HI.X.SX32 R77, R21, R3.reuse, 0x1, P5 ;  /* 0x00000003154d7211 */ /* 0x080fe200028f0eff */
[----:B0-----:R-:W3:Y:S04]  /*358b0*/  LDL.LU.64 R88, [R1+0xf10] ;  /* 0x000f100001587983 */ /* 0x001ee80000300a00 */
[----:B------:R0:W-:Y:S01]  /*358c0*/  STL.64 [R1+0x698], R86 ;  /* 0x0006985601007387 */ /* 0x0001e20000100a00 */
[-C--:B------:R-:W-:Y:S02]  /*358d0*/  IADD3 R72, P5, R72, R2.reuse, RZ ;  /* 0x0000000248487210 */ /* 0x080fe40007fbe0ff */
[----:B------:R-:W-:Y:S01]  /*358e0*/  LEA.HI.X.SX32 R75, R71, R3, 0x1, P6 ;  /* 0x00000003474b7211 */ /* 0x000fe200030f0eff */
[----:B0-----:R-:W3:Y:S04]  /*358f0*/  LDL.LU.64 R86, [R1+0xf08] ;  /* 0x000f080001567983 */ /* 0x001ee80000300a00 */
[----:B------:R0:W-:Y:S01]  /*35900*/  STL.64 [R1+0x690], R84 ;  /* 0x0006905401007387 */ /* 0x0001e20000100a00 */
[----:B------:R-:W-:-:S03]  /*35910*/  IADD3 R70, P6, R70, R2, RZ ;  /* 0x0000000246467210 */ /* 0x000fc60007fde0ff */
[----:B0-----:R-:W3:Y:S04]  /*35920*/  LDL.LU.64 R84, [R1+0xf00] ;  /* 0x000f000001547983 */ /* 0x001ee80000300a00 */
[----:B------:R0:W-:Y:S01]  /*35930*/  STL.64 [R1+0x688], R82 ;  /* 0x0006885201007387 */ /* 0x0001e20000100a00 */
[----:B------:R-:W-:-:S03]  /*35940*/  LEA.HI.X.SX32 R71, R69, R3, 0x1, P6 ;  /* 0x0000000345477211 */ /* 0x000fc600030f0eff */
[----:B0-----:R-:W3:Y:S04]  /*35950*/  LDL.LU.64 R82, [R1+0xef8] ;  /* 0x000ef80001527983 */ /* 0x001ee80000300a00 */
[----:B------:R0:W-:Y:S04]  /*35960*/  STL.64 [R1+0x680], R80 ;  /* 0x0006805001007387 */ /* 0x0001e80000100a00 */
[----:B0-----:R-:W3:Y:S04]  /*35970*/  LDL.LU.64 R80, [R1+0xef0] ;  /* 0x000ef00001507983 */ /* 0x001ee80000300a00 */
[----:B------:R0:W-:Y:S04]  /*35980*/  STL.64 [R1+0x678], R78 ;  /* 0x0006784e01007387 */ /* 0x0001e80000100a00 */
[----:B0-----:R-:W3:Y:S04]  /*35990*/  LDL.LU.64 R78, [R1+0xee8] ;  /* 0x000ee800014e7983 */ /* 0x001ee80000300a00 */
[----:B------:R0:W-:Y:S04]  /*359a0*/  STL.64 [R1+0x670], R104 ;  /* 0x0006706801007387 */ /* 0x0001e80000100a00 */
[----:B------:R1:W-:Y:S01]  /*359b0*/  STL.64 [R1+0x668], R76 ;  /* 0x0006684c01007387 */ /* 0x0003e20000100a00 */
[----:B0-----:R-:W-:Y:S01]  /*359c0*/  IMAD R105, R73, 0x1e0, RZ ;  /* 0x000001e049697824 */ /* 0x001fe200078e02ff */
[-C--:B------:R-:W-:Y:S01]  /*359d0*/  LEA.HI.X.SX32 R73, R22, R3.reuse, 0x1, P5 ;  /* 0x0000000316497211 */ /* 0x080fe200028f0eff */
[----:B------:R-:W0:Y:S01]  /*359e0*/  LDC R104, c[0x0][0x278] ;  /* 0x00009e00ff687b82 */ /* 0x000e220000000800 */
[-C--:B------:R-:W-:Y:S01]  /*359f0*/  IADD3 R22, P5, R242, R2.reuse, RZ ;  /* 0x00000002f2167210 */ /* 0x080fe20007fbe0ff */
[----:B-1----:R-:W3:Y:S03]  /*35a00*/  LDL.LU.64 R76, [R1+0xee0] ;  /* 0x000ee000014c7983 */ /* 0x002ee60000300a00 */
[----:B------:R-:W-:Y:S01]  /*35a10*/  LEA.HI.X.SX32 R23, R20, R3, 0x1, P5 ;  /* 0x0000000314177211 */ /* 0x000fe200028f0eff */
[----:B------:R1:W-:Y:S01]  /*35a20*/  STL.64 [R1+0x660], R74 ;  /* 0x0006604a01007387 */ /* 0x0003e20000100a00 */
[-C--:B------:R-:W-:Y:S01]  /*35a30*/  IADD3 R68, P6, R68, R2.reuse, RZ ;  /* 0x0000000244447210 */ /* 0x080fe20007fde0ff */
[----:B------:R-:W-:Y:S01]  /*35a40*/  IMAD R4, R5, 0xe5, RZ ;  /* 0x000000e505047824 */ /* 0x000fe200078e02ff */
[----:B------:R-:W-:Y:S01]  /*35a50*/  IADD3 R66, P5, R66, R2, RZ ;  /* 0x0000000242427210 */ /* 0x000fe20007fbe0ff */
[----:B------:R-:W5:Y:S01]  /*35a60*/  LDC R5, c[0x0][0x278] ;  /* 0x00009e00ff057b82 */ /* 0x000f620000000800 */
[----:B-1----:R-:W3:Y:S01]  /*35a70*/  LDL.LU.64 R74, [R1+0xed8] ;  /* 0x000ed800014a7983 */ /* 0x002ee20000300a00 */
[----:B------:R-:W-:-:S06]  /*35a80*/  IMAD R48, R48, 0x1c2, RZ ;  /* 0x000001c230307824 */ /* 0x000fcc00078e02ff */
[----:B------:R-:W1:Y:S01]  /*35a90*/  LDC R242, c[0x0][0x278] ;  /* 0x00009e00fff27b82 */ /* 0x000e620000000800 */
[----:B------:R0:W-:Y:S04]  /*35aa0*/  STL.64 [R1+0x658], R72 ;  /* 0x0006584801007387 */ /* 0x0001e80000100a00 */
[----:B0-----:R-:W3:Y:S04]  /*35ab0*/  LDL.LU.64 R72, [R1+0xed0] ;  /* 0x000ed00001487983 */ /* 0x001ee80000300a00 */
[----:B------:R0:W-:Y:S04]  /*35ac0*/  STL.64 [R1+0x650], R70 ;  /* 0x0006504601007387 */ /* 0x0001e80000100a00 */
[----:B0-----:R-:W3:Y:S04]  /*35ad0*/  LDL.LU.64 R70, [R1+0xec8] ;  /* 0x000ec80001467983 */ /* 0x001ee80000300a00 */
[----:B------:R0:W-:Y:S02]  /*35ae0*/  STL.64 [R1+0x648], R22 ;  /* 0x0006481601007387 */ /* 0x0001e40000100a00 */
[----:B0-----:R-:W0:Y:S01]  /*35af0*/  LDC R23, c[0x0][0x278] ;  /* 0x00009e00ff177b82 */ /* 0x001e220000000800 */
[----:B------:R-:W-:Y:S01]  /*35b00*/  IMAD R21, R104, 0xf1, RZ ;  /* 0x000000f168157824 */ /* 0x000fe200078e02ff */
[-C--:B------:R-:W-:Y:S01]  /*35b10*/  LEA.HI.X.SX32 R69, R65, R3.reuse, 0x1, P6 ;  /* 0x0000000341457211 */ /* 0x080fe200030f0eff */
[----:B------:R-:W-:Y:S01]  /*35b20*/  IMAD R104, R67, 0x1e2, RZ ;  /* 0x000001e243687824 */ /* 0x000fe200078e02ff */
[----:B------:R-:W-:-:S02]  /*35b30*/  LEA.HI.X.SX32 R67, R19, R3, 0x1, P5 ;  /* 0x0000000313437211 */ /* 0x000fc400028f0eff */
[-C--:B------:R-:W-:Y:S02]  /*35b40*/  IADD3 R64, P6, R64, R2.reuse, RZ ;  /* 0x0000000240407210 */ /* 0x080fe40007fde0ff */
[----:B------:R-:W-:Y:S01]  /*35b50*/  IADD3 R62, P5, R62, R2, RZ ;  /* 0x000000023e3e7210 */ /* 0x000fe20007fbe0ff */
[----:B------:R5:W-:Y:S01]  /*35b60*/  STL.64 [R1+0x640], R68 ;  /* 0x0006404401007387 */ /* 0x000be20000100a00 */
[----:B------:R-:W-:-:S03]  /*35b70*/  IMAD R19, R61, 0xf3, RZ ;  /* 0x000000f33d137824 */ /* 0x000fc600078e02ff */
[----:B-----5:R-:W5:Y:S01]  /*35b80*/  LDL.LU.64 R68, [R1+0xec0] ;  /* 0x000ec00001447983 */ /* 0x020f620000300a00 */
[----:B0-----:R-:W-:Y:S02]  /*35b90*/  IMAD R22, R23, 0xd8, RZ ;  /* 0x000000d817167824 */ /* 0x001fe400078e02ff */
[----:B------:R-:W-:Y:S01]  /*35ba0*/  IMAD R23, R63, 0x1b4, RZ ;  /* 0x000001b43f177824 */ /* 0x000fe200078e02ff */
[-C--:B------:R-:W-:Y:S02]  /*35bb0*/  LEA.HI.X.SX32 R63, R18, R3.reuse, 0x1, P5 ;  /* 0x00000003123f7211 */ /* 0x080fe400028f0eff */
[-C--:B------:R-:W-:Y:S02]  /*35bc0*/  LEA.HI.X.SX32 R65, R22, R3.reuse, 0x1, P6 ;  /* 0x0000000316417211 */ /* 0x080fe400030f0eff */
[-C--:B------:R-:W-:Y:S02]  /*35bd0*/  IADD3 R22, P6, R23, R2.reuse, RZ ;  /* 0x0000000217167210 */ /* 0x080fe40007fde0ff */
[----:B------:R-:W-:Y:S01]  /*35be0*/  IADD3 R60, P5, R60, R2, RZ ;  /* 0x000000023c3c7210 */ /* 0x000fe20007fbe0ff */
[----:B------:R0:W-:Y:S01]  /*35bf0*/  STL.64 [R1+0x638], R66 ;  /* 0x0006384201007387 */ /* 0x0001e20000100a00 */
[----:B------:R-:W-:-:S02]  /*35c00*/  LEA.HI.X.SX32 R23, R59, R3, 0x1, P6 ;  /* 0x000000033b177211 */ /* 0x000fc400030f0eff */
[-C--:B------:R-:W-:Y:S02]  /*35c10*/  LEA.HI.X.SX32 R61, R17, R3.reuse, 0x1, P5 ;  /* 0x00000003113d7211 */ /* 0x080fe400028f0eff */
[-C--:B------:R-:W-:Y:S01]  /*35c20*/  IADD3 R58, P6, R58, R2.reuse, RZ ;  /* 0x000000023a3a7210 */ /* 0x080fe20007fde0ff */
[----:B------:R-:W4:Y:S01]  /*35c30*/  LDC R17, c[0x0][0x278] ;  /* 0x00009e00ff117b82 */ /* 0x000f220000000800 */
[----:B------:R-:W-:Y:S01]  /*35c40*/  IADD3 R56, P5, R56, R2, RZ ;  /* 0x0000000238387210 */ /* 0x000fe20007fbe0ff */
[----:B0-----:R-:W5:Y:S01]  /*35c50*/  LDL.LU.64 R66, [R1+0xeb8] ;  /* 0x000eb80001427983 */ /* 0x001f620000300a00 */
[----:B------:R-:W-:-:S03]  /*35c60*/  LEA.HI.X.SX32 R59, R55, R3, 0x1, P6 ;  /* 0x00000003373b7211 */ /* 0x000fc600030f0eff */
[----:B------:R0:W-:Y:S01]  /*35c70*/  STL.64 [R1+0x630], R64 ;  /* 0x0006304001007387 */ /* 0x0001e20000100a00 */
[----:B------:R-:W-:Y:S01]  /*35c80*/  IADD3 R54, P6, R54, R2, RZ ;  /* 0x0000000236367210 */ /* 0x000fe20007fde0ff */
[----:B------:R-:W-:-:S03]  /*35c90*/  IMAD R46, R46, 0x1c4, RZ ;  /* 0x000001c42e2e7824 */ /* 0x000fc600078e02ff */
[-C--:B------:R-:W-:Y:S01]  /*35ca0*/  LEA.HI.X.SX32 R55, R51, R3.reuse, 0x1, P6 ;  /* 0x0000000333377211 */ /* 0x080fe200030f0eff */
[----:B0-----:R-:W5:Y:S04]  /*35cb0*/  LDL.LU.64 R64, [R1+0xeb0] ;  /* 0x000eb00001407983 */ /* 0x001f680000300a00 */
[----:B------:R0:W-:Y:S01]  /*35cc0*/  STL.64 [R1+0x628], R62 ;  /* 0x0006283e01007387 */ /* 0x0001e20000100a00 */
[----:B------:R-:W-:Y:S01]  /*35cd0*/  IADD3 R50, P6, R50, R2, RZ ;  /* 0x0000000232327210 */ /* 0x000fe20007fde0ff */
[----:B------:R-:W-:Y:S02]  /*35ce0*/  IMAD R20, R53, 0x1e8, RZ ;  /* 0x000001e835147824 */ /* 0x000fe400078e02ff */
[----:B------:R-:W-:Y:S01]  /*35cf0*/  IMAD R9, R9, 0xe1, RZ ;  /* 0x000000e109097824 */ /* 0x000fe200078e02ff */
[----:B0-----:R-:W5:Y:S04]  /*35d00*/  LDL.LU.64 R62, [R1+0xea8] ;  /* 0x000ea800013e7983 */ /* 0x001f680000300a00 */
[----:B------:R0:W-:Y:S01]  /*35d10*/  STL.64 [R1+0x620], R22 ;  /* 0x0006201601007387 */ /* 0x0001e20000100a00 */
[----:B------:R-:W-:Y:S01]  /*35d20*/  IMAD R44, R44, 0x1c6, RZ ;  /* 0x000001c62c2c7824 */ /* 0x000fe200078e02ff */
[----:B------:R-:W-:Y:S01]  /*35d30*/  LEA.HI.X.SX32 R51, R47, R3, 0x1, P6 ;  /* 0x000000032f337211 */ /* 0x000fe200030f0eff */
[----:B------:R-:W-:-:S02]  /*35d40*/  IMAD R42, R42, 0x1c8, RZ ;  /* 0x000001c82a2a7824 */ /* 0x000fc400078e02ff */
[----:B0-----:R-:W-:Y:S01]  /*35d50*/  IMAD R23, R57, 0x1e6, RZ ;  /* 0x000001e639177824 */ /* 0x001fe200078e02ff */
[----:B------:R-:W-:Y:S02]  /*35d60*/  LEA.HI.X.SX32 R57, R14, R3, 0x1, P5 ;  /* 0x000000030e397211 */ /* 0x000fe400028f0eff */
[----:B------:R-:W-:-:S04]  /*35d70*/  IADD3 R52, P5, R52, R2, RZ ;  /* 0x0000000234347210 */ /* 0x000fc80007fbe0ff */
[-C--:B------:R-:W-:Y:S02]  /*35d80*/  LEA.HI.X.SX32 R53, R11, R3.reuse, 0x1, P5 ;  /* 0x000000030b357211 */ /* 0x080fe400028f0eff */
[-C--:B------:R-:W-:Y:S01]  /*35d90*/  IADD3 R48, P5, R48, R2.reuse, RZ ;  /* 0x0000000230307210 */ /* 0x080fe20007fbe0ff */
[----:B------:R-:W-:Y:S01]  /*35da0*/  IMAD R14, R49, 0xf5, RZ ;  /* 0x000000f5310e7824 */ /* 0x000fe200078e02ff */
[-C--:B------:R-:W-:Y:S01]  /*35db0*/  IADD3 R46, P6, R46, R2.reuse, RZ ;  /* 0x000000022e2e7210 */ /* 0x080fe20007fde0ff */
[----:B------:R-:W-:Y:S01]  /*35dc0*/  IMAD R6, R6, 0xe3, RZ ;  /* 0x000000e306067824 */ /* 0x000fe200078e02ff */
[-C--:B------:R-:W-:Y:S01]  /*35dd0*/  LEA.HI.X.SX32 R49, R9, R3.reuse, 0x1, P5 ;  /* 0x0000000309317211 */ /* 0x080fe200028f0eff */
        /* <DEDUP_REMOVED lines=8> */
[----:B----4-:R-:W-:Y:S01]  /*35e60*/  IMAD R17, R17, 0xe6, RZ ;  /* 0x000000e611117824 */ /* 0x010fe200078e02ff */
[-C--:B------:R-:W-:Y:S01]  /*35e70*/  IADD3 R40, P5, R40, R2.reuse, RZ ;  /* 0x0000000228287210 */ /* 0x080fe20007fbe0ff */
[----:B------:R-:W-:Y:S01]  /*35e80*/  IMAD R34, R34, 0x1d0, RZ ;  /* 0x000001d022227824 */ /* 0x000fe200078e02ff */
[-C--:B------:R-:W-:Y:S01]  /*35e90*/  LEA.HI.X.SX32 R43, R39, R3.reuse, 0x1, P6 ;  /* 0x00000003272b7211 */ /* 0x080fe200030f0eff */
[----:B------:R-:W-:Y:S01]  /*35ea0*/  IMAD R18, R41, 0x1ec, RZ ;  /* 0x000001ec29127824 */ /* 0x000fe200078e02ff */
[----:B------:R-:W-:Y:S01]  /*35eb0*/  IADD3 R38, P6, R38, R2, RZ ;  /* 0x0000000226267210 */ /* 0x000fe20007fde0ff */
[----:B------:R-:W-:Y:S01]  /*35ec0*/  IMAD R5, R5, 0xe7, RZ ;  /* 0x000000e705057824 */ /* 0x000fe200078e02ff */
[----:B------:R-:W-:-:S02]  /*35ed0*/  LEA.HI.X.SX32 R41, R4, R3, 0x1, P5 ;  /* 0x0000000304297211 */ /* 0x000fc400028f0eff */
[-C--:B------:R-:W-:Y:S02]  /*35ee0*/  IADD3 R36, P5, R36, R2.reuse, RZ ;  /* 0x0000000224247210 */ /* 0x080fe40007fbe0ff */
[-C--:B------:R-:W-:Y:S01]  /*35ef0*/  LEA.HI.X.SX32 R39, R17, R3.reuse, 0x1, P6 ;  /* 0x0000000311277211 */ /* 0x080fe200030f0eff */
[----:B------:R-:W-:Y:S01]  /*35f00*/  IMAD R9, R37, 0xf7, RZ ;  /* 0x000000f725097824 */ /* 0x000fe200078e02ff */
[----:B------:R-:W-:Y:S02]  /*35f10*/  IADD3 R34, P6, R34, R2, RZ ;  /* 0x0000000222227210 */ /* 0x000fe40007fde0ff */
[----:B------:R-:W-:Y:S02]  /*35f20*/  LEA.HI.X.SX32 R37, R5, R3, 0x1, P5 ;  /* 0x0000000305257211 */ /* 0x000fe400028f0eff */
[----:B------:R-:W-:Y:S02]  /*35f30*/  MOV R5, R35 ;  /* 0x0000002300057202 */ /* 0x000fe40000000f00 */
[----:B------:R-:W-:-:S02]  /*35f40*/  LEA.HI.X.SX32 R5, R225, R3, 0x1, P6 ;  /* 0x00000003e1057211 */ /* 0x000fc400030f0eff */
[----:B------:R-:W0:Y:S01]  /*35f50*/  LDC R225, c[0x0][0x278] ;  /* 0x00009e00ffe17b82 */ /* 0x000e220000000800 */
[----:B------:R4:W-:Y:S01]  /*35f60*/  STL.64 [R1+0x618], R60 ;  /* 0x0006183c01007387 */ /* 0x0009e20000100a00 */
[----:B------:R-:W-:-:S03]  /*35f70*/  IADD3 R28, P6, R28, R2, RZ ;  /* 0x000000021c1c7210 */ /* 0x000fc60007fde0ff */
[----:B----4-:R-:W4:Y:S04]  /*35f80*/  LDL.LU.64 R60, [R1+0xea0] ;  /* 0x000ea000013c7983 */ /* 0x010f280000300a00 */
[----:B------:R1:W-:Y:S01]  /*35f90*/  STL.64 [R1+0x610], R58 ;  /* 0x0006103a01007387 */ /* 0x0003e20000100a00 */
[----:B------:R-:W-:-:S03]  /*35fa0*/  MOV R6, R28 ;  /* 0x0000001c00067202 */ /* 0x000fc60000000f00 */
[----:B-1----:R-:W4:Y:S04]  /*35fb0*/  LDL.LU.64 R58, [R1+0xe98] ;  /* 0x000e9800013a7983 */ /* 0x002f280000300a00 */
[----:B------:R1:W-:Y:S01]  /*35fc0*/  STL.64 [R1+0x5f8], R56 ;  /* 0x0005f83801007387 */ /* 0x0003e20000100a00 */
[----:B0-----:R-:W-:Y:S02]  /*35fd0*/  IMAD R6, R225, 0xf9, RZ ;  /* 0x000000f9e1067824 */ /* 0x001fe400078e02ff */
[----:B------:R-:W-:Y:S01]  /*35fe0*/  IMAD R32, R32, 0x1d2, RZ ;  /* 0x000001d220207824 */ /* 0x000fe200078e02ff */
[----:B------:R-:W0:Y:S01]  /*35ff0*/  LDC R225, c[0x0][0x278] ;  /* 0x00009e00ffe17b82 */ /* 0x000e220000000800 */
[----:B-1----:R-:W4:Y:S04]  /*36000*/  LDL.LU.64 R56, [R1+0xe90] ;  /* 0x000e900001387983 */ /* 0x002f280000300a00 */
[----:B------:R1:W-:Y:S04]  /*36010*/  STL.64 [R1+0x5f0], R54 ;  /* 0x0005f03601007387 */ /* 0x0003e80000100a00 */
[----:B-1----:R-:W4:Y:S04]  /*36020*/  LDL.LU.64 R54, [R1+0xe88] ;  /* 0x000e880001367983 */ /* 0x002f280000300a00 */
[----:B------:R1:W-:Y:S01]  /*36030*/  STL.64 [R1+0x5e8], R52 ;  /* 0x0005e83401007387 */ /* 0x0003e20000100a00 */
[----:B------:R-:W-:-:S03]  /*36040*/  IMAD R7, R7, 0xe9, RZ ;  /* 0x000000e907077824 */ /* 0x000fc600078e02ff */
[----:B-1----:R-:W4:Y:S04]  /*36050*/  LDL.LU.64 R52, [R1+0xe80] ;  /* 0x000e800001347983 */ /* 0x002f280000300a00 */
[----:B------:R1:W-:Y:S01]  /*36060*/  STL.64 [R1+0x5e0], R50 ;  /* 0x0005e03201007387 */ /* 0x0003e20000100a00 */
[----:B------:R-:W-:Y:S01]  /*36070*/  IMAD R26, R26, 0x1d6, RZ ;  /* 0x000001d61a1a7824 */ /* 0x000fe200078e02ff */
[----:B------:R-:W-:Y:S02]  /*36080*/  IADD3 R32, P5, R32, R2, RZ ;  /* 0x0000000220207210 */ /* 0x000fe40007fbe0ff */
[----:B-1----:R-:W4:Y:S04]  /*36090*/  LDL.LU.64 R50, [R1+0xe78] ;  /* 0x000e780001327983 */ /* 0x002f280000300a00 */
[----:B------:R1:W-:Y:S01]  /*360a0*/  STL.64 [R1+0x5d8], R48 ;  /* 0x0005d83001007387 */ /* 0x0003e20000100a00 */
[----:B------:R-:W-:-:S03]  /*360b0*/  IMAD R17, R33, 0x1ee, RZ ;  /* 0x000001ee21117824 */ /* 0x000fc600078e02ff */
[----:B-1----:R-:W4:Y:S04]  /*360c0*/  LDL.LU.64 R48, [R1+0xe70] ;  /* 0x000e700001307983 */ /* 0x002f280000300a00 */
[----:B------:R1:W-:Y:S01]  /*360d0*/  STL.64 [R1+0x5d0], R46 ;  /* 0x0005d02e01007387 */ /* 0x0003e20000100a00 */
[----:B------:R-:W-:Y:S01]  /*360e0*/  IMAD R30, R30, 0x1d8, RZ ;  /* 0x000001d81e1e7824 */ /* 0x000fe200078e02ff */
[----:B------:R-:W-:Y:S02]  /*360f0*/  LEA.HI.X.SX32 R33, R7, R3, 0x1, P5 ;  /* 0x0000000307217211 */ /* 0x000fe400028f0eff */
[----:B-1----:R-:W4:Y:S04]  /*36100*/  LDL.LU.64 R46, [R1+0xe68] ;  /* 0x000e6800012e7983 */ /* 0x002f280000300a00 */
[----:B------:R1:W-:Y:S01]  /*36110*/  STL.64 [R1+0x5c8], R44 ;  /* 0x0005c82c01007387 */ /* 0x0003e20000100a00 */
[----:B------:R-:W-:-:S02]  /*36120*/  IADD3 R26, P5, R26, R2, RZ ;  /* 0x000000021a1a7210 */ /* 0x000fc40007fbe0ff */
[----:B------:R-:W-:Y:S01]  /*36130*/  MOV R4, R34 ;  /* 0x0000002200047202 */ /* 0x000fe20000000f00 */
[----:B-1----:R-:W4:Y:S04]  /*36140*/  LDL.LU.64 R44, [R1+0xe60] ;  /* 0x000e6000012c7983 */ /* 0x002f280000300a00 */
[----:B------:R1:W-:Y:S01]  /*36150*/  STL.64 [R1+0x5c0], R42 ;  /* 0x0005c02a01007387 */ /* 0x0003e20000100a00 */
[----:B------:R-:W-:Y:S01]  /*36160*/  MOV R7, R29 ;  /* 0x0000001d00077202 */ /* 0x000fe20000000f00 */
[----:B------:R-:W-:Y:S01]  /*36170*/  IMAD R4, R27, 0x1f0, RZ ;  /* 0x000001f01b047824 */ /* 0x000fe200078e02ff */
[----:B------:R-:W-:Y:S01]  /*36180*/  LEA.HI.X.SX32 R7, R251, R3, 0x1, P6 ;  /* 0x00000003fb077211 */ /* 0x000fe200030f0eff */
[----:B-1----:R-:W4:Y:S04]  /*36190*/  LDL.LU.64 R42, [R1+0xe58] ;  /* 0x000e5800012a7983 */ /* 0x002f280000300a00 */
[----:B------:R1:W-:Y:S01]  /*361a0*/  STL.64 [R1+0x5b8], R40 ;  /* 0x0005b82801007387 */ /* 0x0003e20000100a00 */
[----:B------:R-:W-:-:S02]  /*361b0*/  IADD3 R30, P6, R30, R2, RZ ;  /* 0x000000021e1e7210 */ /* 0x000fc40007fde0ff */
[----:B------:R-:W-:Y:S01]  /*361c0*/  LEA.HI.X.SX32 R27, R10, R3, 0x1, P5 ;  /* 0x000000030a1b7211 */ /* 0x000fe200028f0eff */
[----:B-1----:R-:W4:Y:S04]  /*361d0*/  LDL.LU.64 R40, [R1+0xe50] ;  /* 0x000e500001287983 */ /* 0x002f280000300a00 */
[----:B------:R1:W-:Y:S01]  /*361e0*/  STL.64 [R1+0x5b0], R38 ;  /* 0x0005b02601007387 */ /* 0x0003e20000100a00 */
[----:B------:R-:W-:-:S03]  /*361f0*/  MOV R11, R31 ;  /* 0x0000001f000b7202 */ /* 0x000fc60000000f00 */
[----:B-1----:R-:W4:Y:S04]  /*36200*/  LDL.LU.64 R38, [R1+0xe48] ;  /* 0x000e480001267983 */ /* 0x002f280000300a00 */
[----:B------:R1:W-:Y:S01]  /*36210*/  STL.64 [R1+0x5a8], R36 ;  /* 0x0005a82401007387 */ /* 0x0003e20000100a00 */
[----:B------:R-:W-:-:S03]  /*36220*/  LEA.HI.X.SX32 R11, R245, R3, 0x1, P6 ;  /* 0x00000003f50b7211 */ /* 0x000fc600030f0eff */
[----:B-1----:R-:W4:Y:S04]  /*36230*/  LDL.LU.64 R36, [R1+0xe40] ;  /* 0x000e400001247983 */ /* 0x002f280000300a00 */
[----:B------:R1:W-:Y:S01]  /*36240*/  STL [R1+0x910], R34 ;  /* 0x0009102201007387 */ /* 0x0003e20000100800 */
[----:B------:R-:W-:-:S03]  /*36250*/  MOV R10, R30 ;  /* 0x0000001e000a7202 */ /* 0x000fc60000000f00 */
[----:B-1----:R-:W4:Y:S04]  /*36260*/  LDL.LU.64 R34, [R1+0xe38] ;  /* 0x000e380001227983 */ /* 0x002f280000300a00 */
[----:B------:R-:W-:Y:S04]  /*36270*/  STL [R1+0x914], R5 ;  /* 0x0009140501007387 */ /* 0x000fe80000100800 */
[----:B------:R1:W-:Y:S04]  /*36280*/  STL.64 [R1+0x930], R32 ;  /* 0x0009302001007387 */ /* 0x0003e80000100a00 */
[----:B-1----:R-:W4:Y:S04]  /*36290*/  LDL.LU.64 R32, [R1+0xe30] ;  /* 0x000e300001207983 */ /* 0x002f280000300a00 */
[----:B------:R1:W-:Y:S04]  /*362a0*/  STL [R1+0x928], R28 ;  /* 0x0009281c01007387 */ /* 0x0003e80000100800 */
[----:B-1----:R-:W4:Y:S04]  /*362b0*/  LDL.LU.64 R28, [R1+0xe28] ;  /* 0x000e2800011c7983 */ /* 0x002f280000300a00 */
[----:B------:R-:W-:Y:S04]  /*362c0*/  STL [R1+0x92c], R7 ;  /* 0x00092c0701007387 */ /* 0x000fe80000100800 */
[----:B------:R1:W-:Y:S04]  /*362d0*/  STL.64 [R1+0x920], R26 ;  /* 0x0009201a01007387 */ /* 0x0003e80000100a00 */
[----:B-1----:R-:W4:Y:S04]  /*362e0*/  LDL.LU.64 R26, [R1+0xe20] ;  /* 0x000e2000011a7983 */ /* 0x002f280000300a00 */
[----:B------:R1:W-:Y:S04]  /*362f0*/  STL [R1+0x938], R30 ;  /* 0x0009381e01007387 */ /* 0x0003e80000100800 */
[----:B-1----:R-:W4:Y:S04]  /*36300*/  LDL.LU.64 R30, [R1+0xe18] ;  /* 0x000e1800011e7983 */ /* 0x002f280000300a00 */
[----:B------:R0:W-:Y:S02]  /*36310*/  STL [R1+0x93c], R11 ;  /* 0x00093c0b01007387 */ /* 0x0001e40000100800 */
[----:B0-----:R-:W-:-:S02]  /*36320*/  IMAD R11, R225, 0x1f2, RZ ;  /* 0x000001f2e10b7824 */ /* 0x001fc400078e02ff */
[----:B------:R-:W0:Y:S02]  /*36330*/  LDC R225, c[0x0][0x278] ;  /* 0x00009e00ffe17b82 */ /* 0x000e240000000800 */
[----:B0-----:R-:W-:-:S06]  /*36340*/  IMAD R7, R225, 0x1f4, RZ ;  /* 0x000001f4e1077824 */ /* 0x001fcc00078e02ff */
[----:B------:R-:W0:Y:S02]  /*36350*/  LDC R225, c[0x0][0x278] ;  /* 0x00009e00ffe17b82 */ /* 0x000e240000000800 */
[----:B0-----:R-:W-:-:S06]  /*36360*/  IMAD R5, R225, 0xfb, RZ ;  /* 0x000000fbe1057824 */ /* 0x001fcc00078e02ff */
[----:B------:R-:W0:Y:S08]  /*36370*/  LDC R225, c[0x0][0x278] ;  /* 0x00009e00ffe17b82 */ /* 0x000e300000000800 */
[----:B------:R-:W-:Y:S01]  /*36380*/  BAR.SYNC.DEFER_BLOCKING 0x0 ;  /* 0x0000000000007b1d */ /* 0x000fe20000010000 */
[-C--:B------:R-:W-:Y:S02]  /*36390*/  IADD3 R250, P5, R250, R2.reuse, RZ ;  /* 0x00000002fafa7210 */ /* 0x080fe40007fbe0ff */
[----:B------:R-:W-:-:S02]  /*363a0*/  IADD3 R244, P6, R244, R2, RZ ;  /* 0x00000002f4f47210 */ /* 0x000fc40007fde0ff */
[-C--:B------:R-:W-:Y:S02]  /*363b0*/  LEA.HI.X.SX32 R251, R13, R3.reuse, 0x1, P5 ;  /* 0x000000030dfb7211 */ /* 0x080fe400028f0eff */
[----:B------:R-:W-:-:S03]  /*363c0*/  LEA.HI.X.SX32 R245, R247, R3, 0x1, P6 ;  /* 0x00000003f7f57211 */ /* 0x000fc600030f0eff */
[----:B------:R1:W-:Y:S01]  /*363d0*/  STL.64 [R1+0x958], R250 ;  /* 0x000958fa01007387 */ /* 0x0003e20000100a00 */
[----:B0-----:R-:W-:Y:S02]  /*363e0*/  IMAD R10, R225, 0x1f6, RZ ;  /* 0x000001f6e10a7824 */ /* 0x001fe400078e02ff */
[----:B------:R-:W0:Y:S01]  /*363f0*/  LDC R225, c[0x0][0x278] ;  /* 0x00009e00ffe17b82 */ /* 0x000e220000000800 */
[-C--:B-1----:R-:W-:Y:S01]  /*36400*/  IADD3 R250, P5, R249, R2.reuse, RZ ;  /* 0x00000002f9fa7210 */ /* 0x082fe20007fbe0ff */
[----:B------:R1:W-:Y:S01]  /*36410*/  STL.64 [R1+0x950], R244 ;  /* 0x000950f401007387 */ /* 0x0003e20000100a00 */
[----:B------:R-:W-:Y:S02]  /*36420*/  IMAD R242, R242, 0x1e4, RZ ;  /* 0x000001e4f2f27824 */ /* 0x000fe400078e02ff */
[----:B------:R-:W-:Y:S02]  /*36430*/  LEA.HI.X.SX32 R251, R15, R3, 0x1, P5 ;  /* 0x000000030ffb7211 */ /* 0x000fe400028f0eff */
[-C--:B------:R-:W-:Y:S01]  /*36440*/  IADD3 R104, P5, R104, R2.reuse, RZ ;  /* 0x0000000268687210 */ /* 0x080fe20007fbe0ff */
[----:B------:R-:W2:Y:S01]  /*36450*/  LDC R249, c[0x0][0x278] ;  /* 0x00009e00fff97b82 */ /* 0x000ea20000000800 */
[----:B-1----:R-:W-:-:S02]  /*36460*/  IADD3 R244, P6, R105, R2, RZ ;  /* 0x0000000269f47210 */ /* 0x002fc40007fde0ff */
[-C--:B------:R-:W-:Y:S02]  /*36470*/  LEA.HI.X.SX32 R105, R21, R3.reuse, 0x1, P5 ;  /* 0x0000000315697211 */ /* 0x080fe400028f0eff */
[----:B------:R-:W-:Y:S01]  /*36480*/  LEA.HI.X.SX32 R245, R243, R3, 0x1, P6 ;  /* 0x00000003f3f57211 */ /* 0x000fe200030f0eff */
[----:B------:R1:W-:Y:S01]  /*36490*/  STL.64 [R1+0x948], R250 ;  /* 0x000948fa01007387 */ /* 0x0003e20000100a00 */
[----:B------:R-:W-:-:S03]  /*364a0*/  IADD3 R242, P6, R242, R2, RZ ;  /* 0x00000002f2f27210 */ /* 0x000fc60007fde0ff */
[----:B------:R-:W-:Y:S01]  /*364b0*/  STL.64 [R1+0x960], R244 ;  /* 0x000960f401007387 */ /* 0x000fe20000100a00 */
[----:B0-----:R-:W-:Y:S01]  /*364c0*/  IMAD R13, R225, 0x1f8, RZ ;  /* 0x000001f8e10d7824 */ /* 0x001fe200078e02ff */
[----:B------:R-:W-:Y:S01]  /*364d0*/  LEA.HI.X.SX32 R243, R238, R3, 0x1, P6 ;  /* 0x00000003eef37211 */ /* 0x000fe200030f0eff */
[----:B------:R-:W0:Y:S01]  /*364e0*/  LDC R225, c[0x0][0x278] ;  /* 0x00009e00ffe17b82 */ /* 0x000e220000000800 */
[----:B------:R3:W-:Y:S01]  /*364f0*/  STL.64 [R1+0x970], R104 ;  /* 0x0009706801007387 */ /* 0x0007e20000100a00 */
[----:B------:R-:W-:-:S04]  /*36500*/  IADD3 R20, P6, R20, R2, RZ ;  /* 0x0000000214147210 */ /* 0x000fc80007fde0ff */
[-C--:B------:R-:W-:Y:S02]  /*36510*/  LEA.HI.X.SX32 R21, R237, R3.reuse, 0x1, P6 ;  /* 0x00000003ed157211 */ /* 0x080fe400030f0eff */
[----:B-1----:R-:W1:Y:S01]  /*36520*/  LDC R250, c[0x0][0x278] ;  /* 0x00009e00fffa7b82 */ /* 0x002e620000000800 */
[----:B---3--:R-:W-:Y:S01]  /*36530*/  IADD3 R104, P5, R23, R2, RZ ;  /* 0x0000000217687210 */ /* 0x008fe20007fbe0ff */
[----:B------:R-:W-:Y:S06]  /*36540*/  STL.64 [R1+0x968], R242 ;  /* 0x000968f201007387 */ /* 0x000fec0000100a00 */
[----:B------:R-:W3:Y:S01]  /*36550*/  LDC R237, c[0x0][0x278] ;  /* 0x00009e00ffed7b82 */ /* 0x000ee20000000800 */
[----:B------:R-:W-:-:S02]  /*36560*/  LEA.HI.X.SX32 R105, R19, R3, 0x1, P5 ;  /* 0x0000000313697211 */ /* 0x000fc400028f0eff */
[----:B------:R-:W-:-:S03]  /*36570*/  IADD3 R22, P5, R22, R2, RZ ;  /* 0x0000000216167210 */ /* 0x000fc60007fbe0ff */
[----:B------:R-:W-:Y:S01]  /*36580*/  STL.64 [R1+0x940], R104 ;  /* 0x0009406801007387 */ /* 0x000fe20000100a00 */
[----:B------:R-:W-:-:S03]  /*36590*/  LEA.HI.X.SX32 R23, R14, R3, 0x1, P5 ;  /* 0x000000030e177211 */ /* 0x000fc600028f0eff */
[----:B------:R5:W-:Y:S04]  /*365a0*/  STL.64 [R1+0x918], R20 ;  /* 0x0009181401007387 */ /* 0x000be80000100a00 */
[----:B------:R-:W-:Y:S01]  /*365b0*/  STL.64 [R1+0x5a0], R22 ;  /* 0x0005a01601007387 */ /* 0x000fe20000100a00 */
[-C--:B-----5:R-:W-:Y:S02]  /*365c0*/  IADD3 R20, P6, R18, R2.reuse, RZ ;  /* 0x0000000212147210 */ /* 0x0a0fe40007fde0ff */
[----:B------:R-:W-:Y:S02]  /*365d0*/  IADD3 R18, P5, R17, R2, RZ ;  /* 0x0000000211127210 */ /* 0x000fe40007fbe0ff */
[-C--:B------:R-:W-:Y:S02]  /*365e0*/  LEA.HI.X.SX32 R21, R229, R3.reuse, 0x1, P6 ;  /* 0x00000003e5157211 */ /* 0x080fe400030f0eff */
[----:B------:R-:W-:-:S03]  /*365f0*/  LEA.HI.X.SX32 R19, R9, R3, 0x1, P5 ;  /* 0x0000000309137211 */ /* 0x000fc600028f0eff */
[----:B------:R-:W-:Y:S01]  /*36600*/  STL.64 [R1+0x598], R20 ;  /* 0x0005981401007387 */ /* 0x000fe20000100a00 */
[----:B------:R-:W-:Y:S01]  /*36610*/  IADD3 R14, P6, R4, R2, RZ ;  /* 0x00000002040e7210 */ /* 0x000fe20007fde0ff */
[----:B0-----:R-:W-:Y:S02]  /*36620*/  IMAD R4, R225, 0xfd, RZ ;  /* 0x000000fde1047824 */ /* 0x001fe400078e02ff */
[----:B------:R0:W-:Y:S04]  /*36630*/  STL.64 [R1+0x590], R18 ;  /* 0x0005901201007387 */ /* 0x0001e80000100a00 */
[----:B------:R-:W5:Y:S04]  /*36640*/  LDL R247, [R1+0x70] ;  /* 0x0000700001f77983 */ /* 0x000f680000100800 */
[----:B------:R-:W5:Y:S04]  /*36650*/  LDL.LU R238, [R1+0x10] ;  /* 0x0000100001ee7983 */ /* 0x000f680000300800 */
[----:B------:R-:W4:Y:S04]  /*36660*/  LDL R229, [R1+0x520] ;  /* 0x0005200001e57983 */ /* 0x000f280000100800 */
[----:B------:R-:W4:Y:S01]  /*36670*/  LDL R225, [R1+0x518] ;  /* 0x0005180001e17983 */ /* 0x000f220000100800 */
[----:B------:R-:W-:-:S02]  /*36680*/  LEA.HI.X.SX32 R15, R241, R3, 0x1, P6 ;  /* 0x00000003f10f7211 */ /* 0x000fc400030f0eff */
[-C--:B0-----:R-:W-:Y:S01]  /*36690*/  IADD3 R18, P5, R11, R2.reuse, RZ ;  /* 0x000000020b127210 */ /* 0x081fe20007fbe0ff */
[----:B------:R-:W0:Y:S01]  /*366a0*/  LDC R241, c[0x0][0x278] ;  /* 0x00009e00fff17b82 */ /* 0x000e220000000800 */
[----:B------:R-:W5:Y:S04]  /*366b0*/  LDS.128 R20, [R0] ;  /* 0x0000000000147984 */ /* 0x000f680000000c00 */
[----:B------:R2:W-:Y:S01]  /*366c0*/  STL.64 [R1+0x588], R14 ;  /* 0x0005880e01007387 */ /* 0x0005e20000100a00 */
[----:B------:R-:W-:Y:S02]  /*366d0*/  LEA.HI.X.SX32 R19, R6, R3, 0x1, P5 ;  /* 0x0000000306137211 */ /* 0x000fe400028f0eff */
[----:B--2---:R-:W-:Y:S01]  /*366e0*/  IADD3 R14, P6, R7, R2, RZ ;  /* 0x00000002070e7210 */ /* 0x004fe20007fde0ff */
[----:B---3--:R-:W-:-:S02]  /*366f0*/  IMAD R7, R237, 0x1fa, RZ ;  /* 0x000001faed077824 */ /* 0x008fc400078e02ff */
[----:B------:R-:W2:Y:S01]  /*36700*/  LDC R237, c[0x0][0x278] ;  /* 0x00009e00ffed7b82 */ /* 0x000ea20000000800 */
[----:B------:R-:W-:Y:S01]  /*36710*/  LEA.HI.X.SX32 R15, R240, R3, 0x1, P6 ;  /* 0x00000003f00f7211 */ /* 0x000fe200030f0eff */
[----:B------:R-:W-:Y:S01]  /*36720*/  STL.64 [R1+0x580], R18 ;  /* 0x0005801201007387 */ /* 0x000fe20000100a00 */
[----:B------:R-:W-:-:S03]  /*36730*/  IADD3 R10, P5, R10, R2, RZ ;  /* 0x000000020a0a7210 */ /* 0x000fc60007fbe0ff */
[----:B------:R3:W-:Y:S01]  /*36740*/  STL.64 [R1+0x578], R14 ;  /* 0x0005780e01007387 */ /* 0x0007e20000100a00 */
[----:B------:R-:W-:Y:S01]  /*36750*/  LEA.HI.X.SX32 R11, R5, R3, 0x1, P5 ;  /* 0x00000003050b7211 */ /* 0x000fe200028f0eff */
[----:B------:R-:W1:Y:S01]  /*36760*/  LDC R240, c[0x0][0x278] ;  /* 0x00009e00fff07b82 */ /* 0x000e620000000800 */
[----:B---3--:R-:W-:-:S04]  /*36770*/  IADD3 R14, P6, R13, R2, RZ ;  /* 0x000000020d0e7210 */ /* 0x008fc80007fde0ff */
[----:B------:R-:W-:Y:S01]  /*36780*/  LEA.HI.X.SX32 R15, R233, R3, 0x1, P6 ;  /* 0x00000003e90f7211 */ /* 0x000fe200030f0eff */
[----:B------:R3:W-:Y:S01]  /*36790*/  STL.64 [R1+0x570], R10 ;  /* 0x0005700a01007387 */ /* 0x0007e20000100a00 */
[----:B--2---:R-:W-:-:S03]  /*367a0*/  IMAD R6, R237, 0x1fc, RZ ;  /* 0x000001fced067824 */ /* 0x004fc600078e02ff */
[----:B------:R-:W-:Y:S04]  /*367b0*/  STL.64 [R1+0x568], R14 ;  /* 0x0005680e01007387 */ /* 0x000fe80000100a00 */
[----:B------:R-:W2:Y:S04]  /*367c0*/  LDL R237, [R1+0x80] ;  /* 0x0000800001ed7983 */ /* 0x000ea80000100800 */
[----:B------:R-:W2:Y:S04]  /*367d0*/  LDL R233, [R1+0x78] ;  /* 0x0000780001e97983 */ /* 0x000ea80000100800 */
[----:B------:R-:W2:Y:S04]  /*367e0*/  LDL R245, [R1+0x8f0] ;  /* 0x0008f00001f57983 */ /* 0x000ea80000100800 */
[----:B------:R-:W2:Y:S01]  /*367f0*/  LDL R244, [R1+0x548] ;  /* 0x0005480001f47983 */ /* 0x000ea20000100800 */
[----:B---3--:R-:W-:Y:S01]  /*36800*/  IADD3 R10, P5, R7, R2, RZ ;  /* 0x00000002070a7210 */ /* 0x008fe20007fbe0ff */
[----:B0-----:R-:W-:-:S02]  /*36810*/  IMAD R241, R241, 0x256, RZ ;  /* 0x00000256f1f17824 */ /* 0x001fc400078e02ff */
[----:B------:R-:W3:Y:S01]  /*36820*/  LDL R243, [R1+0x90] ;  /* 0x0000900001f37983 */ /* 0x000ee20000100800 */
[----:B------:R-:W-:Y:S01]  /*36830*/  LEA.HI.X.SX32 R11, R4, R3, 0x1, P5 ;  /* 0x00000003040b7211 */ /* 0x000fe200028f0eff */
[----:B-1----:R-:W-:Y:S01]  /*36840*/  IMAD R5, R240, 0x1fe, RZ ;  /* 0x000001fef0057824 */ /* 0x002fe200078e02ff */
[----:B------:R-:W-:-:S03]  /*36850*/  IADD3 RZ, P6, R241, R2, RZ ;  /* 0x00000002f1ff7210 */ /* 0x000fc60007fde0ff */
[----:B------:R0:W-:Y:S04]  /*36860*/  STL.64 [R1+0x560], R10 ;  /* 0x0005600a01007387 */ /* 0x0001e80000100a00 */
[----:B------:R-:W3:Y:S04]  /*36870*/  LDL R242, [R1+0x88] ;  /* 0x0000880001f27983 */ /* 0x000ee80000100800 */
[----:B------:R-:W3:Y:S04]  /*36880*/  LDL.LU R241, [R1+0x98c] ;  /* 0x00098c0001f17983 */ /* 0x000ee80000300800 */
[----:B------:R-:W3:Y:S01]  /*36890*/  LDL.LU R240, [R1+0x988] ;  /* 0x0009880001f07983 */ /* 0x000ee20000300800 */
[----:B------:R-:W-:-:S02]  /*368a0*/  IADD3 R6, P5, R6, R2, RZ ;  /* 0x0000000206067210 */ /* 0x000fc40007fbe0ff */
[----:B0-----:R-:W-:Y:S02]  /*368b0*/  LEA R10, R249, -R249, 0x8 ;  /* 0x800000f9f90a7211 */ /* 0x001fe400078e40ff */
[----:B------:R-:W-:Y:S02]  /*368c0*/  LEA.HI.X.SX32 R7, R248, R3, 0x1, P5 ;  /* 0x00000003f8077211 */ /* 0x000fe400028f0eff */
[----:B------:R-:W-:-:S04]  /*368d0*/  IADD3 R14, P5, R5, R2, RZ ;  /* 0x00000002050e7210 */ /* 0x000fc80007fbe0ff */
[----:B------:R-:W-:Y:S01]  /*368e0*/  LEA.HI.X.SX32 R15, R10, R3, 0x1, P5 ;  /* 0x000000030a0f7211 */ /* 0x000fe200028f0eff */
[----:B------:R4:W-:Y:S04]  /*368f0*/  STL.64 [R1+0x558], R6 ;  /* 0x0005580601007387 */ /* 0x0009e80000100a00 */
[----:B------:R-:W-:Y:S01]  /*36900*/  STL.64 [R1+0x550], R14 ;  /* 0x0005500e01007387 */ /* 0x000fe20000100a00 */
[----:B------:R-:W-:Y:S02]  /*36910*/  F2FP.BF16.F32.PACK_AB R4, R236, R239 ;  /* 0x000000efec04723e */ /* 0x000fe400000010ff */
[----:B------:R-:W-:Y:S01]  /*36920*/  F2FP.BF16.F32.PACK_AB R5, R234, R235 ;  /* 0x000000ebea05723e */ /* 0x000fe200000010ff */
[----:B------:R-:W-:Y:S01]  /*36930*/  IMAD R9, R250, 0x258, RZ ;  /* 0x00000258fa097824 */ /* 0x000fe200078e02ff */
[----:B------:R-:W-:Y:S01]  /*36940*/  BAR.SYNC.DEFER_BLOCKING 0x0 ;  /* 0x0000000000007b1d */ /* 0x000fe20000010000 */
[----:B------:R-:W-:-:S02]  /*36950*/  F2FP.BF16.F32.PACK_AB R16, R232, R16 ;  /* 0x00000010e810723e */ /* 0x000fc400000010ff */
[----:B------:R-:W-:Y:S02]  /*36960*/  F2FP.BF16.F32.PACK_AB R17, R230, R231 ;  /* 0x000000e7e611723e */ /* 0x000fe400000010ff */
[----:B----4-:R-:W-:Y:S02]  /*36970*/  F2FP.BF16.F32.PACK_AB R7, R229, R225 ;  /* 0x000000e1e507723e */ /* 0x010fe400000010ff */
[----:B------:R-:W4:Y:S04]  /*36980*/  LDL R229, [R1+0xa0] ;  /* 0x0000a00001e57983 */ /* 0x000f280000100800 */
[----:B------:R-:W4:Y:S01]  /*36990*/  LDL R225, [R1+0x98] ;  /* 0x0000980001e17983 */ /* 0x000f220000100800 */
[----:B-----5:R-:W-:-:S05]  /*369a0*/  F2FP.BF16.F32.PACK_AB R6, R247, R238 ;  /* 0x000000eef706723e */ /* 0x020fca00000010ff */
[----:B------:R-:W-:Y:S01]  /*369b0*/  STSM.16.M88.4 [R252], R4 ;  /* 0x00000004fc007844 */ /* 0x000fe20000000200 */
[----:B------:R-:W-:Y:S06]  /*369c0*/  BAR.SYNC.DEFER_BLOCKING 0x0 ;  /* 0x0000000000007b1d */ /* 0x000fec0000010000 */
[----:B------:R-:W-:Y:S04]  /*369d0*/  STL.64 [R1+0x10], R20 ;  /* 0x0000101401007387 */ /* 0x000fe80000100a00 */
[----:B------:R0:W-:Y:S04]  /*369e0*/  STL.64 [R1+0x18], R22 ;  /* 0x0000181601007387 */ /* 0x0001e80000100a00 */
[----:B0-----:R-:W5:Y:S04]  /*369f0*/  LDL.LU R22, [R1+0x9a4] ;  /* 0x0009a40001167983 */ /* 0x001f680000300800 */
[----:B------:R-:W5:Y:S04]  /*36a00*/  LDL.LU R23, [R1+0x9a0] ;  /* 0x0009a00001177983 */ /* 0x000f680000300800 */
[----:B------:R-:W5:Y:S04]  /*36a10*/  LDL R247, [R1+0xb0] ;  /* 0x0000b00001f77983 */ /* 0x000f680000100800 */
[----:B------:R-:W5:Y:S04]  /*36a20*/  LDL R238, [R1+0xa8] ;  /* 0x0000a80001ee7983 */ /* 0x000f680000100800 */
[----:B------:R-:W0:Y:S01]  /*36a30*/  LDS.128 R248, [R0] ;  /* 0x0000000000f87984 */ /* 0x000e220000000c00 */
[----:B--2---:R-:W-:-:S03]  /*36a40*/  F2FP.BF16.F32.PACK_AB R18, R237, R233 ;  /* 0x000000e9ed12723e */ /* 0x004fc600000010ff */
[----:B------:R-:W2:Y:S04]  /*36a50*/  LDL.LU R237, [R1+0x9ac] ;  /* 0x0009ac0001ed7983 */ /* 0x000ea80000300800 */
[----:B------:R-:W2:Y:S01]  /*36a60*/  LDL.LU R233, [R1+0x9a8] ;  /* 0x0009a80001e97983 */ /* 0x000ea20000300800 */
[----:B------:R-:W-:Y:S01]  /*36a70*/  F2FP.BF16.F32.PACK_AB R19, R245, R244 ;  /* 0x000000f4f513723e */ /* 0x000fe200000010ff */
[----:B------:R-:W-:Y:S06]  /*36a80*/  BAR.SYNC.DEFER_BLOCKING 0x0 ;  /* 0x0000000000007b1d */ /* 0x000fec0000010000 */
[----:B------:R-:W2:Y:S01]  /*36a90*/  LDL R104, [R1+0x440] ;  /* 0x0004400001687983 */ /* 0x000ea20000100800 */
[----:B---3--:R-:W-:-:S03]  /*36aa0*/  F2FP.BF16.F32.PACK_AB R14, R243, R242 ;  /* 0x000000f2f30e723e */ /* 0x008fc600000010ff */
[----:B------:R-:W3:Y:S04]  /*36ab0*/  LDL R105, [R1+0xb8] ;  /* 0x0000b80001697983 */ /* 0x000ee80000100800 */
[----:B------:R-:W-:Y:S01]  /*36ac0*/  STSM.16.M88.4 [R252], R16 ;  /* 0x00000010fc007844 */ /* 0x000fe20000000200 */
[----:B------:R-:W-:Y:S01]  /*36ad0*/  F2FP.BF16.F32.PACK_AB R15, R241, R240 ;  /* 0x000000f0f10f723e */ /* 0x000fe200000010ff */
[----:B------:R-:W-:Y:S06]  /*36ae0*/  BAR.SYNC.DEFER_BLOCKING 0x0 ;  /* 0x0000000000007b1d */ /* 0x000fec0000010000 */
[----:B------:R-:W1:Y:S04]  /*36af0*/  LDS.128 R240, [R0] ;  /* 0x0000000000f07984 */ /* 0x000e680000000c00 */
[----:B0-----:R-:W-:Y:S04]  /*36b00*/  STL.64 [R1+0xdd8], R248 ;  /* 0x000dd8f801007387 */ /* 0x001fe80000100a00 */
[----:B------:R-:W-:Y:S04]  /*36b10*/  STL.64 [R1+0xdd0], R250 ;  /* 0x000dd0fa01007387 */ /* 0x000fe80000100a00 */
[----:B-1----:R-:W-:Y:S04]  /*36b20*/  STL.64 [R1+0xdc8], R240 ;  /* 0x000dc8f001007387 */ /* 0x002fe80000100a00 */
[----:B------:R-:W-:Y:S04]  /*36b30*/  STL.64 [R1+0xdc0], R242 ;  /* 0x000dc0f201007387 */ /* 0x000fe80000100a00 */
[----:B------:R-:W3:Y:S04]  /*36b40*/  LDL.LU R230, [R1+0x9c4] ;  /* 0x0009c40001e67983 */ /* 0x000ee80000300800 */
[----:B------:R-:W3:Y:S04]  /*36b50*/  LDL.LU R21, [R1+0x9c0] ;  /* 0x0009c00001157983 */ /* 0x000ee80000300800 */
[----:B------:R-:W3:Y:S04]  /*36b60*/  LDL R245, [R1+0x450] ;  /* 0x0004500001f57983 */ /* 0x000ee80000100800 */
[----:B------:R-:W3:Y:S01]  /*36b70*/  LDL R244, [R1+0x448] ;  /* 0x0004480001f47983 */ /* 0x000ee20000100800 */
[----:B------:R-:W-:-:S02]  /*36b80*/  F2FP.BF16.F32.PACK_AB R12, R228, R12 ;  /* 0x0000000ce40c723e */ /* 0x000fc400000010ff */
[----:B------:R-:W-:Y:S01]  /*36b90*/  F2FP.BF16.F32.PACK_AB R13, R226, R227 ;  /* 0x000000e3e20d723e */ /* 0x000fe200000010ff */
[----:B------:R-:W-:Y:S06]  /*36ba0*/  BAR.SYNC.DEFER_BLOCKING 0x0 ;  /* 0x0000000000007b1d */ /* 0x000fec0000010000 */
[----:B------:R-:W-:Y:S01]  /*36bb0*/  STSM.16.M88.4 [R252], R12 ;  /* 0x0000000cfc007844 */ /* 0x000fe20000000200 */
[----:B----4-:R-:W-:-:S03]  /*36bc0*/  F2FP.BF16.F32.PACK_AB R10, R229, R225 ;  /* 0x000000e1e50a723e */ /* 0x010fc600000010ff */
[----:B------:R-:W4:Y:S04]  /*36bd0*/  LDL.LU R229, [R1+0x9cc] ;  /* 0x0009cc0001e57983 */ /* 0x000f280000300800 */
[----:B------:R-:W4:Y:S01]  /*36be0*/  LDL.LU R225, [R1+0x9c8] ;  /* 0x0009c80001e17983 */ /* 0x000f220000300800 */
[----:B------:R-:W-:-:S03]  /*36bf0*/  IADD3 RZ, P5, R9, R2, RZ ;  /* 0x0000000209ff7210 */ /* 0x000fc60007fbe0ff */
[----:B------:R-:W4:Y:S01]  /*36c00*/  LDL R20, [R1+0x460] ;  /* 0x0004600001147983 */ /* 0x000f220000100800 */
[----:B------:R-:W-:Y:S02]  /*36c10*/  F2FP.BF16.F32.PACK_AB R8, R224, R8 ;  /* 0x00000008e008723e */ /* 0x000fe400000010ff */
[----:B------:R-:W-:Y:S02]  /*36c20*/  F2FP.BF16.F32.PACK_AB R9, R222, R223 ;  /* 0x000000dfde09723e */ /* 0x000fe400000010ff */
[----:B-----5:R-:W-:Y:S02]  /*36c30*/  F2FP.BF16.F32.PACK_AB R6, R247, R238 ;  /* 0x000000eef706723e */ /* 0x020fe400000010ff */
[----:B--2---:R-:W-:Y:S01]  /*36c40*/  F2FP.BF16.F32.PACK_AB R7, R237, R233 ;  /* 0x000000e9ed07723e */ /* 0x004fe200000010ff */
[----:B------:R-:W-:Y:S01]  /*36c50*/  BAR.SYNC.DEFER_BLOCKING 0x0 ;  /* 0x0000000000007b1d */ /* 0x000fe20000010000 */
[----:B------:R-:W-:-:S05]  /*36c60*/  F2FP.BF16.F32.PACK_AB R11, R22, R23 ;  /* 0x00000017160b723e */ /* 0x000fca00000010ff */
[----:B------:R-:W2:Y:S04]  /*36c70*/  LDL R22, [R1+0x458] ;  /* 0x0004580001167983 */ /* 0x000ea80000100800 */
[----:B------:R-:W5:Y:S04]  /*36c80*/  LDL.LU R23, [R1+0x9e4] ;  /* 0x0009e40001177983 */ /* 0x000f680000300800 */
[----:B------:R-:W5:Y:S04]  /*36c90*/  LDL.LU R247, [R1+0x9e0] ;  /* 0x0009e00001f77983 */ /* 0x000f680000300800 */
[----:B------:R-:W0:Y:S01]  /*36ca0*/  LDS.128 R236, [R0] ;  /* 0x0000000000ec7984 */ /* 0x000e220000000c00 */
[----:B------:R-:W-:Y:S06]  /*36cb0*/  BAR.SYNC.DEFER_BLOCKING 0x0 ;  /* 0x0000000000007b1d */ /* 0x000fec0000010000 */
[----:B------:R-:W-:Y:S02]  /*36cc0*/  STSM.16.M88.4 [R252], R8 ;  /* 0x00000008fc007844 */ /* 0x000fe40000000200 */
[----:B------:R-:W-:Y:S06]  /*36cd0*/  BAR.SYNC.DEFER_BLOCKING 0x0 ;  /* 0x0000000000007b1d */ /* 0x000fec0000010000 */
[----:B------:R-:W1:Y:S04]  /*36ce0*/  LDS.128 R232, [R0] ;  /* 0x0000000000e87984 */ /* 0x000e680000000c00 */
[----:B0-----:R-:W-:Y:S04]  /*36cf0*/  STL.64 [R1+0xdb8], R236 ;  /* 0x000db8ec01007387 */ /* 0x001fe80000100a00 */
[----:B------:R-:W-:Y:S01]  /*36d00*/  STL.64 [R1+0xdb0], R238 ;  /* 0x000db0ee01007387 */ /* 0x000fe20000100a00 */
[----:B---3--:R-:W-:-:S02]  /*36d10*/  F2FP.BF16.F32.PACK_AB R18, R104, R105 ;  /* 0x000000696812723e */ /* 0x008fc400000010ff */
[----:B------:R-:W-:Y:S01]  /*36d20*/  F2FP.BF16.F32.PACK_AB R14, R245, R244 ;  /* 0x000000f4f50e723e */ /* 0x000fe200000010ff */
[----:B-1----:R-:W-:Y:S04]  /*36d30*/  STL.64 [R1+0xde0], R232 ;  /* 0x000de0e801007387 */ /* 0x002fe80000100a00 */
[----:B------:R-:W-:Y:S04]  /*36d40*/  STL.64 [R1+0xda8], R234 ;  /* 0x000da8ea01007387 */ /* 0x000fe80000100a00 */
[----:B------:R-:W3:Y:S04]  /*36d50*/  LDL R251, [R1+0x470] ;  /* 0x0004700001fb7983 */ /* 0x000ee80000100800 */
[----:B------:R-:W3:Y:S04]  /*36d60*/  LDL R248, [R1+0x468] ;  /* 0x0004680001f87983 */ /* 0x000ee80000100800 */
[----:B------:R-:W3:Y:S04]  /*36d70*/  LDL.LU R104, [R1+0x9ec] ;  /* 0x0009ec0001687983 */ /* 0x000ee80000300800 */
[----:B------:R-:W3:Y:S04]  /*36d80*/  LDL.LU R105, [R1+0x9e8] ;  /* 0x0009e80001697983 */ /* 0x000ee80000300800 */
[----:B------:R-:W3:Y:S04]  /*36d90*/  LDL R245, [R1+0x4e0] ;  /* 0x0004e00001f57983 */ /* 0x000ee80000100800 */
[----:B------:R-:W3:Y:S01]  /*36da0*/  LDL R244, [R1+0x4d8] ;  /* 0x0004d80001f47983 */ /* 0x000ee20000100800 */
[----:B------:R-:W-:Y:S01]  /*36db0*/  F2FP.BF16.F32.PACK_AB R4, R220, R221 ;  /* 0x000000dddc04723e */ /* 0x000fe200000010ff */
[----:B------:R-:W-:Y:S01]  /*36dc0*/  BAR.SYNC.DEFER_BLOCKING 0x0 ;  /* 0x0000000000007b1d */ /* 0x000fe20000010000 */
[----:B------:R-:W-:-:S05]  /*36dd0*/  F2FP.BF16.F32.PACK_AB R5, R218, R219 ;  /* 0x000000dbda05723e */ /* 0x000fca00000010ff */
[----:B------:R-:W-:Y:S01]  /*36de0*/  STSM.16.M88.4 [R252], R4 ;  /* 0x00000004fc007844 */ /* 0x000fe20000000200 */
[----:B------:R-:W-:Y:S02]  /*36df0*/  F2FP.BF16.F32.PACK_AB R19, R230, R21 ;  /* 0x00000015e613723e */ /* 0x000fe400000010ff */
[----:B------:R-:W-:Y:S01]  /*36e00*/  F2FP.BF16.F32.PACK_AB R16, R216, R217 ;  /* 0x000000d9d810723e */ /* 0x000fe200000010ff */
[----:B------:R-:W-:Y:S01]  /*36e10*/  BAR.SYNC.DEFER_BLOCKING 0x0 ;  /* 0x0000000000007b1d */ /* 0x000fe20000010000 */
[----:B------:R-:W-:Y:S02]  /*36e20*/  F2FP.BF16.F32.PACK_AB R17, R214, R215 ;  /* 0x000000d7d611723e */ /* 0x000fe400000010ff */
[----:B----4-:R-:W-:-:S03]  /*36e30*/  F2FP.BF16.F32.PACK_AB R15, R229, R225 ;  /* 0x000000e1e50f723e */ /* 0x010fc600000010ff */
[----:B------:R-:W0:Y:S02]  /*36e40*/  LDS.128 R228, [R0] ;  /* 0x0000000000e47984 */ /* 0x000e240000000c00 */
[----:B------:R-:W-:Y:S06]  /*36e50*/  BAR.SYNC.DEFER_BLOCKING 0x0 ;  /* 0x0000000000007b1d */ /* 0x000fec0000010000 */
[----:B------:R-:W-:Y:S02]  /*36e60*/  STSM.16.M88.4 [R252], R16 ;  /* 0x00000010fc007844 */ /* 0x000fe40000000200 */
[----:B------:R-:W-:Y:S01]  /*36e70*/  BAR.SYNC.DEFER_BLOCKING 0x0 ;  /* 0x0000000000007b1d */ /* 0x000fe20000010000 */
[----:B------:R-:W-:-:S02]  /*36e80*/  F2FP.BF16.F32.PACK_AB R12, R212, R213 ;  /* 0x000000d5d40c723e */ /* 0x000fc400000010ff */
[----:B------:R-:W-:-:S03]  /*36e90*/  F2FP.BF16.F32.PACK_AB R13, R210, R211 ;  /* 0x000000d3d20d723e */ /* 0x000fc600000010ff */
[----:B------:R-:W1:Y:S02]  /*36ea0*/  LDS.128 R224, [R0] ;  /* 0x0000000000e07984 */ /* 0x000e640000000c00 */
[----:B------:R-:W-:Y:S06]  /*36eb0*/  BAR.SYNC.DEFER_BLOCKING 0x0 ;  /* 0x0000000000007b1d */ /* 0x000fec0000010000 */
[----:B------:R-:W-:Y:S02]  /*36ec0*/  STSM.16.M88.4 [R252], R12 ;  /* 0x0000000cfc007844 */ /* 0x000fe40000000200 */
[----:B------:R-:W-:Y:S01]  /*36ed0*/  BAR.SYNC.DEFER_BLOCKING 0x0 ;  /* 0x0000000000007b1d */ /* 0x000fe20000010000 */
[----:B------:R-:W-:-:S02]  /*36ee0*/  F2FP.BF16.F32.PACK_AB R8, R208, R209 ;  /* 0x000000d1d008723e */ /* 0x000fc400000010ff */
[----:B------:R-:W-:-:S03]  /*36ef0*/  F2FP.BF16.F32.PACK_AB R9, R206, R207 ;  /* 0x000000cfce09723e */ /* 0x000fc600000010ff */
[----:B0-----:R-:W-:Y:S04]  /*36f00*/  STL.64 [R1+0xd98], R228 ;  /* 0x000d98e401007387 */ /* 0x001fe80000100a00 */
[----:B------:R-:W0:Y:S01]  /*36f10*/  LDS.128 R220, [R0] ;  /* 0x0000000000dc7984 */ /* 0x000e220000000c00 */
[----:B--2---:R-:W-:-:S03]  /*36f20*/  F2FP.BF16.F32.PACK_AB R10, R20, R22 ;  /* 0x00000016140a723e */ /* 0x004fc600000010ff */
[----:B------:R-:W-:Y:S01]  /*36f30*/  STL.64 [R1+0xd90], R230 ;  /* 0x000d90e601007387 */ /* 0x000fe20000100a00 */
[----:B-----5:R-:W-:Y:S01]  /*36f40*/  F2FP.BF16.F32.PACK_AB R11, R23, R247 ;  /* 0x000000f7170b723e */ /* 0x020fe200000010ff */
[----:B------:R-:W-:Y:S06]  /*36f50*/  BAR.SYNC.DEFER_BLOCKING 0x0 ;  /* 0x0000000000007b1d */ /* 0x000fec0000010000 */
[----:B-1----:R-:W-:Y:S04]  /*36f60*/  STL.64 [R1+0xd88], R224 ;  /* 0x000d88e001007387 */ /* 0x002fe80000100a00 */
[----:B------:R-:W-:Y:S04]  /*36f70*/  STL.64 [R1+0xd78], R226 ;  /* 0x000d78e201007387 */ /* 0x000fe80000100a00 */
[----:B------:R-:W2:Y:S04]  /*36f80*/  LDL.LU R249, [R1+0xa04] ;  /* 0x000a040001f97983 */ /* 0x000ea80000300800 */
[----:B------:R-:W2:Y:S04]  /*36f90*/  LDL.LU R21, [R1+0xa00] ;  /* 0x000a000001157983 */ /* 0x000ea80000300800 */
[----:B------:R-:W-:Y:S01]  /*36fa0*/  STSM.16.M88.4 [R252], R8 ;  /* 0x00000008fc007844 */ /* 0x000fe20000000200 */
[----:B------:R-:W-:Y:S06]  /*36fb0*/  BAR.SYNC.DEFER_BLOCKING 0x0 ;  /* 0x0000000000007b1d */ /* 0x000fec0000010000 */
[----:B------:R-:W4:Y:S04]  /*36fc0*/  LDL R20, [R1+0x4f0] ;  /* 0x0004f00001147983 */ /* 0x000f280000100800 */
[----:B------:R-:W4:Y:S04]  /*36fd0*/  LDL R22, [R1+0x4e8] ;  /* 0x0004e80001167983 */ /* 0x000f280000100800 */
[----:B------:R-:W5:Y:S04]  /*36fe0*/  LDL.LU R23, [R1+0xa0c] ;  /* 0x000a0c0001177983 */ /* 0x000f680000300800 */
[----:B------:R-:W5:Y:S04]  /*36ff0*/  LDL.LU R247, [R1+0xa08] ;  /* 0x000a080001f77983 */ /* 0x000f680000300800 */
[----:B------:R-:W1:Y:S04]  /*37000*/  LDS.128 R216, [R0] ;  /* 0x0000000000d87984 */ /* 0x000e680000000c00 */
[----:B0-----:R-:W-:Y:S04]  /*37010*/  STL.64 [R1+0xd80], R220 ;  /* 0x000d80dc01007387 */ /* 0x001fe80000100a00 */
[----:B------:R-:W-:Y:S04]  /*37020*/  STL [R1+0xdf0], R220 ;  /* 0x000df0dc01007387 */ /* 0x000fe80000100800 */
[----:B------:R-:W-:Y:S01]  /*37030*/  STL.64 [R1+0xd70], R222 ;  /* 0x000d70de01007387 */ /* 0x000fe20000100a00 */
[----:B---3--:R-:W-:-:S02]  /*37040*/  F2FP.BF16.F32.PACK_AB R6, R251, R248 ;  /* 0x000000f8fb06723e */ /* 0x008fc400000010ff */
[----:B------:R-:W-:Y:S02]  /*37050*/  F2FP.BF16.F32.PACK_AB R7, R104, R105 ;  /* 0x000000696807723e */ /* 0x000fe400000010ff */
        /* <DEDUP_REMOVED lines=8> */
[----:B------:R-:W3:Y:S04]  /*370e0*/  LDL R105, [R1+0x508] ;  /* 0x0005080001697983 */ /* 0x000ee80000100800 */
[----:B------:R-:W3:Y:S04]  /*370f0*/  LDL.LU R245, [R1+0xa2c] ;  /* 0x000a2c0001f57983 */ /* 0x000ee80000300800 */
[----:B------:R-:W3:Y:S01]  /*37100*/  LDL.LU R244, [R1+0xa28] ;  /* 0x000a280001f47983 */ /* 0x000ee20000300800 */
[----:B------:R-:W-:Y:S01]  /*37110*/  F2FP.BF16.F32.PACK_AB R4, R204, R205 ;  /* 0x000000cdcc04723e */ /* 0x000fe200000010ff */
[----:B------:R-:W-:Y:S01]  /*37120*/  BAR.SYNC.DEFER_BLOCKING 0x0 ;  /* 0x0000000000007b1d */ /* 0x000fe20000010000 */
[----:B------:R-:W-:-:S02]  /*37130*/  F2FP.BF16.F32.PACK_AB R5, R202, R203 ;  /* 0x000000cbca05723e */ /* 0x000fc400000010ff */
[----:B------:R-:W-:Y:S02]  /*37140*/  F2FP.BF16.F32.PACK_AB R16, R200, R201 ;  /* 0x000000c9c810723e */ /* 0x000fe400000010ff */
[----:B------:R-:W-:Y:S01]  /*37150*/  F2FP.BF16.F32.PACK_AB R17, R198, R199 ;  /* 0x000000c7c611723e */ /* 0x000fe200000010ff */
[----:B------:R-:W3:Y:S04]  /*37160*/  LDL R243, [R1+0x530] ;  /* 0x0005300001f37983 */ /* 0x000ee80000100800 */
[----:B------:R-:W3:Y:S04]  /*37170*/  LDL R240, [R1+0x528] ;  /* 0x0005280001f07983 */ /* 0x000ee80000100800 */
[----:B------:R-:W-:Y:S01]  /*37180*/  STSM.16.M88.4 [R252], R4 ;  /* 0x00000004fc007844 */ /* 0x000fe20000000200 */
[----:B------:R-:W-:Y:S06]  /*37190*/  BAR.SYNC.DEFER_BLOCKING 0x0 ;  /* 0x0000000000007b1d */ /* 0x000fec0000010000 */
[----:B------:R-:W0:Y:S01]  /*371a0*/  LDS.128 R212, [R0] ;  /* 0x0000000000d47984 */ /* 0x000e220000000c00 */
[----:B--2---:R-:W-:Y:S01]  /*371b0*/  F2FP.BF16.F32.PACK_AB R19, R249, R21 ;  /* 0x00000015f913723e */ /* 0x004fe200000010ff */
[----:B------:R-:W-:Y:S06]  /*371c0*/  BAR.SYNC.DEFER_BLOCKING 0x0 ;  /* 0x0000000000007b1d */ /* 0x000fec0000010000 */
[----:B------:R-:W2:Y:S04]  /*371d0*/  LDL.LU R249, [R1+0xa44] ;  /* 0x000a440001f97983 */ /* 0x000ea80000300800 */
[----:B------:R-:W2:Y:S04]  /*371e0*/  LDL.LU R21, [R1+0xa40] ;  /* 0x000a400001157983 */ /* 0x000ea80000300800 */
[----:B------:R-:W-:Y:S01]  /*371f0*/  STSM.16.M88.4 [R252], R16 ;  /* 0x00000010fc007844 */ /* 0x000fe20000000200 */
[----:B------:R-:W-:Y:S06]  /*37200*/  BAR.SYNC.DEFER_BLOCKING 0x0 ;  /* 0x0000000000007b1d */ /* 0x000fec0000010000 */
[----:B------:R-:W1:Y:S01]  /*37210*/  LDS.128 R208, [R0] ;  /* 0x0000000000d07984 */ /* 0x000e620000000c00 */
[----:B----4-:R-:W-:-:S02]  /*37220*/  F2FP.BF16.F32.PACK_AB R14, R20, R22 ;  /* 0x00000016140e723e */ /* 0x010fc400000010ff */
[----:B-----5:R-:W-:Y:S01]  /*37230*/  F2FP.BF16.F32.PACK_AB R15, R23, R247 ;  /* 0x000000f7170f723e */ /* 0x020fe200000010ff */
[----:B------:R-:W4:Y:S04]  /*37240*/  LDL R20, [R1+0x540] ;  /* 0x0005400001147983 */ /* 0x000f280000100800 */
[----:B------:R-:W4:Y:S04]  /*37250*/  LDL R22, [R1+0x538] ;  /* 0x0005380001167983 */ /* 0x000f280000100800 */
[----:B------:R-:W5:Y:S04]  /*37260*/  LDL.LU R23, [R1+0xa4c] ;  /* 0x000a4c0001177983 */ /* 0x000f680000300800 */
[----:B------:R-:W5:Y:S04]  /*37270*/  LDL.LU R247, [R1+0xa48] ;  /* 0x000a480001f77983 */ /* 0x000f680000300800 */
[----:B0-----:R-:W-:Y:S04]  /*37280*/  STL [R1+0xe00], R213 ;  /* 0x000e00d501007387 */ /* 0x001fe80000100800 */
[----:B------:R-:W-:Y:S01]  /*37290*/  STL.64 [R1+0xdf8], R214 ;  /* 0x000df8d601007387 */ /* 0x000fe20000100a00 */
[----:B---3--:R-:W-:-:S03]  /*372a0*/  F2FP.BF16.F32.PACK_AB R10, R241, R250 ;  /* 0x000000faf10a723e */ /* 0x008fc600000010ff */
[----:B-1----:R-:W-:Y:S01]  /*372b0*/  STL.64 [R1+0xe10], R210 ;  /* 0x000e10d201007387 */ /* 0x002fe20000100a00 */
[----:B------:R-:W-:-:S03]  /*372c0*/  F2FP.BF16.F32.PACK_AB R11, R251, R248 ;  /* 0x000000f8fb0b723e */ /* 0x000fc600000010ff */
[----:B------:R-:W-:Y:S04]  /*372d0*/  STL.64 [R1+0xe08], R208 ;  /* 0x000e08d001007387 */ /* 0x000fe80000100a00 */
[----:B------:R-:W3:Y:S01]  /*372e0*/  LDL.LU R241, [R1+0x994] ;  /* 0x0009940001f17983 */ /* 0x000ee20000300800 */
[----:B------:R-:W-:-:S03]  /*372f0*/  F2FP.BF16.F32.PACK_AB R6, R104, R105 ;  /* 0x000000696806723e */ /* 0x000fc600000010ff */
[----:B------:R-:W3:Y:S04]  /*37300*/  LDL.LU R250, [R1+0x990] ;  /* 0x0009900001fa7983 */ /* 0x000ee80000300800 */
[----:B------:R-:W3:Y:S01]  /*37310*/  LDL.LU R251, [R1+0xa64] ;  /* 0x000a640001fb7983 */ /* 0x000ee20000300800 */
[----:B------:R-:W-:-:S03]  /*37320*/  F2FP.BF16.F32.PACK_AB R7, R245, R244 ;  /* 0x000000f4f507723e */ /* 0x000fc600000010ff */
[----:B------:R-:W3:Y:S04]  /*37330*/  LDL.LU R248, [R1+0xa60] ;  /* 0x000a600001f87983 */ /* 0x000ee80000300800 */
[----:B------:R-:W3:Y:S04]  /*37340*/  LDL.LU R104, [R1+0x99c] ;  /* 0x00099c0001687983 */ /* 0x000ee80000300800 */
[----:B------:R-:W3:Y:S04]  /*37350*/  LDL.LU R105, [R1+0x998] ;  /* 0x0009980001697983 */ /* 0x000ee80000300800 */
[----:B------:R-:W3:Y:S04]  /*37360*/  LDL.LU R245, [R1+0xa6c] ;  /* 0x000a6c0001f57983 */ /* 0x000ee80000300800 */
[----:B------:R-:W3:Y:S01]  /*37370*/  LDL.LU R244, [R1+0xa68] ;  /* 0x000a680001f47983 */ /* 0x000ee20000300800 */
[----:B------:R-:W-:Y:S01]  /*37380*/  F2FP.BF16.F32.PACK_AB R12, R196, R197 ;  /* 0x000000c5c40c723e */ /* 0x000fe200000010ff */
[----:B------:R-:W-:Y:S01]  /*37390*/  BAR.SYNC.DEFER_BLOCKING 0x0 ;  /* 0x0000000000007b1d */ /* 0x000fe20000010000 */
[----:B------:R-:W-:-:S05]  /*373a0*/  F2FP.BF16.F32.PACK_AB R13, R194, R195 ;  /* 0x000000c3c20d723e */ /* 0x000fca00000010ff */
[----:B------:R4:W-:Y:S02]  /*373b0*/  STSM.16.M88.4 [R252], R12 ;  /* 0x0000000cfc007844 */ /* 0x0009e40000000200 */
[----:B------:R-:W-:Y:S01]  /*373c0*/  BAR.SYNC.DEFER_BLOCKING 0x0 ;  /* 0x0000000000007b1d */ /* 0x000fe20000010000 */
[----:B------:R-:W-:Y:S02]  /*373d0*/  F2FP.BF16.F32.PACK_AB R8, R192, R193 ;  /* 0x000000c1c008723e */ /* 0x000fe400000010ff */
[----:B------:R-:W-:-:S03]  /*373e0*/  F2FP.BF16.F32.PACK_AB R9, R190, R191 ;  /* 0x000000bfbe09723e */ /* 0x000fc600000010ff */
[----:B------:R-:W0:Y:S02]  /*373f0*/  LDS.128 R204, [R0] ;  /* 0x0000000000cc7984 */ /* 0x000e240000000c00 */
[----:B------:R-:W-:Y:S06]  /*37400*/  BAR.SYNC.DEFER_BLOCKING 0x0 ;  /* 0x0000000000007b1d */ /* 0x000fec0000010000 */
[----:B------:R3:W-:Y:S02]  /*37410*/  STSM.16.M88.4 [R252], R8 ;  /* 0x00000008fc007844 */ /* 0x0007e40000000200 */
[----:B------:R-:W-:Y:S01]  /*37420*/  BAR.SYNC.DEFER_BLOCKING 0x0 ;  /* 0x0000000000007b1d */ /* 0x000fe20000010000 */
[----:B------:R-:W-:-:S02]  /*37430*/  F2FP.BF16.F32.PACK_AB R18, R243, R240 ;  /* 0x000000f0f312723e */ /* 0x000fc400000010ff */
[----:B------:R-:W-:-:S03]  /*37440*/  F2FP.BF16.F32.PACK_AB R4, R188, R189 ;  /* 0x000000bdbc04723e */ /* 0x000fc600000010ff */
[----:B------:R-:W3:Y:S04]  /*37450*/  LDL.LU R243, [R1+0x9b4] ;  /* 0x0009b40001f37983 */ /* 0x000ee80000300800 */
[----:B------:R-:W3:Y:S04]  /*37460*/  LDL.LU R240, [R1+0x9b0] ;  /* 0x0009b00001f07983 */ /* 0x000ee80000300800 */
[----:B------:R-:W1:Y:S01]  /*37470*/  LDS.128 R200, [R0] ;  /* 0x0000000000c87984 */ /* 0x000e620000000c00 */
[----:B------:R-:W-:Y:S01]  /*37480*/  F2FP.BF16.F32.PACK_AB R5, R186, R187 ;  /* 0x000000bbba05723e */ /* 0x000fe200000010ff */
[----:B------:R-:W-:Y:S06]  /*37490*/  BAR.SYNC.DEFER_BLOCKING 0x0 ;  /* 0x0000000000007b1d */ /* 0x000fec0000010000 */
[----:B------:R0:W-:Y:S02]  /*374a0*/  STSM.16.M88.4 [R252], R4 ;  /* 0x00000004fc007844 */ /* 0x0001e40000000200 */
[----:B------:R-:W-:Y:S01]  /*374b0*/  BAR.SYNC.DEFER_BLOCKING 0x0 ;  /* 0x0000000000007b1d */ /* 0x000fe20000010000 */
[----:B------:R-:W-:-:S02]  /*374c0*/  F2FP.BF16.F32.PACK_AB R16, R184, R185 ;  /* 0x000000b9b810723e */ /* 0x000fc400000010ff */
[----:B------:R-:W-:-:S03]  /*374d0*/  F2FP.BF16.F32.PACK_AB R17, R182, R183 ;  /* 0x000000b7b611723e */ /* 0x000fc600000010ff */
[----:B------:R-:W1:Y:S01]  /*374e0*/  LDS.128 R196, [R0] ;  /* 0x0000000000c47984 */ /* 0x000e620000000c00 */
[----:B--2---:R-:W-:Y:S01]  /*374f0*/  F2FP.BF16.F32.PACK_AB R19, R249, R21 ;  /* 0x00000015f913723e */ /* 0x004fe200000010ff */
[----:B------:R-:W-:Y:S06]  /*37500*/  BAR.SYNC.DEFER_BLOCKING 0x0 ;  /* 0x0000000000007b1d */ /* 0x000fec0000010000 */
[----:B------:R-:W2:Y:S04]  /*37510*/  LDL.LU R249, [R1+0xa84] ;  /* 0x000a840001f97983 */ /* 0x000ea80000300800 */
[----:B------:R-:W2:Y:S01]  /*37520*/  LDL.LU R21, [R1+0xa80] ;  /* 0x000a800001157983 */ /* 0x000ea20000300800 */
[----:B----4-:R-:W-:-:S03]  /*37530*/  F2FP.BF16.F32.PACK_AB R14, R20, R22 ;  /* 0x00000016140e723e */ /* 0x010fc600000010ff */
[----:B------:R-:W4:Y:S04]  /*37540*/  LDL.LU R20, [R1+0x9bc] ;  /* 0x0009bc0001147983 */ /* 0x000f280000300800 */
[----:B------:R-:W4:Y:S01]  /*37550*/  LDL.LU R22, [R1+0x9b8] ;  /* 0x0009b80001167983 */ /* 0x000f220000300800 */
[----:B-----5:R-:W-:-:S03]  /*37560*/  F2FP.BF16.F32.PACK_AB R15, R23, R247 ;  /* 0x000000f7170f723e */ /* 0x020fc600000010ff */
[----:B------:R-:W5:Y:S04]  /*37570*/  LDL.LU R23, [R1+0xa8c] ;  /* 0x000a8c0001177983 */ /* 0x000f680000300800 */
[----:B------:R-:W5:Y:S01]  /*37580*/  LDL.LU R247, [R1+0xa88] ;  /* 0x000a880001f77983 */ /* 0x000f620000300800 */
[----:B---3--:R-:W-:-:S03]  /*37590*/  F2FP.BF16.F32.PACK_AB R10, R241, R250 ;  /* 0x000000faf10a723e */ /* 0x008fc600000010ff */
[----:B------:R-:W3:Y:S04]  /*375a0*/  LDL.LU R241, [R1+0x9d4] ;  /* 0x0009d40001f17983 */ /* 0x000ee80000300800 */
[----:B------:R-:W3:Y:S01]  /*375b0*/  LDL.LU R250, [R1+0x9d0] ;  /* 0x0009d00001fa7983 */ /* 0x000ee20000300800 */
[----:B------:R-:W-:-:S03]  /*375c0*/  F2FP.BF16.F32.PACK_AB R11, R251, R248 ;  /* 0x000000f8fb0b723e */ /* 0x000fc600000010ff */
[----:B------:R-:W3:Y:S04]  /*375d0*/  LDL.LU R251, [R1+0xaa4] ;  /* 0x000aa40001fb7983 */ /* 0x000ee80000300800 */
[----:B------:R-:W3:Y:S01]  /*375e0*/  LDL.LU R248, [R1+0xaa0] ;  /* 0x000aa00001f87983 */ /* 0x000ee20000300800 */
[----:B0-----:R-:W-:-:S03]  /*375f0*/  F2FP.BF16.F32.PACK_AB R6, R104, R105 ;  /* 0x000000696806723e */ /* 0x001fc600000010ff */
[----:B------:R-:W3:Y:S04]  /*37600*/  LDL.LU R104, [R1+0x9dc] ;  /* 0x0009dc0001687983 */ /* 0x000ee80000300800 */
[----:B------:R-:W3:Y:S01]  /*37610*/  LDL.LU R105, [R1+0x9d8] ;  /* 0x0009d80001697983 */ /* 0x000ee20000300800 */
[----:B------:R-:W-:-:S03]  /*37620*/  F2FP.BF16.F32.PACK_AB R7, R245, R244 ;  /* 0x000000f4f507723e */ /* 0x000fc600000010ff */
[----:B------:R-:W3:Y:S04]  /*37630*/  LDL.LU R245, [R1+0xaac] ;  /* 0x000aac0001f57983 */ /* 0x000ee80000300800 */
[----:B------:R-:W3:Y:S04]  /*37640*/  LDL.LU R244, [R1+0xaa8] ;  /* 0x000aa80001f47983 */ /* 0x000ee80000300800 */
[----:B------:R0:W-:Y:S01]  /*37650*/  STSM.16.M88.4 [R252], R16 ;  /* 0x00000010fc007844 */ /* 0x0001e20000000200 */
[----:B------:R-:W-:Y:S01]  /*37660*/  BAR.SYNC.DEFER_BLOCKING 0x0 ;  /* 0x0000000000007b1d */ /* 0x000fe20000010000 */
[----:B------:R-:W-:-:S02]  /*37670*/  F2FP.BF16.F32.PACK_AB R12, R180, R181 ;  /* 0x000000b5b40c723e */ /* 0x000fc400000010ff */
[----:B------:R-:W-:-:S03]  /*37680*/  F2FP.BF16.F32.PACK_AB R13, R178, R179 ;  /* 0x000000b3b20d723e */ /* 0x000fc600000010ff */
[----:B------:R-:W1:Y:S02]  /*37690*/  LDS.128 R192, [R0] ;  /* 0x0000000000c07984 */ /* 0x000e640000000c00 */
[----:B------:R-:W-:Y:S06]  /*376a0*/  BAR.SYNC.DEFER_BLOCKING 0x0 ;  /* 0x0000000000007b1d */ /* 0x000fec0000010000 */
[----:B------:R4:W-:Y:S02]  /*376b0*/  STSM.16.M88.4 [R252], R12 ;  /* 0x0000000cfc007844 */ /* 0x0009e40000000200 */
[----:B------:R-:W-:Y:S01]  /*376c0*/  BAR.SYNC.DEFER_BLOCKING 0x0 ;  /* 0x0000000000007b1d */ /* 0x000fe20000010000 */
[----:B------:R-:W-:-:S02]  /*376d0*/  F2FP.BF16.F32.PACK_AB R8, R176, R177 ;  /* 0x000000b1b008723e */ /* 0x000fc400000010ff */
[----:B------:R-:W-:-:S03]  /*376e0*/  F2FP.BF16.F32.PACK_AB R9, R174, R175 ;  /* 0x000000afae09723e */ /* 0x000fc600000010ff */
[----:B------:R-:W1:Y:S02]  /*376f0*/  LDS.128 R188, [R0] ;  /* 0x0000000000bc7984 */ /* 0x000e640000000c00 */
[----:B------:R-:W-:Y:S06]  /*37700*/  BAR.SYNC.DEFER_BLOCKING 0x0 ;  /* 0x0000000000007b1d */ /* 0x000fec0000010000 */
[----:B------:R3:W-:Y:S02]  /*37710*/  STSM.16.M88.4 [R252], R8 ;  /* 0x00000008fc007844 */ /* 0x0007e40000000200 */
[----:B------:R-:W-:Y:S01]  /*37720*/  BAR.SYNC.DEFER_BLOCKING 0x0 ;  /* 0x0000000000007b1d */ /* 0x000fe20000010000 */
[----:B0-----:R-:W-:-:S02]  /*37730*/  F2FP.BF16.F32.PACK_AB R18, R243, R240 ;  /* 0x000000f0f312723e */ /* 0x001fc400000010ff */
[----:B------:R-:W-:-:S03]  /*37740*/  F2FP.BF16.F32.PACK_AB R4, R172, R173 ;  /* 0x000000adac04723e */ /* 0x000fc600000010ff */
[----:B------:R-:W3:Y:S04]  /*37750*/  LDL.LU R243, [R1+0x9f4] ;  /* 0x0009f40001f37983 */ /* 0x000ee80000300800 */
[----:B------:R-:W3:Y:S04]  /*37760*/  LDL.LU R240, [R1+0x9f0] ;  /* 0x0009f00001f07983 */ /* 0x000ee80000300800 */
[----:B------:R-:W0:Y:S01]  /*37770*/  LDS.128 R184, [R0] ;  /* 0x0000000000b87984 */ /* 0x000e220000000c00 */
[----:B------:R-:W-:Y:S01]  /*37780*/  F2FP.BF16.F32.PACK_AB R5, R170, R171 ;  /* 0x000000abaa05723e */ /* 0x000fe200000010ff */
[----:B------:R-:W-:Y:S06]  /*37790*/  BAR.SYNC.DEFER_BLOCKING 0x0 ;  /* 0x0000000000007b1d */ /* 0x000fec0000010000 */
[----:B------:R1:W-:Y:S02]  /*377a0*/  STSM.16.M88.4 [R252], R4 ;  /* 0x00000004fc007844 */ /* 0x0003e40000000200 */
[----:B------:R-:W-:Y:S01]  /*377b0*/  BAR.SYNC.DEFER_BLOCKING 0x0 ;  /* 0x0000000000007b1d */ /* 0x000fe20000010000 */
[----:B--2---:R-:W-:-:S05]  /*377c0*/  F2FP.BF16.F32.PACK_AB R19, R249, R21 ;  /* 0x00000015f913723e */ /* 0x004fca00000010ff */
[----:B------:R-:W2:Y:S04]  /*377d0*/  LDL.LU R249, [R1+0xac8] ;  /* 0x000ac80001f97983 */ /* 0x000ea80000300800 */
[----:B------:R-:W2:Y:S04]  /*377e0*/  LDL.LU R21, [R1+0xac4] ;  /* 0x000ac40001157983 */ /* 0x000ea80000300800 */
[----:B------:R-:W0:Y:S01]  /*377f0*/  LDS.128 R180, [R0] ;  /* 0x0000000000b47984 */ /* 0x000e220000000c00 */
        /* <DEDUP_REMOVED lines=12> */
[----:B-1----:R-:W-:-:S03]  /*378c0*/  F2FP.BF16.F32.PACK_AB R6, R104, R105 ;  /* 0x000000696806723e */ /* 0x002fc600000010ff */
[----:B------:R-:W3:Y:S04]  /*378d0*/  LDL.LU R104, [R1+0xa1c] ;  /* 0x000a1c0001687983 */ /* 0x000ee80000300800 */
[----:B------:R-:W3:Y:S01]  /*378e0*/  LDL.LU R105, [R1+0xa18] ;  /* 0x000a180001697983 */ /* 0x000ee20000300800 */
[----:B------:R-:W-:-:S03]  /*378f0*/  F2FP.BF16.F32.PACK_AB R7, R245, R244 ;  /* 0x000000f4f507723e */ /* 0x000fc600000010ff */
        /* <DEDUP_REMOVED lines=15> */
[----:B------:R-:W0:Y:S02]  /*379f0*/  LDS.128 R172, [R0] ;  /* 0x0000000000ac7984 */ /* 0x000e240000000c00 */
[----:B------:R-:W-:Y:S06]  /*37a00*/  BAR.SYNC.DEFER_BLOCKING 0x0 ;  /* 0x0000000000007b1d */ /* 0x000fec0000010000 */
[----:B------:R3:W-:Y:S02]  /*37a10*/  STSM.16.M88.4 [R252], R8 ;  /* 0x00000008fc007844 */ /* 0x0007e40000000200 */
[----:B------:R-:W-:Y:S01]  /*37a20*/  BAR.SYNC.DEFER_BLOCKING 0x0 ;  /* 0x0000000000007b1d */ /* 0x000fe20000010000 */
[----:B-1----:R-:W-:-:S02]  /*37a30*/  F2FP.BF16.F32.PACK_AB R18, R243, R240 ;  /* 0x000000f0f312723e */ /* 0x002fc400000010ff */
[----:B------:R-:W-:-:S03]  /*37a40*/  F2FP.BF16.F32.PACK_AB R4, R156, R157 ;  /* 0x0000009d9c04723e */ /* 0x000fc600000010ff */
[----:B------:R-:W3:Y:S04]  /*37a50*/  LDL.LU R243, [R1+0xa34] ;  /* 0x000a340001f37983 */ /* 0x000ee80000300800 */
[----:B------:R-:W3:Y:S04]  /*37a60*/  LDL.LU R240, [R1+0xa30] ;  /* 0x000a300001f07983 */ /* 0x000ee80000300800 */
[----:B------:R-:W1:Y:S01]  /*37a70*/  LDS.128 R168, [R0] ;  /* 0x0000000000a87984 */ /* 0x000e620000000c00 */
[----:B------:R-:W-:Y:S01]  /*37a80*/  F2FP.BF16.F32.PACK_AB R5, R154, R155 ;  /* 0x0000009b9a05723e */ /* 0x000fe200000010ff */
[----:B------:R-:W-:Y:S01]  /*37a90*/  BAR.SYNC.DEFER_BLOCKING 0x0 ;  /* 0x0000000000007b1d */ /* 0x000fe20000010000 */
[----:B--2---:R-:W-:-:S05]  /*37aa0*/  F2FP.BF16.F32.PACK_AB R19, R249, R21 ;  /* 0x00000015f913723e */ /* 0x004fca00000010ff */
[----:B------:R-:W2:Y:S04]  /*37ab0*/  LDL.LU R249, [R1+0xb28] ;  /* 0x000b280001f97983 */ /* 0x000ea80000300800 */
[----:B------:R-:W2:Y:S04]  /*37ac0*/  LDL.LU R21, [R1+0xb20] ;  /* 0x000b200001157983 */ /* 0x000ea80000300800 */
[----:B------:R0:W-:Y:S01]  /*37ad0*/  STSM.16.M88.4 [R252], R4 ;  /* 0x00000004fc007844 */ /* 0x0001e20000000200 */
[----:B------:R-:W-:Y:S01]  /*37ae0*/  BAR.SYNC.DEFER_BLOCKING 0x0 ;  /* 0x0000000000007b1d */ /* 0x000fe20000010000 */
[----:B------:R-:W-:-:S02]  /*37af0*/  F2FP.BF16.F32.PACK_AB R16, R152, R153 ;  /* 0x000000999810723e */ /* 0x000fc400000010ff */
[----:B------:R-:W-:-:S03]  /*37b00*/  F2FP.BF16.F32.PACK_AB R17, R150, R151 ;  /* 0x000000979611723e */ /* 0x000fc600000010ff */
[----:B------:R-:W1:Y:S01]  /*37b10*/  LDS.128 R164, [R0] ;  /* 0x0000000000a47984 */ /* 0x000e620000000c00 */
[----:B----4-:R-:W-:Y:S01]  /*37b20*/  F2FP.BF16.F32.PACK_AB R14, R20, R22 ;  /* 0x00000016140e723e */ /* 0x010fe200000010ff */
[----:B------:R-:W-:Y:S01]  /*37b30*/  BAR.SYNC.DEFER_BLOCKING 0x0 ;  /* 0x0000000000007b1d */ /* 0x000fe20000010000 */
[----:B-----5:R-:W-:-:S05]  /*37b40*/  F2FP.BF16.F32.PACK_AB R15, R23, R247 ;  /* 0x000000f7170f723e */ /* 0x020fca00000010ff */
[----:B------:R-:W4:Y:S04]  /*37b50*/  LDL.LU R20, [R1+0xa3c] ;  /* 0x000a3c0001147983 */ /* 0x000f280000300800 */
[----:B------:R-:W4:Y:S04]  /*37b60*/  LDL.LU R22, [R1+0xa38] ;  /* 0x000a380001167983 */ /* 0x000f280000300800 */
        /* <DEDUP_REMOVED lines=31> */
[----:B------:R-:W-:Y:S01]  /*37d60*/  BAR.SYNC.DEFER_BLOCKING 0x0 ;  /* 0x0000000000007b1d */ /* 0x000fe20000010000 */
[----:B0-----:R-:W-:-:S05]  /*37d70*/  F2FP.BF16.F32.PACK_AB R18, R243, R240 ;  /* 0x000000f0f312723e */ /* 0x001fca00000010ff */
[----:B------:R-:W3:Y:S04]  /*37d80*/  LDL.LU R243, [R1+0xa74] ;  /* 0x000a740001f37983 */ /* 0x000ee80000300800 */
[----:B------:R-:W3:Y:S04]  /*37d90*/  LDL.LU R240, [R1+0xa70] ;  /* 0x000a700001f07983 */ /* 0x000ee80000300800 */
[----:B------:R0:W-:Y:S01]  /*37da0*/  STSM.16.M88.4 [R252], R4 ;  /* 0x00000004fc007844 */ /* 0x0001e20000000200 */
[----:B------:R-:W-:Y:S01]  /*37db0*/  BAR.SYNC.DEFER_BLOCKING 0x0 ;  /* 0x0000000000007b1d */ /* 0x000fe20000010000 */
[----:B--2---:R-:W-:-:S05]  /*37dc0*/  F2FP.BF16.F32.PACK_AB R19, R249, R21 ;  /* 0x00000015f913723e */ /* 0x004fca00000010ff */
[----:B------:R-:W2:Y:S04]  /*37dd0*/  LDL.LU R249, [R1+0xb88] ;  /* 0x000b880001f97983 */ /* 0x000ea80000300800 */
[----:B------:R-:W2:Y:S04]  /*37de0*/  LDL.LU R21, [R1+0xb80] ;  /* 0x000b800001157983 */ /* 0x000ea80000300800 */
[----:B------:R-:W1:Y:S01]  /*37df0*/  LDS.128 R148, [R0] ;  /* 0x0000000000947984 */ /* 0x000e620000000c00 */
        /* <DEDUP_REMOVED lines=17> */
[----:B------:R-:W3:Y:S01]  /*37f10*/  LDL.LU R244, [R1+0xbbc] ;  /* 0x000bbc0001f47983 */ /* 0x000ee20000300800 */
[----:B------:R-:W-:Y:S01]  /*37f20*/  F2FP.BF16.F32.PACK_AB R16, R136, R137 ;  /* 0x000000898810723e */ /* 0x000fe200000010ff */
[----:B------:R-:W-:Y:S01]  /*37f30*/  BAR.SYNC.DEFER_BLOCKING 0x0 ;  /* 0x0000000000007b1d */ /* 0x000fe20000010000 */
[----:B------:R-:W-:Y:S02]  /*37f40*/  F2FP.BF16.F32.PACK_AB R17, R134, R135 ;  /* 0x000000878611723e */ /* 0x000fe400000010ff */
[----:B------:R-:W-:Y:S02]  /*37f50*/  F2FP.BF16.F32.PACK_AB R12, R132, R133 ;  /* 0x00000085840c723e */ /* 0x000fe400000010ff */
[----:B------:R-:W-:-:S02]  /*37f60*/  F2FP.BF16.F32.PACK_AB R13, R130, R131 ;  /* 0x00000083820d723e */ /* 0x000fc400000010ff */
[----:B------:R-:W-:Y:S01]  /*37f70*/  F2FP.BF16.F32.PACK_AB R8, R128, R129 ;  /* 0x000000818008723e */ /* 0x000fe200000010ff */
[----:B------:R-:W3:Y:S01]  /*37f80*/  LDL.LU R237, [R1+0xab8] ;  /* 0x000ab80001ed7983 */ /* 0x000ee20000300800 */
[----:B------:R-:W-:-:S03]  /*37f90*/  F2FP.BF16.F32.PACK_AB R9, R126, R127 ;  /* 0x0000007f7e09723e */ /* 0x000fc600000010ff */
[----:B------:R-:W3:Y:S04]  /*37fa0*/  LDL.LU R242, [R1+0xab0] ;  /* 0x000ab00001f27983 */ /* 0x000ee80000300800 */
[----:B------:R0:W-:Y:S01]  /*37fb0*/  STSM.16.M88.4 [R252], R16 ;  /* 0x00000010fc007844 */ /* 0x0001e20000000200 */
[----:B------:R-:W-:Y:S06]  /*37fc0*/  BAR.SYNC.DEFER_BLOCKING 0x0 ;  /* 0x0000000000007b1d */ /* 0x000fec0000010000 */
[----:B------:R-:W1:Y:S02]  /*37fd0*/  LDS.128 R144, [R0] ;  /* 0x0000000000907984 */ /* 0x000e640000000c00 */
[----:B------:R-:W-:Y:S06]  /*37fe0*/  BAR.SYNC.DEFER_BLOCKING 0x0 ;  /* 0x0000000000007b1d */ /* 0x000fec0000010000 */
[----:B------:R4:W-:Y:S02]  /*37ff0*/  STSM.16.M88.4 [R252], R12 ;  /* 0x0000000cfc007844 */ /* 0x0009e40000000200 */
[----:B------:R-:W-:Y:S06]  /*38000*/  BAR.SYNC.DEFER_BLOCKING 0x0 ;  /* 0x0000000000007b1d */ /* 0x000fec0000010000 */
        /* <DEDUP_REMOVED lines=8> */
[----:B0-----:R-:W-:Y:S02]  /*38090*/  F2FP.BF16.F32.PACK_AB R18, R243, R240 ;  /* 0x000000f0f312723e */ /* 0x001fe400000010ff */
[----:B--2---:R-:W-:-:S03]  /*380a0*/  F2FP.BF16.F32.PACK_AB R19, R249, R21 ;  /* 0x00000015f913723e */ /* 0x004fc600000010ff */
[----:B------:R-:W2:Y:S04]  /*380b0*/  LDL.LU R249, [R1+0xbe8] ;  /* 0x000be80001f97983 */ /* 0x000ea80000300800 */
[----:B------:R-:W2:Y:S04]  /*380c0*/  LDL.LU R21, [R1+0xbe0] ;  /* 0x000be00001157983 */ /* 0x000ea80000300800 */
[----:B------:R0:W-:Y:S01]  /*380d0*/  STSM.16.M88.4 [R252], R4 ;  /* 0x00000004fc007844 */ /* 0x0001e20000000200 */
[----:B------:R-:W-:Y:S01]  /*380e0*/  BAR.SYNC.DEFER_BLOCKING 0x0 ;  /* 0x0000000000007b1d */ /* 0x000fe20000010000 */
[----:B------:R-:W-:-:S02]  /*380f0*/  F2FP.BF16.F32.PACK_AB R16, R120, R121 ;  /* 0x000000797810723e */ /* 0x000fc400000010ff */
[----:B------:R-:W-:-:S03]  /*38100*/  F2FP.BF16.F32.PACK_AB R17, R118, R119 ;  /* 0x000000777611723e */ /* 0x000fc600000010ff */
[----:B------:R-:W1:Y:S02]  /*38110*/  LDS.128 R132, [R0] ;  /* 0x0000000000847984 */ /* 0x000e640000000c00 */
[----:B------:R-:W-:Y:S01]  /*38120*/  BAR.SYNC.DEFER_BLOCKING 0x0 ;  /* 0x0000000000007b1d */ /* 0x000fe20000010000 */
[----:B----4-:R-:W-:-:S05]  /*38130*/  F2FP.BF16.F32.PACK_AB R14, R20, R22 ;  /* 0x00000016140e723e */ /* 0x010fca00000010ff */
[----:B------:R-:W4:Y:S04]  /*38140*/  LDL.LU R20, [R1+0xac0] ;  /* 0x000ac00001147983 */ /* 0x000f280000300800 */
[----:B------:R-:W4:Y:S01]  /*38150*/  LDL.LU R22, [R1+0xabc] ;  /* 0x000abc0001167983 */ /* 0x000f220000300800 */
[----:B-----5:R-:W-:-:S03]  /*38160*/  F2FP.BF16.F32.PACK_AB R15, R23, R247 ;  /* 0x000000f7170f723e */ /* 0x020fc600000010ff */
[----:B------:R-:W5:Y:S04]  /*38170*/  LDL.LU R23, [R1+0xbf0] ;  /* 0x000bf00001177983 */ /* 0x000f680000300800 */
[----:B------:R-:W5:Y:S04]  /*38180*/  LDL.LU R247, [R1+0xbec] ;  /* 0x000bec0001f77983 */ /* 0x000f680000300800 */
        /* <DEDUP_REMOVED lines=17> */
[----:B------:R4:W-:Y:S01]  /*382a0*/  STSM.16.M88.4 [R252], R12 ;  /* 0x0000000cfc007844 */ /* 0x0009e20000000200 */
[----:B------:R-:W-:Y:S02]  /*382b0*/  F2FP.BF16.F32.PACK_AB R5, R106, R107 ;  /* 0x0000006b6a05723e */ /* 0x000fe400000010ff */
[----:B------:R-:W-:Y:S01]  /*382c0*/  F2FP.BF16.F32.PACK_AB R6, R104, R105 ;  /* 0x000000696806723e */ /* 0x000fe200000010ff */
        /* <DEDUP_REMOVED lines=25> */
[----:B------:R-:W-:-:S03]  /*38460*/  F2FP.BF16.F32.PACK_AB R10, R243, R240 ;  /* 0x000000f0f30a723e */ /* 0x000fc600000010ff */
[----:B------:R-:W5:Y:S04]  /*38470*/  LDL.LU R243, [R1+0xb38] ;  /* 0x000b380001f37983 */ /* 0x000f680000300800 */
[----:B------:R-:W5:Y:S01]  /*38480*/  LDL.LU R240, [R1+0xb34] ;  /* 0x000b340001f07983 */ /* 0x000f620000300800 */
[----:B---3--:R-:W-:-:S03]  /*38490*/  F2FP.BF16.F32.PACK_AB R11, R241, R250 ;  /* 0x000000faf10b723e */ /* 0x008fc600000010ff */
        /* <DEDUP_REMOVED lines=8> */
[----:B------:R-:W-:Y:S02]  /*38520*/  F2FP.BF16.F32.PACK_AB R16, R25, R24 ;  /* 0x000000181910723e */ /* 0x000fe400000010ff */
[----:B------:R-:W-:Y:S01]  /*38530*/  F2FP.BF16.F32.PACK_AB R17, R102, R103 ;  /* 0x000000676611723e */ /* 0x000fe200000010ff */
        /* <DEDUP_REMOVED lines=97> */
[----:B------:R-:W-:Y:S02]  /*38b50*/  F2FP.BF16.F32.PACK_AB R11, R241, R250 ;  /* 0x000000faf10b723e */ /* 0x000fe400000010ff */
[----:B------:R-:W-:Y:S01]  /*38b60*/  F2FP.BF16.F32.PACK_AB R6, R251, R248 ;  /* 0x000000f8fb06723e */ /* 0x000fe200000010ff */
[----:B------:R-:W3:Y:S04]  /*38b70*/  LDL.LU R243, [R1+0xcd8] ;  /* 0x000cd80001f37983 */ /* 0x000ee80000300800 */
[----:B------:R-:W3:Y:S01]  /*38b80*/  LDL.LU R240, [R1+0xcd4] ;  /* 0x000cd40001f07983 */ /* 0x000ee20000300800 */
[----:B------:R-:W-:-:S03]  /*38b90*/  F2FP.BF16.F32.PACK_AB R8, R64, R65 ;  /* 0x000000414008723e */ /* 0x000fc600000010ff */
[----:B------:R-:W3:Y:S01]  /*38ba0*/  LDL.LU R241, [R1+0xc00] ;  /* 0x000c000001f17983 */ /* 0x000ee20000300800 */
[----:B------:R-:W-:-:S03]  /*38bb0*/  F2FP.BF16.F32.PACK_AB R9, R62, R63 ;  /* 0x0000003f3e09723e */ /* 0x000fc600000010ff */
[----:B------:R-:W3:Y:S04]  /*38bc0*/  LDL.LU R250, [R1+0xbfc] ;  /* 0x000bfc0001fa7983 */ /* 0x000ee80000300800 */
[----:B------:R-:W0:Y:S01]  /*38bd0*/  LDS.128 R80, [R0] ;  /* 0x0000000000507984 */ /* 0x000e220000000c00 */
[----:B------:R-:W-:Y:S06]  /*38be0*/  BAR.SYNC.DEFER_BLOCKING 0x0 ;  /* 0x0000000000007b1d */ /* 0x000fec0000010000 */
[----:B------:R-:W3:Y:S04]  /*38bf0*/  LDL.LU R251, [R1+0xce0] ;  /* 0x000ce00001fb7983 */ /* 0x000ee80000300800 */
[----:B------:R-:W3:Y:S04]  /*38c00*/  LDL.LU R248, [R1+0xcdc] ;  /* 0x000cdc0001f87983 */ /* 0x000ee80000300800 */
[----:B------:R3:W-:Y:S01]  /*38c10*/  STSM.16.M88.4 [R252], R8 ;  /* 0x00000008fc007844 */ /* 0x0007e20000000200 */
[----:B------:R-:W-:Y:S01]  /*38c20*/  BAR.SYNC.DEFER_BLOCKING 0x0 ;  /* 0x0000000000007b1d */ /* 0x000fe20000010000 */
[----:B------:R-:W-:-:S02]  /*38c30*/  F2FP.BF16.F32.PACK_AB R4, R60, R61 ;  /* 0x0000003d3c04723e */ /* 0x000fc400000010ff */
[----:B------:R-:W-:-:S03]  /*38c40*/  F2FP.BF16.F32.PACK_AB R5, R58, R59 ;  /* 0x0000003b3a05723e */ /* 0x000fc600000010ff */
[----:B------:R-:W0:Y:S02]  /*38c50*/  LDS.128 R72, [R0] ;  /* 0x0000000000487984 */ /* 0x000e240000000c00 */
[----:B------:R-:W-:Y:S01]  /*38c60*/  BAR.SYNC.DEFER_BLOCKING 0x0 ;  /* 0x0000000000007b1d */ /* 0x000fe20000010000 */
[----:B--2---:R-:W-:-:S05]  /*38c70*/  F2FP.BF16.F32.PACK_AB R19, R249, R21 ;  /* 0x00000015f913723e */ /* 0x004fca00000010ff */
        /* <DEDUP_REMOVED lines=10> */
[----:B------:R-:W3:Y:S04]  /*38d20*/  LDL.LU R244, [R1+0xd00] ;  /* 0x000d000001f47983 */ /* 0x000ee80000300800 */
[----:B------:R1:W-:Y:S01]  /*38d30*/  STSM.16.M88.4 [R252], R4 ;  /* 0x00000004fc007844 */ /* 0x0003e20000000200 */
[----:B------:R-:W-:Y:S01]  /*38d40*/  BAR.SYNC.DEFER_BLOCKING 0x0 ;  /* 0x0000000000007b1d */ /* 0x000fe20000010000 */
[----:B------:R-:W-:-:S02]  /*38d50*/  F2FP.BF16.F32.PACK_AB R16, R56, R57 ;  /* 0x000000393810723e */ /* 0x000fc400000010ff */
[----:B------:R-:W-:Y:S02]  /*38d60*/  F2FP.BF16.F32.PACK_AB R17, R54, R55 ;  /* 0x000000373611723e */ /* 0x000fe400000010ff */
[----:B------:R-:W-:Y:S01]  /*38d70*/  F2FP.BF16.F32.PACK_AB R18, R237, R242 ;  /* 0x000000f2ed12723e */ /* 0x000fe200000010ff */
[----:B------:R-:W3:Y:S04]  /*38d80*/  LDL.LU R229, [R1+0xb18] ;  /* 0x000b180001e57983 */ /* 0x000ee80000300800 */
[----:B------:R-:W3:Y:S04]  /*38d90*/  LDL.LU R234, [R1+0xb14] ;  /* 0x000b140001ea7983 */ /* 0x000ee80000300800 */
[----:B------:R-:W3:Y:S04]  /*38da0*/  LDL.LU R235, [R1+0xb24] ;  /* 0x000b240001eb7983 */ /* 0x000ee80000300800 */
[----:B------:R-:W3:Y:S04]  /*38db0*/  LDL.LU R232, [R1+0xb1c] ;  /* 0x000b1c0001e87983 */ /* 0x000ee80000300800 */
[----:B------:R-:W0:Y:S01]  /*38dc0*/  LDS.128 R68, [R0] ;  /* 0x0000000000447984 */ /* 0x000e220000000c00 */
[----:B------:R-:W-:Y:S06]  /*38dd0*/  BAR.SYNC.DEFER_BLOCKING 0x0 ;  /* 0x0000000000007b1d */ /* 0x000fec0000010000 */
[----:B------:R-:W3:Y:S04]  /*38de0*/  LDL.LU R233, [R1+0xc48] ;  /* 0x000c480001e97983 */ /* 0x000ee80000300800 */
[----:B------:R-:W3:Y:S04]  /*38df0*/  LDL.LU R238, [R1+0xc44] ;  /* 0x000c440001ee7983 */ /* 0x000ee80000300800 */
[----:B------:R-:W3:Y:S04]  /*38e00*/  LDL.LU R239, [R1+0xd0c] ;  /* 0x000d0c0001ef7983 */ /* 0x000ee80000300800 */
[----:B------:R-:W3:Y:S04]  /*38e10*/  LDL.LU R236, [R1+0xd08] ;  /* 0x000d080001ec7983 */ /* 0x000ee80000300800 */
[----:B------:R2:W-:Y:S01]  /*38e20*/  STSM.16.M88.4 [R252], R16 ;  /* 0x00000010fc007844 */ /* 0x0005e20000000200 */
[----:B------:R-:W-:Y:S01]  /*38e30*/  BAR.SYNC.DEFER_BLOCKING 0x0 ;  /* 0x0000000000007b1d */ /* 0x000fe20000010000 */
[----:B------:R-:W-:-:S02]  /*38e40*/  F2FP.BF16.F32.PACK_AB R12, R52, R53 ;  /* 0x00000035340c723e */ /* 0x000fc400000010ff */
[----:B------:R-:W-:-:S03]  /*38e50*/  F2FP.BF16.F32.PACK_AB R13, R50, R51 ;  /* 0x00000033320d723e */ /* 0x000fc600000010ff */
[----:B------:R-:W3:Y:S04]  /*38e60*/  LDL.LU R237, [R1+0xc50] ;  /* 0x000c500001ed7983 */ /* 0x000ee80000300800 */
[----:B------:R-:W3:Y:S04]  /*38e70*/  LDL.LU R242, [R1+0xc4c] ;  /* 0x000c4c0001f27983 */ /* 0x000ee80000300800 */
[----:B------:R-:W0:Y:S01]  /*38e80*/  LDS.128 R64, [R0] ;  /* 0x0000000000407984 */ /* 0x000e220000000c00 */
[----:B------:R-:W-:Y:S01]  /*38e90*/  BAR.SYNC.DEFER_BLOCKING 0x0 ;  /* 0x0000000000007b1d */ /* 0x000fe20000010000 */
[----:B------:R-:W-:-:S05]  /*38ea0*/  F2FP.BF16.F32.PACK_AB R11, R243, R240 ;  /* 0x000000f0f30b723e */ /* 0x000fca00000010ff */
[----:B------:R-:W3:Y:S01]  /*38eb0*/  LDL.LU R243, [R1+0xd14] ;  /* 0x000d140001f37983 */ /* 0x000ee20000300800 */
[----:B-1----:R-:W-:-:S03]  /*38ec0*/  F2FP.BF16.F32.PACK_AB R6, R241, R250 ;  /* 0x000000faf106723e */ /* 0x002fc600000010ff */
[----:B------:R-:W3:Y:S04]  /*38ed0*/  LDL.LU R240, [R1+0xd10] ;  /* 0x000d100001f07983 */ /* 0x000ee80000300800 */
[----:B------:R-:W3:Y:S04]  /*38ee0*/  LDL.LU R241, [R1+0xb48] ;  /* 0x000b480001f17983 */ /* 0x000ee80000300800 */
[----:B------:R-:W3:Y:S04]  /*38ef0*/  LDL.LU R250, [R1+0xb44] ;  /* 0x000b440001fa7983 */ /* 0x000ee80000300800 */
[----:B------:R5:W-:Y:S01]  /*38f00*/  STSM.16.M88.4 [R252], R12 ;  /* 0x0000000cfc007844 */ /* 0x000be20000000200 */
[----:B------:R-:W-:Y:S01]  /*38f10*/  BAR.SYNC.DEFER_BLOCKING 0x0 ;  /* 0x0000000000007b1d */ /* 0x000fe20000010000 */
[----:B------:R-:W-:-:S05]  /*38f20*/  F2FP.BF16.F32.PACK_AB R7, R251, R248 ;  /* 0x000000f8fb07723e */ /* 0x000fca00000010ff */
[----:B------:R-:W3:Y:S04]  /*38f30*/  LDL.LU R251, [R1+0xb54] ;  /* 0x000b540001fb7983 */ /* 0x000ee80000300800 */
[----:B------:R-:W3:Y:S04]  /*38f40*/  LDL.LU R248, [R1+0xb4c] ;  /* 0x000b4c0001f87983 */ /* 0x000ee80000300800 */
[----:B------:R-:W1:Y:S01]  /*38f50*/  LDS.128 R52, [R0] ;  /* 0x0000000000347984 */ /* 0x000e620000000c00 */
[----:B--2---:R-:W-:-:S03]  /*38f60*/  F2FP.BF16.F32.PACK_AB R18, R249, R21 ;  /* 0x00000015f912723e */ /* 0x004fc600000010ff */
        /* <DEDUP_REMOVED lines=17> */
[----:B------:R-:W5:Y:S01]  /*39080*/  LDL R226, [R1+0x20] ;  /* 0x0000200001e27983 */ /* 0x000f620000100800 */
[----:B------:R-:W-:-:S03]  /*39090*/  F2FP.BF16.F32.PACK_AB R17, R38, R39 ;  /* 0x000000272611723e */ /* 0x000fc600000010ff */
[----:B------:R-:W5:Y:S04]  /*390a0*/  LDL.LU R227, [R1+0xb78] ;  /* 0x000b780001e37983 */ /* 0x000f680000300800 */
[----:B------:R-:W5:Y:S04]  /*390b0*/  LDL.LU R224, [R1+0xb74] ;  /* 0x000b740001e07983 */ /* 0x000f680000300800 */
[----:B------:R-:W5:Y:S04]  /*390c0*/  LDL R225, [R1+0x30] ;  /* 0x0000300001e17983 */ /* 0x000f680000100800 */
[----:B------:R0:W-:Y:S01]  /*390d0*/  STSM.16.M88.4 [R252], R8 ;  /* 0x00000008fc007844 */ /* 0x0001e20000000200 */
[----:B------:R-:W-:Y:S01]  /*390e0*/  BAR.SYNC.DEFER_BLOCKING 0x0 ;  /* 0x0000000000007b1d */ /* 0x000fe20000010000 */
[----:B------:R-:W-:-:S05]  /*390f0*/  F2FP.BF16.F32.PACK_AB R12, R36, R37 ;  /* 0x00000025240c723e */ /* 0x000fca00000010ff */
[----:B------:R-:W5:Y:S04]  /*39100*/  LDL R230, [R1+0x28] ;  /* 0x0000280001e67983 */ /* 0x000f680000100800 */
[----:B------:R-:W5:Y:S01]  /*39110*/  LDL.LU R231, [R1+0xb84] ;  /* 0x000b840001e77983 */ /* 0x000f620000300800 */
[----:B0-----:R-:W-:-:S03]  /*39120*/  F2FP.BF16.F32.PACK_AB R9, R229, R234 ;  /* 0x000000eae509723e */ /* 0x001fc600000010ff */
[----:B------:R-:W5:Y:S01]  /*39130*/  LDL.LU R228, [R1+0xb7c] ;  /* 0x000b7c0001e47983 */ /* 0x000f620000300800 */
[----:B------:R-:W-:-:S03]  /*39140*/  F2FP.BF16.F32.PACK_AB R10, R233, R238 ;  /* 0x000000eee90a723e */ /* 0x000fc600000010ff */
[----:B------:R-:W5:Y:S04]  /*39150*/  LDL.LU R229, [R1+0xc88] ;  /* 0x000c880001e57983 */ /* 0x000f680000300800 */
[----:B------:R-:W0:Y:S01]  /*39160*/  LDS.128 R60, [R0] ;  /* 0x00000000003c7984 */ /* 0x000e220000000c00 */
[----:B------:R-:W-:Y:S01]  /*39170*/  BAR.SYNC.DEFER_BLOCKING 0x0 ;  /* 0x0000000000007b1d */ /* 0x000fe20000010000 */
[----:B------:R-:W-:Y:S02]  /*39180*/  F2FP.BF16.F32.PACK_AB R13, R34, R35 ;  /* 0x00000023220d723e */ /* 0x000fe400000010ff */
[----:B------:R-:W-:-:S03]  /*39190*/  F2FP.BF16.F32.PACK_AB R11, R239, R236 ;  /* 0x000000ecef0b723e */ /* 0x000fc600000010ff */
[----:B------:R-:W5:Y:S04]  /*391a0*/  LDL.LU R234, [R1+0xc84] ;  /* 0x000c840001ea7983 */ /* 0x000f680000300800 */
[----:B------:R1:W-:Y:S01]  /*391b0*/  STSM.16.M88.4 [R252], R4 ;  /* 0x00000004fc007844 */ /* 0x0003e20000000200 */
[----:B------:R-:W-:Y:S06]  /*391c0*/  BAR.SYNC.DEFER_BLOCKING 0x0 ;  /* 0x0000000000007b1d */ /* 0x000fec0000010000 */
[----:B------:R-:W0:Y:S02]  /*391d0*/  LDS.128 R56, [R0] ;  /* 0x0000000000387984 */ /* 0x000e240000000c00 */
[----:B------:R-:W-:Y:S06]  /*391e0*/  BAR.SYNC.DEFER_BLOCKING 0x0 ;  /* 0x0000000000007b1d */ /* 0x000fec0000010000 */
[----:B------:R0:W-:Y:S02]  /*391f0*/  STSM.16.M88.4 [R252], R16 ;  /* 0x00000010fc007844 */ /* 0x0001e40000000200 */
[----:B------:R-:W-:Y:S01]  /*39200*/  BAR.SYNC.DEFER_BLOCKING 0x0 ;  /* 0x0000000000007b1d */ /* 0x000fe20000010000 */
[----:B-1----:R-:W-:-:S02]  /*39210*/  F2FP.BF16.F32.PACK_AB R5, R235, R232 ;  /* 0x000000e8eb05723e */ /* 0x002fc400000010ff */
[----:B------:R-:W-:-:S03]  /*39220*/  F2FP.BF16.F32.PACK_AB R6, R237, R242 ;  /* 0x000000f2ed06723e */ /* 0x000fc600000010ff */
[----:B------:R-:W5:Y:S04]  /*39230*/  LDL.LU R235, [R1+0xd2c] ;  /* 0x000d2c0001eb7983 */ /* 0x000f680000300800 */
[----:B------:R-:W5:Y:S04]  /*39240*/  LDL.LU R232, [R1+0xd28] ;  /* 0x000d280001e87983 */ /* 0x000f680000300800 */
[----:B------:R-:W5:Y:S01]  /*39250*/  LDL.LU R233, [R1+0xc90] ;  /* 0x000c900001e97983 */ /* 0x000f620000300800 */
[----:B------:R-:W-:-:S03]  /*39260*/  F2FP.BF16.F32.PACK_AB R7, R243, R240 ;  /* 0x000000f0f307723e */ /* 0x000fc600000010ff */
[----:B------:R-:W5:Y:S04]  /*39270*/  LDL.LU R238, [R1+0xc8c] ;  /* 0x000c8c0001ee7983 */ /* 0x000f680000300800 */
[----:B------:R-:W1:Y:S01]  /*39280*/  LDS.128 R48, [R0] ;  /* 0x0000000000307984 */ /* 0x000e620000000c00 */
[----:B------:R-:W-:Y:S01]  /*39290*/  BAR.SYNC.DEFER_BLOCKING 0x0 ;  /* 0x0000000000007b1d */ /* 0x000fe20000010000 */
[----:B0-----:R-:W-:-:S05]  /*392a0*/  F2FP.BF16.F32.PACK_AB R17, R241, R250 ;  /* 0x000000faf111723e */ /* 0x001fca00000010ff */
[----:B------:R-:W5:Y:S04]  /*392b0*/  LDL.LU R239, [R1+0xd34] ;  /* 0x000d340001ef7983 */ /* 0x000f680000300800 */
[----:B------:R-:W5:Y:S04]  /*392c0*/  LDL.LU R236, [R1+0xd30] ;  /* 0x000d300001ec7983 */ /* 0x000f680000300800 */
[----:B------:R-:W5:Y:S04]  /*392d0*/  LDL R237, [R1+0x40] ;  /* 0x0000400001ed7983 */ /* 0x000f680000100800 */
[----:B------:R-:W5:Y:S04]  /*392e0*/  LDL R242, [R1+0x38] ;  /* 0x0000380001f27983 */ /* 0x000f680000100800 */
[----:B------:R0:W-:Y:S04]  /*392f0*/  STSM.16.M88.4 [R252], R12 ;  /* 0x0000000cfc007844 */ /* 0x0001e80000000200 */
[----:B------:R-:W5:Y:S04]  /*39300*/  LDL.LU R243, [R1+0xba8] ;  /* 0x000ba80001f37983 */ /* 0x000f680000300800 */
[----:B------:R-:W5:Y:S04]  /*39310*/  LDL.LU R240, [R1+0xba4] ;  /* 0x000ba40001f07983 */ /* 0x000f680000300800 */
[----:B------:R-:W5:Y:S01]  /*39320*/  LDL R241, [R1+0x50] ;  /* 0x0000500001f17983 */ /* 0x000f620000100800 */
[----:B--2---:R-:W-:-:S02]  /*39330*/  F2FP.BF16.F32.PACK_AB R18, R249, R21 ;  /* 0x00000015f912723e */ /* 0x004fc400000010ff */
[----:B0-----:R-:W-:Y:S01]  /*39340*/  F2FP.BF16.F32.PACK_AB R13, R251, R248 ;  /* 0x000000f8fb0d723e */ /* 0x001fe200000010ff */
[----:B------:R-:W-:Y:S01]  /*39350*/  BAR.SYNC.DEFER_BLOCKING 0x0 ;  /* 0x0000000000007b1d */ /* 0x000fe20000010000 */
[----:B------:R-:W-:-:S05]  /*39360*/  F2FP.BF16.F32.PACK_AB R8, R32, R33 ;  /* 0x000000212008723e */ /* 0x000fca00000010ff */
[----:B------:R-:W0:Y:S02]  /*39370*/  LDS.128 R44, [R0] ;  /* 0x00000000002c7984 */ /* 0x000e240000000c00 */
[----:B------:R-:W-:Y:S01]  /*39380*/  BAR.SYNC.DEFER_BLOCKING 0x0 ;  /* 0x0000000000007b1d */ /* 0x000fe20000010000 */
[----:B---3--:R-:W-:-:S05]  /*39390*/  F2FP.BF16.F32.PACK_AB R15, R245, R244 ;  /* 0x000000f4f50f723e */ /* 0x008fca00000010ff */
[----:B------:R-:W2:Y:S04]  /*393a0*/  LDL R244, [R1+0x48] ;  /* 0x0000480001f47983 */ /* 0x000ea80000100800 */
[----:B------:R-:W3:Y:S04]  /*393b0*/  LDL.LU R250, [R1+0xbb4] ;  /* 0x000bb40001fa7983 */ /* 0x000ee80000300800 */
[----:B------:R-:W3:Y:S04]  /*393c0*/  LDL.LU R245, [R1+0xbac] ;  /* 0x000bac0001f57983 */ /* 0x000ee80000300800 */
[----:B------:R-:W2:Y:S04]  /*393d0*/  LDL.LU R251, [R1+0xca8] ;  /* 0x000ca80001fb7983 */ /* 0x000ea80000300800 */
[----:B------:R-:W2:Y:S04]  /*393e0*/  LDL.LU R248, [R1+0xca4] ;  /* 0x000ca40001f87983 */ /* 0x000ea80000300800 */
[----:B------:R-:W3:Y:S04]  /*393f0*/  LDL.LU R249, [R1+0xd3c] ;  /* 0x000d3c0001f97983 */ /* 0x000ee80000300800 */
[----:B------:R-:W3:Y:S04]  /*39400*/  LDL.LU R21, [R1+0xd38] ;  /* 0x000d380001157983 */ /* 0x000ee80000300800 */
[----:B------:R1:W-:Y:S01]  /*39410*/  STSM.16.M88.4 [R252], R8 ;  /* 0x00000008fc007844 */ /* 0x0003e20000000200 */
[----:B------:R-:W-:Y:S01]  /*39420*/  BAR.SYNC.DEFER_BLOCKING 0x0 ;  /* 0x0000000000007b1d */ /* 0x000fe20000010000 */
[----:B------:R-:W-:-:S05]  /*39430*/  F2FP.BF16.F32.PACK_AB R4, R28, R29 ;  /* 0x0000001d1c04723e */ /* 0x000fca00000010ff */
[----:B------:R-:W0:Y:S02]  /*39440*/  LDS.128 R32, [R0] ;  /* 0x0000000000207984 */ /* 0x000e240000000c00 */
[----:B------:R-:W-:Y:S06]  /*39450*/  BAR.SYNC.DEFER_BLOCKING 0x0 ;  /* 0x0000000000007b1d */ /* 0x000fec0000010000 */
[----:B------:R1:W-:Y:S02]  /*39460*/  STSM.16.M88.4 [R252], R4 ;  /* 0x00000004fc007844 */ /* 0x0003e40000000200 */
[----:B------:R-:W-:Y:S01]  /*39470*/  BAR.SYNC.DEFER_BLOCKING 0x0 ;  /* 0x0000000000007b1d */ /* 0x000fe20000010000 */
[----:B------:R-:W-:-:S02]  /*39480*/  F2FP.BF16.F32.PACK_AB R16, R27, R26 ;  /* 0x0000001a1b10723e */ /* 0x000fc400000010ff */
[----:B----4-:R-:W-:Y:S02]  /*39490*/  F2FP.BF16.F32.PACK_AB R19, R20, R22 ;  /* 0x000000161413723e */ /* 0x010fe400000010ff */
[----:B-----5:R-:W-:Y:S01]  /*394a0*/  F2FP.BF16.F32.PACK_AB R14, R23, R247 ;  /* 0x000000f7170e723e */ /* 0x020fe200000010ff */
[----:B------:R-:W4:Y:S04]  /*394b0*/  LDL.LU R20, [R1+0xcb0] ;  /* 0x000cb00001147983 */ /* 0x000f280000300800 */
[----:B------:R-:W4:Y:S04]  /*394c0*/  LDL.LU R22, [R1+0xcac] ;  /* 0x000cac0001167983 */ /* 0x000f280000300800 */
[----:B------:R-:W5:Y:S04]  /*394d0*/  LDL.LU R23, [R1+0xd44] ;  /* 0x000d440001177983 */ /* 0x000f680000300800 */
[----:B------:R-:W5:Y:S04]  /*394e0*/  LDL.LU R247, [R1+0xd40] ;  /* 0x000d400001f77983 */ /* 0x000f680000300800 */
[----:B------:R-:W0:Y:S01]  /*394f0*/  LDS.128 R40, [R0] ;  /* 0x0000000000287984 */ /* 0x000e220000000c00 */
[----:B------:R-:W-:Y:S01]  /*39500*/  BAR.SYNC.DEFER_BLOCKING 0x0 ;  /* 0x0000000000007b1d */ /* 0x000fe20000010000 */
[----:B-1----:R-:W-:-:S02]  /*39510*/  F2FP.BF16.F32.PACK_AB R8, R226, R246 ;  /* 0x000000f6e208723e */ /* 0x002fc400000010ff */
[----:B------:R-:W-:-:S03]  /*39520*/  F2FP.BF16.F32.PACK_AB R9, R227, R224 ;  /* 0x000000e0e309723e */ /* 0x000fc600000010ff */
[----:B------:R1:W-:Y:S01]  /*39530*/  STSM.16.M88.4 [R252], R16 ;  /* 0x00000010fc007844 */ /* 0x0003e20000000200 */
[----:B------:R-:W-:Y:S02]  /*39540*/  F2FP.BF16.F32.PACK_AB R4, R225, R230 ;  /* 0x000000e6e104723e */ /* 0x000fe400000010ff */
[----:B------:R-:W-:Y:S01]  /*39550*/  F2FP.BF16.F32.PACK_AB R5, R231, R228 ;  /* 0x000000e4e705723e */ /* 0x000fe200000010ff */
[----:B------:R-:W-:Y:S01]  /*39560*/  BAR.SYNC.DEFER_BLOCKING 0x0 ;  /* 0x0000000000007b1d */ /* 0x000fe20000010000 */
[----:B------:R-:W-:Y:S02]  /*39570*/  F2FP.BF16.F32.PACK_AB R10, R229, R234 ;  /* 0x000000eae50a723e */ /* 0x000fe400000010ff */
[----:B------:R-:W-:Y:S02]  /*39580*/  F2FP.BF16.F32.PACK_AB R11, R235, R232 ;  /* 0x000000e8eb0b723e */ /* 0x000fe400000010ff */
[----:B------:R-:W-:Y:S01]  /*39590*/  F2FP.BF16.F32.PACK_AB R6, R233, R238 ;  /* 0x000000eee906723e */ /* 0x000fe200000010ff */
[----:B------:R-:W0:Y:S01]  /*395a0*/  LDS.128 R36, [R0] ;  /* 0x0000000000247984 */ /* 0x000e220000000c00 */
[----:B------:R-:W-:Y:S01]  /*395b0*/  F2FP.BF16.F32.PACK_AB R7, R239, R236 ;  /* 0x000000ecef07723e */ /* 0x000fe200000010ff */
[----:B------:R-:W-:Y:S01]  /*395c0*/  BAR.SYNC.DEFER_BLOCKING 0x0 ;  /* 0x0000000000007b1d */ /* 0x000fe20000010000 */
[----:B-1----:R-:W-:-:S02]  /*395d0*/  F2FP.BF16.F32.PACK_AB R16, R237, R242 ;  /* 0x000000f2ed10723e */ /* 0x002fc400000010ff */
[----:B--2---:R-:W-:-:S03]  /*395e0*/  F2FP.BF16.F32.PACK_AB R18, R251, R248 ;  /* 0x000000f8fb12723e */ /* 0x004fc600000010ff */
[----:B------:R-:W2:Y:S01]  /*395f0*/  LDL R248, [R1+0x60] ;  /* 0x0000600001f87983 */ /* 0x000ea20000100800 */
[----:B---3--:R-:W-:-:S03]  /*39600*/  F2FP.BF16.F32.PACK_AB R19, R249, R21 ;  /* 0x00000015f913723e */ /* 0x008fc600000010ff */
[----:B------:R-:W2:Y:S04]  /*39610*/  LDL R249, [R1+0x58] ;  /* 0x0000580001f97983 */ /* 0x000ea80000100800 */
[----:B------:R-:W3:Y:S04]  /*39620*/  LDL.LU R219, [R1+0xbd8] ;  /* 0x000bd80001db7983 */ /* 0x000ee80000300800 */
[----:B------:R-:W3:Y:S04]  /*39630*/  LDL.LU R216, [R1+0xbd4] ;  /* 0x000bd40001d87983 */ /* 0x000ee80000300800 */
[----:B------:R-:W3:Y:S04]  /*39640*/  LDL.LU R217, [R1+0xab4] ;  /* 0x000ab40001d97983 */ /* 0x000ee80000300800 */
[----:B------:R-:W3:Y:S04]  /*39650*/  LDL R222, [R1+0x68] ;  /* 0x0000680001de7983 */ /* 0x000ee80000100800 */
[----:B------:R-:W3:Y:S04]  /*39660*/  LDL.LU R223, [R1+0xbe4] ;  /* 0x000be40001df7983 */ /* 0x000ee80000300800 */
        /* <DEDUP_REMOVED lines=16> */
[----:B------:R-:W3:Y:S01]  /*39770*/  LDL.LU R242, [R1+0xc0c] ;  /* 0x000c0c0001f27983 */ /* 0x000ee20000300800 */
[----:B------:R-:W-:-:S02]  /*39780*/  F2FP.BF16.F32.PACK_AB R12, R31, R30 ;  /* 0x0000001e1f0c723e */ /* 0x000fc400000010ff */
[----:B------:R-:W-:Y:S01]  /*39790*/  F2FP.BF16.F32.PACK_AB R17, R243, R240 ;  /* 0x000000f0f311723e */ /* 0x000fe200000010ff */
[----:B------:R-:W3:Y:S04]  /*397a0*/  LDL.LU R237, [R1+0xce8] ;  /* 0x000ce80001ed7983 */ /* 0x000ee80000300800 */
[----:B------:R-:W-:Y:S01]  /*397b0*/  STSM.16.M88.4 [R252], R12 ;  /* 0x0000000cfc007844 */ /* 0x000fe20000000200 */
[----:B------:R-:W-:Y:S01]  /*397c0*/  BAR.SYNC.DEFER_BLOCKING 0x0 ;  /* 0x0000000000007b1d */ /* 0x000fe20000010000 */
[----:B------:R-:W-:-:S05]  /*397d0*/  F2FP.BF16.F32.PACK_AB R244, R241, R244 ;  /* 0x000000f4f1f4723e */ /* 0x000fca00000010ff */
[----:B------:R-:W3:Y:S04]  /*397e0*/  LDL.LU R243, [R1+0xce4] ;  /* 0x000ce40001f37983 */ /* 0x000ee80000300800 */
[----:B------:R-:W3:Y:S04]  /*397f0*/  LDL.LU R240, [R1+0xd5c] ;  /* 0x000d5c0001f07983 */ /* 0x000ee80000300800 */
[----:B------:R-:W3:Y:S04]  /*39800*/  LDL.LU R241, [R1+0xd58] ;  /* 0x000d580001f17983 */ /* 0x000ee80000300800 */
[----:B------:R-:W1:Y:S01]  /*39810*/  LDS.128 R28, [R0] ;  /* 0x00000000001c7984 */ /* 0x000e620000000c00 */
[----:B------:R-:W-:Y:S06]  /*39820*/  BAR.SYNC.DEFER_BLOCKING 0x0 ;  /* 0x0000000000007b1d */ /* 0x000fec0000010000 */
[----:B------:R2:W-:Y:S02]  /*39830*/  STSM.16.M88.4 [R252], R8 ;  /* 0x00000008fc007844 */ /* 0x0005e40000000200 */
[----:B------:R-:W-:Y:S01]  /*39840*/  BAR.SYNC.DEFER_BLOCKING 0x0 ;  /* 0x0000000000007b1d */ /* 0x000fe20000010000 */
[----:B------:R-:W-:-:S05]  /*39850*/  F2FP.BF16.F32.PACK_AB R245, R250, R245 ;  /* 0x000000f5faf5723e */ /* 0x000fca00000010ff */
[----:B------:R-:W3:Y:S04]  /*39860*/  LDL.LU R250, [R1+0xcf0] ;  /* 0x000cf00001fa7983 */ /* 0x000ee80000300800 */
[----:B------:R-:W3:Y:S04]  /*39870*/  LDL.LU R251, [R1+0xcec] ;  /* 0x000cec0001fb7983 */ /* 0x000ee80000300800 */
[----:B------:R-:W1:Y:S01]  /*39880*/  LDS.128 R24, [R0] ;  /* 0x0000000000187984 */ /* 0x000e620000000c00 */
[----:B------:R-:W-:Y:S06]  /*39890*/  BAR.SYNC.DEFER_BLOCKING 0x0 ;  /* 0x0000000000007b1d */ /* 0x000fec0000010000 */
[----:B------:R0:W-:Y:S02]  /*398a0*/  STSM.16.M88.4 [R252], R4 ;  /* 0x00000004fc007844 */ /* 0x0001e40000000200 */
[----:B------:R-:W-:Y:S06]  /*398b0*/  BAR.SYNC.DEFER_BLOCKING 0x0 ;  /* 0x0000000000007b1d */ /* 0x000fec0000010000 */
[----:B------:R-:W1:Y:S02]  /*398c0*/  LDS.128 R12, [R0] ;  /* 0x00000000000c7984 */ /* 0x000e640000000c00 */
[----:B------:R-:W-:Y:S01]  /*398d0*/  BAR.SYNC.DEFER_BLOCKING 0x0 ;  /* 0x0000000000007b1d */ /* 0x000fe20000010000 */
[----:B--2---:R-:W-:-:S05]  /*398e0*/  F2FP.BF16.F32.PACK_AB R8, R248, R249 ;  /* 0x000000f9f808723e */ /* 0x004fca00000010ff */
[----:B------:R-:W2:Y:S04]  /*398f0*/  LDL.LU R248, [R1+0xd64] ;  /* 0x000d640001f87983 */ /* 0x000ea80000300800 */
[----:B------:R-:W2:Y:S04]  /*39900*/  LDL.LU R249, [R1+0xd60] ;  /* 0x000d600001f97983 */ /* 0x000ea80000300800 */
[----:B------:R-:W2:Y:S04]  /*39910*/  LDL.LU R213, [R1+0x10] ;  /* 0x0000100001d57983 */ /* 0x000ea80000300800 */
[----:B------:R-:W-:Y:S01]  /*39920*/  STSM.16.M88.4 [R252], R16 ;  /* 0x00000010fc007844 */ /* 0x000fe20000000200 */
[----:B------:R-:W-:Y:S01]  /*39930*/  BAR.SYNC.DEFER_BLOCKING 0x0 ;  /* 0x0000000000007b1d */ /* 0x000fe20000010000 */
[----:B----4-:R-:W-:-:S02]  /*39940*/  F2FP.BF16.F32.PACK_AB R246, R20, R22 ;  /* 0x0000001614f6723e */ /* 0x010fc400000010ff */
[----:B-----5:R-:W-:-:S03]  /*39950*/  F2FP.BF16.F32.PACK_AB R247, R23, R247 ;  /* 0x000000f717f7723e */ /* 0x020fc600000010ff */
[----:B------:R-:W4:Y:S02]  /*39960*/  LDS.128 R20, [R0] ;  /* 0x0000000000147984 */ /* 0x000f240000000c00 */
[----:B------:R-:W-:Y:S01]  /*39970*/  BAR.SYNC.DEFER_BLOCKING 0x0 ;  /* 0x0000000000007b1d */ /* 0x000fe20000010000 */
[----:B---3--:R-:W-:-:S05]  /*39980*/  F2FP.BF16.F32.PACK_AB R209, R236, R242 ;  /* 0x000000f2ecd1723e */ /* 0x008fca00000010ff */
[----:B------:R-:W3:Y:S04]  /*39990*/  LDL.LU R242, [R1+0x14] ;  /* 0x0000140001f27983 */ /* 0x000ee80000300800 */
[----:B------:R-:W5:Y:S04]  /*399a0*/  LDL.LU.64 R214, [R1+0x438] ;  /* 0x0004380001d67983 */ /* 0x000f680000300a00 */
[----:B------:R1:W-:Y:S01]  /*399b0*/  STSM.16.M88.4 [R252], R244 ;  /* 0x000000f4fc007844 */ /* 0x0003e20000000200 */
[----:B------:R-:W-:Y:S01]  /*399c0*/  BAR.SYNC.DEFER_BLOCKING 0x0 ;  /* 0x0000000000007b1d */ /* 0x000fe20000010000 */
[----:B------:R-:W-:-:S02]  /*399d0*/  F2FP.BF16.F32.PACK_AB R9, R219, R216 ;  /* 0x000000d8db09723e */ /* 0x000fc400000010ff */
[----:B------:R-:W-:-:S03]  /*399e0*/  F2FP.BF16.F32.PACK_AB R10, R226, R227 ;  /* 0x000000e3e20a723e */ /* 0x000fc600000010ff */
[----:B------:R-:W4:Y:S01]  /*399f0*/  LDS.128 R16, [R0] ;  /* 0x0000000000107984 */ /* 0x000f220000000c00 */
[----:B------:R-:W-:Y:S01]  /*39a00*/  F2FP.BF16.F32.PACK_AB R11, R224, R225 ;  /* 0x000000e1e00b723e */ /* 0x000fe200000010ff */
[----:B------:R-:W-:Y:S06]  /*39a10*/  BAR.SYNC.DEFER_BLOCKING 0x0 ;  /* 0x0000000000007b1d */ /* 0x000fec0000010000 */
[----:B------:R-:W-:Y:S02]  /*39a20*/  STSM.16.M88.4 [R252], R8 ;  /* 0x00000008fc007844 */ /* 0x000fe40000000200 */
[----:B------:R-:W-:Y:S01]  /*39a30*/  BAR.SYNC.DEFER_BLOCKING 0x0 ;  /* 0x0000000000007b1d */ /* 0x000fe20000010000 */
[----:B0-----:R-:W-:-:S02]  /*39a40*/  F2FP.BF16.F32.PACK_AB R4, R217, R222 ;  /* 0x000000ded904723e */ /* 0x001fc400000010ff */
[----:B------:R-:W-:-:S03]  /*39a50*/  F2FP.BF16.F32.PACK_AB R5, R223, R221 ;  /* 0x000000dddf05723e */ /* 0x000fc600000010ff */
[----:B------:R-:W0:Y:S01]  /*39a60*/  LDS.128 R8, [R0] ;  /* 0x0000000000087984 */ /* 0x000e220000000c00 */
[----:B------:R-:W-:Y:S02]  /*39a70*/  F2FP.BF16.F32.PACK_AB R6, R230, R231 ;  /* 0x000000e7e606723e */ /* 0x000fe400000010ff */
[----:B------:R-:W-:Y:S01]  /*39a80*/  F2FP.BF16.F32.PACK_AB R7, R228, R229 ;  /* 0x000000e5e407723e */ /* 0x000fe200000010ff */
[----:B------:R-:W-:Y:S06]  /*39a90*/  BAR.SYNC.DEFER_BLOCKING 0x0 ;  /* 0x0000000000007b1d */ /* 0x000fec0000010000 */
[----:B------:R-:W-:Y:S02]  /*39aa0*/  STSM.16.M88.4 [R252], R4 ;  /* 0x00000004fc007844 */ /* 0x000fe40000000200 */
[----:B------:R-:W-:Y:S01]  /*39ab0*/  BAR.SYNC.DEFER_BLOCKING 0x0 ;  /* 0x0000000000007b1d */ /* 0x000fe20000010000 */
[----:B-1----:R-:W-:-:S02]  /*39ac0*/  F2FP.BF16.F32.PACK_AB R244, R234, R235 ;  /* 0x000000ebeaf4723e */ /* 0x002fc400000010ff */
[----:B------:R-:W-:Y:S02]  /*39ad0*/  F2FP.BF16.F32.PACK_AB R245, R232, R233 ;  /* 0x000000e9e8f5723e */ /* 0x000fe400000010ff */
[----:B------:R-:W-:Y:S02]  /*39ae0*/  F2FP.BF16.F32.PACK_AB R246, R237, R243 ;  /* 0x000000f3edf6723e */ /* 0x000fe400000010ff */
[----:B------:R-:W-:Y:S01]  /*39af0*/  F2FP.BF16.F32.PACK_AB R247, R240, R241 ;  /* 0x000000f1f0f7723e */ /* 0x000fe200000010ff */
[----:B------:R-:W4:Y:S01]  /*39b00*/  LDL.LU.64 R234, [R1+0x430] ;  /* 0x0004300001ea7983 */ /* 0x000f220000300a00 */
[----:B------:R-:W-:Y:S02]  /*39b10*/  F2FP.BF16.F32.PACK_AB R208, R238, R239 ;  /* 0x000000efeed0723e */ /* 0x000fe400000010ff */
[----:B------:R-:W-:Y:S01]  /*39b20*/  F2FP.BF16.F32.PACK_AB R210, R250, R251 ;  /* 0x000000fbfad2723e */ /* 0x000fe200000010ff */
[----:B------:R-:W4:Y:S04]  /*39b30*/  LDL.LU.64 R216, [R1+0x428] ;  /* 0x0004280001d87983 */ /* 0x000f280000300a00 */
[----:B------:R-:W4:Y:S04]  /*39b40*/  LDL.LU R243, [R1+0x18] ;  /* 0x0000180001f37983 */ /* 0x000f280000300800 */
[----:B------:R-:W4:Y:S04]  /*39b50*/  LDL.LU.64 R224, [R1+0x420] ;  /* 0x0004200001e07983 */ /* 0x000f280000300a00 */
[----:B------:R-:W1:Y:S01]  /*39b60*/  LDS.128 R4, [R0] ;  /* 0x0000000000047984 */ /* 0x000e620000000c00 */
[----:B------:R-:W-:Y:S06]  /*39b70*/  BAR.SYNC.DEFER_BLOCKING 0x0 ;  /* 0x0000000000007b1d */ /* 0x000fec0000010000 */
[----:B------:R-:W4:Y:S04]  /*39b80*/  LDL.LU R221, [R1+0x1c] ;  /* 0x00001c0001dd7983 */ /* 0x000f280000300800 */
[----:B------:R-:W4:Y:S04]  /*39b90*/  LDL.LU.64 R232, [R1+0x418] ;  /* 0x0004180001e87983 */ /* 0x000f280000300a00 */
[----:B------:R-:W-:Y:S01]  /*39ba0*/  STSM.16.M88.4 [R252], R244 ;  /* 0x000000f4fc007844 */ /* 0x000fe20000000200 */
[----:B------:R-:W-:Y:S06]  /*39bb0*/  BAR.SYNC.DEFER_BLOCKING 0x0 ;  /* 0x0000000000007b1d */ /* 0x000fec0000010000 */
[----:B------:R-:W1:Y:S01]  /*39bc0*/  LDS.128 R244, [R0] ;  /* 0x0000000000f47984 */ /* 0x000e620000000c00 */
[----:B--2---:R-:W-:Y:S01]  /*39bd0*/  F2FP.BF16.F32.PACK_AB R211, R248, R249 ;  /* 0x000000f9f8d3723e */ /* 0x004fe200000010ff */
[----:B------:R-:W-:Y:S06]  /*39be0*/  BAR.SYNC.DEFER_BLOCKING 0x0 ;  /* 0x0000000000007b1d */ /* 0x000fec0000010000 */
[----:B------:R-:W2:Y:S04]  /*39bf0*/  LDL.LU.64 R248, [R1+0x410] ;  /* 0x0004100001f87983 */ /* 0x000ea80000300a00 */
[----:B------:R-:W2:Y:S04]  /*39c00*/  LDL.LU.64 R226, [R1+0x408] ;  /* 0x0004080001e27983 */ /* 0x000ea80000300a00 */
[----:B------:R-:W2:Y:S04]  /*39c10*/  LDL.LU.64 R236, [R1+0x400] ;  /* 0x0004000001ec7983 */ /* 0x000ea80000300a00 */
[----:B------:R-:W2:Y:S04]  /*39c20*/  LDL.LU.64 R218, [R1+0x3f8] ;  /* 0x0003f80001da7983 */ /* 0x000ea80000300a00 */
[----:B------:R0:W-:Y:S01]  /*39c30*/  STSM.16.M88.4 [R252], R208 ;  /* 0x000000d0fc007844 */ /* 0x0001e20000000200 */
[----:B------:R-:W-:Y:S01]  /*39c40*/  BAR.SYNC.DEFER_BLOCKING 0x0 ;  /* 0x0000000000007b1d */ /* 0x000fe20000010000 */
[----:B------:R-:W-:-:S05]  /*39c50*/  PRMT R220, R213, 0x7632, R220 ;  /* 0x00007632d5dc7816 */ /* 0x000fca00000000dc */
[----:B------:R-:W2:Y:S04]  /*39c60*/  LDL.LU.64 R228, [R1+0x3f0] ;  /* 0x0003f00001e47983 */ /* 0x000ea80000300a00 */
[----:B0-----:R-:W2:Y:S04]  /*39c70*/  LDL.LU.64 R210, [R1+0xe10] ;  /* 0x000e100001d27983 */ /* 0x001ea80000300a00 */
[----:B------:R-:W2:Y:S04]  /*39c80*/  LDL.LU.64 R208, [R1+0xe08] ;  /* 0x000e080001d07983 */ /* 0x000ea80000300a00 */
[----:B------:R-:W2:Y:S04]  /*39c90*/  LDL.LU.64 R250, [R1+0x3e8] ;  /* 0x0003e80001fa7983 */ /* 0x000ea80000300a00 */
[----:B------:R-:W2:Y:S04]  /*39ca0*/  LDL.LU.64 R240, [R1+0x3e0] ;  /* 0x0003e00001f07983 */ /* 0x000ea80000300a00 */
[----:B------:R-:W2:Y:S04]  /*39cb0*/  LDL.LU.64 R238, [R1+0x3d8] ;  /* 0x0003d80001ee7983 */ /* 0x000ea80000300a00 */
[----:B------:R-:W2:Y:S04]  /*39cc0*/  LDL.LU.64 R222, [R1+0x3d0] ;  /* 0x0003d00001de7983 */ /* 0x000ea80000300a00 */
[----:B------:R-:W2:Y:S04]  /*39cd0*/  LDL.LU.64 R230, [R1+0x3c8] ;  /* 0x0003c80001e67983 */ /* 0x000ea80000300a00 */
[----:B------:R0:W-:Y:S04]  /*39ce0*/  STG.E.U16 desc[UR4][R2.64], R213 ;  /* 0x000000d502007986 */ /* 0x0001e8000c101504 */
[----:B0-----:R-:W2:Y:S04]  /*39cf0*/  LDL.LU R213, [R1+0xe00] ;  /* 0x000e000001d57983 */ /* 0x001ea80000300800 */
[----:B-----5:R0:W-:Y:S04]  /*39d00*/  STG.E.U16 desc[UR4][R214.64], R220 ;  /* 0x000000dcd6007986 */ /* 0x0201e8000c101504 */
[----:B0-----:R-:W5:Y:S04]  /*39d10*/  LDL.LU.64 R214, [R1+0xdf8] ;  /* 0x000df80001d67983 */ /* 0x001f680000300a00 */
[----:B------:R-:W2:Y:S01]  /*39d20*/  LDL.LU R220, [R1+0xdf0] ;  /* 0x000df00001dc7983 */ /* 0x000ea20000300800 */
[----:B---3--:R-:W-:-:S03]  /*39d30*/  PRMT R252, R242, 0x7632, R252 ;  /* 0x00007632f2fc7816 */ /* 0x008fc600000000fc */
[----:B----4-:R0:W-:Y:S04]  /*39d40*/  STG.E.U16 desc[UR4][R234.64], R242 ;  /* 0x000000f2ea007986 */ /* 0x0101e8000c101504 */
[----:B------:R3:W-:Y:S04]  /*39d50*/  STG.E.U16 desc[UR4][R216.64], R252 ;  /* 0x000000fcd8007986 */ /* 0x0007e8000c101504 */
[----:B0-----:R-:W4:Y:S04]  /*39d60*/  LDL.LU.64 R234, [R1+0x3c0] ;  /* 0x0003c00001ea7983 */ /* 0x001f280000300a00 */
[----:B---3--:R-:W3:Y:S04]  /*39d70*/  LDL.LU.64 R216, [R1+0xde8] ;  /* 0x000de80001d87983 */ /* 0x008ee80000300a00 */
[----:B------:R0:W-:Y:S01]  /*39d80*/  STG.E.U16 desc[UR4][R224.64], R243 ;  /* 0x000000f3e0007986 */ /* 0x0001e2000c101504 */
[----:B--2---:R-:W-:-:S03]  /*39d90*/  PRMT R220, R243, 0x7632, R220 ;  /* 0x00007632f3dc7816 */ /* 0x004fc600000000dc */
[----:B0-----:R-:W2:Y:S04]  /*39da0*/  LDL.LU.64 R242, [R1+0x3b8] ;  /* 0x0003b80001f27983 */ /* 0x001ea80000300a00 */
[----:B------:R-:W5:Y:S04]  /*39db0*/  LDL.LU.64 R224, [R1+0x3b0] ;  /* 0x0003b00001e07983 */ /* 0x000f680000300a00 */
[----:B------:R0:W-:Y:S04]  /*39dc0*/  STG.E.U16 desc[UR4][R232.64], R220 ;  /* 0x000000dce8007986 */ /* 0x0001e8000c101504 */
[----:B------:R1:W-:Y:S04]  /*39dd0*/  STG.E.U16 desc[UR4][R248.64], R221 ;  /* 0x000000ddf8007986 */ /* 0x0003e8000c101504 */
[----:B0-----:R-:W3:Y:S04]  /*39de0*/  LDL.LU.64 R232, [R1+0xde0] ;  /* 0x000de00001e87983 */ /* 0x001ee80000300a00 */
[----:B-1----:R-:W4:Y:S01]  /*39df0*/  LDL.LU.64 R248, [R1+0xdd8] ;  /* 0x000dd80001f87983 */ /* 0x002f220000300a00 */
[----:B------:R-:W-:-:S03]  /*39e00*/  PRMT R252, R221, 0x7632, R252 ;  /* 0x00007632ddfc7816 */ /* 0x000fc600000000fc */
[----:B------:R-:W3:Y:S04]  /*39e10*/  LDL.LU.64 R220, [R1+0x3a0] ;  /* 0x0003a00001dc7983 */ /* 0x000ee80000300a00 */
[----:B------:R0:W-:Y:S04]  /*39e20*/  STG.E.U16 desc[UR4][R226.64], R252 ;  /* 0x000000fce2007986 */ /* 0x0001e8000c101504 */
[----:B0-----:R-:W3:Y:S01]  /*39e30*/  LDL.LU.64 R226, [R1+0x398] ;  /* 0x0003980001e27983 */ /* 0x001ee20000300a00 */
[----:B----4-:R-:W-:-:S03]  /*39e40*/  PRMT R252, R248, 0x7632, R252 ;  /* 0x00007632f8fc7816 */ /* 0x010fc600000000fc */
[----:B------:R0:W-:Y:S04]  /*39e50*/  STG.E.U16 desc[UR4][R236.64], R248 ;  /* 0x000000f8ec007986 */ /* 0x0001e8000c101504 */
[----:B------:R1:W-:Y:S04]  /*39e60*/  STG.E.U16 desc[UR4][R218.64], R252 ;  /* 0x000000fcda007986 */ /* 0x0003e8000c101504 */
[----:B------:R4:W-:Y:S01]  /*39e70*/  STG.E.U16 desc[UR4][R228.64], R249 ;  /* 0x000000f9e4007986 */ /* 0x0009e2000c101504 */
[----:B0-----:R-:W-:-:S03]  /*39e80*/  PRMT R248, R249, 0x7632, R248 ;  /* 0x00007632f9f87816 */ /* 0x001fc600000000f8 */
[----:B------:R-:W3:Y:S04]  /*39e90*/  LDL.LU.64 R236, [R1+0x390] ;  /* 0x0003900001ec7983 */ /* 0x000ee80000300a00 */
[----:B-1----:R-:W3:Y:S04]  /*39ea0*/  LDL.LU.64 R218, [R1+0x388] ;  /* 0x0003880001da7983 */ /* 0x002ee80000300a00 */
[----:B----4-:R-:W4:Y:S04]  /*39eb0*/  LDL.LU.64 R228, [R1+0x380] ;  /* 0x0003800001e47983 */ /* 0x010f280000300a00 */
[----:B------:R0:W-:Y:S04]  /*39ec0*/  STG.E.U16 desc[UR4][R250.64], R248 ;  /* 0x000000f8fa007986 */ /* 0x0001e8000c101504 */
[----:B0-----:R-:W2:Y:S04]  /*39ed0*/  LDL.LU.64 R250, [R1+0xdd0] ;  /* 0x000dd00001fa7983 */ /* 0x001ea80000300a00 */
[----:B--2---:R0:W-:Y:S04]  /*39ee0*/  STG.E.U16 desc[UR4][R240.64], R250 ;  /* 0x000000faf0007986 */ /* 0x0041e8000c101504 */
[----:B0-----:R-:W2:Y:S01]  /*39ef0*/  LDL.LU.64 R240, [R1+0xdc8] ;  /* 0x000dc80001f07983 */ /* 0x001ea20000300a00 */
[----:B------:R-:W-:-:S02]  /*39f00*/  PRMT R249, R250, 0x7632, R249 ;  /* 0x00007632faf97816 */ /* 0x000fc400000000f9 */
[----:B------:R-:W-:-:S03]  /*39f10*/  PRMT R248, R251, 0x7632, R248 ;  /* 0x00007632fbf87816 */ /* 0x000fc600000000f8 */
[----:B------:R0:W-:Y:S04]  /*39f20*/  STG.E.U16 desc[UR4][R238.64], R249 ;  /* 0x000000f9ee007986 */ /* 0x0001e8000c101504 */
[----:B------:R1:W-:Y:S04]  /*39f30*/  STG.E.U16 desc[UR4][R222.64], R251 ;  /* 0x000000fbde007986 */ /* 0x0003e8000c101504 */
[----:B------:R5:W-:Y:S04]  /*39f40*/  STG.E.U16 desc[UR4][R230.64], R248 ;  /* 0x000000f8e6007986 */ /* 0x000be8000c101504 */
[----:B0-----:R-:W4:Y:S04]  /*39f50*/  LDL.LU.64 R238, [R1+0x370] ;  /* 0x0003700001ee7983 */ /* 0x001f280000300a00 */
[----:B-1----:R-:W4:Y:S04]  /*39f60*/  LDL.LU.64 R250, [R1+0x378] ;  /* 0x0003780001fa7983 */ /* 0x002f280000300a00 */
[----:B-----5:R-:W5:Y:S01]  /*39f70*/  LDL.LU.64 R230, [R1+0x360] ;  /* 0x0003600001e67983 */ /* 0x020f620000300a00 */
[----:B--2---:R-:W-:-:S03]  /*39f80*/  PRMT R248, R240, 0x7632, R248 ;  /* 0x00007632f0f87816 */ /* 0x004fc600000000f8 */
[----:B------:R0:W-:Y:S04]  /*39f90*/  STG.E.U16 desc[UR4][R234.64], R240 ;  /* 0x000000f0ea007986 */ /* 0x0001e8000c101504 */
[----:B------:R1:W-:Y:S04]  /*39fa0*/  STG.E.U16 desc[UR4][R242.64], R248 ;  /* 0x000000f8f2007986 */ /* 0x0003e8000c101504 */
[----:B0-----:R-:W2:Y:S04]  /*39fb0*/  LDL.LU.64 R234, [R1+0x358] ;  /* 0x0003580001ea7983 */ /* 0x001ea80000300a00 */
[----:B------:R-:W2:Y:S04]  /*39fc0*/  LDL.LU.64 R222, [R1+0x350] ;  /* 0x0003500001de7983 */ /* 0x000ea80000300a00 */
[----:B-1----:R-:W3:Y:S04]  /*39fd0*/  LDL.LU.64 R242, [R1+0xdc0] ;  /* 0x000dc00001f27983 */ /* 0x002ee80000300a00 */
[----:B------:R-:W4:Y:S01]  /*39fe0*/  LDL.LU.64 R248, [R1+0x3a8] ;  /* 0x0003a80001f87983 */ /* 0x000f220000300a00 */
[----:B------:R-:W-:-:S03]  /*39ff0*/  PRMT R240, R241, 0x7632, R240 ;  /* 0x00007632f1f07816 */ /* 0x000fc600000000f0 */
[----:B------:R0:W-:Y:S04]  /*3a000*/  STG.E.U16 desc[UR4][R224.64], R241 ;  /* 0x000000f1e0007986 */ /* 0x0001e8000c101504 */
[----:B0-----:R-:W2:Y:S01]  /*3a010*/  LDL.LU.64 R224, [R1+0x340] ;  /* 0x0003400001e07983 */ /* 0x001ea20000300a00 */
[----:B---3--:R-:W-:-:S03]  /*3a020*/  PRMT R241, R242, 0x7632, R241 ;  /* 0x00007632f2f17816 */ /* 0x008fc600000000f1 */
[----:B----4-:R0:W-:Y:S04]  /*3a030*/  STG.E.U16 desc[UR4][R248.64], R240 ;  /* 0x000000f0f8007986 */ /* 0x0101e8000c101504 */
[----:B------:R1:W-:Y:S04]  /*3a040*/  STG.E.U16 desc[UR4][R220.64], R242 ;  /* 0x000000f2dc007986 */ /* 0x0003e8000c101504 */
[----:B------:R3:W-:Y:S04]  /*3a050*/  STG.E.U16 desc[UR4][R226.64], R241 ;  /* 0x000000f1e2007986 */ /* 0x0007e8000c101504 */
[----:B0-----:R-:W4:Y:S04]  /*3a060*/  LDL.LU.64 R248, [R1+0x338] ;  /* 0x0003380001f87983 */ /* 0x001f280000300a00 */
[----:B-1----:R-:W4:Y:S04]  /*3a070*/  LDL.LU.64 R220, [R1+0x330] ;  /* 0x0003300001dc7983 */ /* 0x002f280000300a00 */
[----:B---3--:R-:W3:Y:S04]  /*3a080*/  LDL.LU.64 R226, [R1+0x328] ;  /* 0x0003280001e27983 */ /* 0x008ee80000300a00 */
[----:B------:R0:W-:Y:S04]  /*3a090*/  STG.E.U16 desc[UR4][R236.64], R243 ;  /* 0x000000f3ec007986 */ /* 0x0001e8000c101504 */
[----:B0-----:R-:W5:Y:S01]  /*3a0a0*/  LDL.LU.64 R236, [R1+0xdb8] ;  /* 0x000db80001ec7983 */ /* 0x001f620000300a00 */
[----:B------:R-:W-:-:S03]  /*3a0b0*/  PRMT R240, R243, 0x7632, R240 ;  /* 0x00007632f3f07816 */ /* 0x000fc600000000f0 */
[----:B------:R-:W2:Y:S04]  /*3a0c0*/  LDL.LU.64 R242, [R1+0x368] ;  /* 0x0003680001f27983 */ /* 0x000ea80000300a00 */
[----:B------:R0:W-:Y:S04]  /*3a0d0*/  STG.E.U16 desc[UR4][R218.64], R240 ;  /* 0x000000f0da007986 */ /* 0x0001e8000c101504 */
[----:B0-----:R-:W3:Y:S01]  /*3a0e0*/  LDL.LU.64 R218, [R1+0x318] ;  /* 0x0003180001da7983 */ /* 0x001ee20000300a00 */
[----:B-----5:R-:W-:-:S03]  /*3a0f0*/  PRMT R240, R236, 0x7632, R240 ;  /* 0x00007632ecf07816 */ /* 0x020fc600000000f0 */
[----:B------:R0:W-:Y:S04]  /*3a100*/  STG.E.U16 desc[UR4][R228.64], R236 ;  /* 0x000000ece4007986 */ /* 0x0001e8000c101504 */
[----:B------:R1:W-:Y:S04]  /*3a110*/  STG.E.U16 desc[UR4][R250.64], R240 ;  /* 0x000000f0fa007986 */ /* 0x0003e8000c101504 */
[----:B------:R5:W-:Y:S04]  /*3a120*/  STG.E.U16 desc[UR4][R238.64], R237 ;  /* 0x000000edee007986 */ /* 0x000be8000c101504 */
[----:B0-----:R-:W3:Y:S04]  /*3a130*/  LDL.LU.64 R228, [R1+0x310] ;  /* 0x0003100001e47983 */ /* 0x001ee80000300a00 */
[----:B-1----:R-:W3:Y:S04]  /*3a140*/  LDL.LU.64 R240, [R1+0x320] ;  /* 0x0003200001f07983 */ /* 0x002ee80000300a00 */
[----:B------:R-:W3:Y:S04]  /*3a150*/  LDL.LU.64 R250, [R1+0x308] ;  /* 0x0003080001fa7983 */ /* 0x000ee80000300a00 */
[----:B-----5:R-:W5:Y:S01]  /*3a160*/  LDL.LU.64 R238, [R1+0xdb0] ;  /* 0x000db00001ee7983 */ /* 0x020f620000300a00 */
[----:B------:R-:W-:-:S05]  /*3a170*/  PRMT R236, R237, 0x7632, R236 ;  /* 0x00007632edec7816 */ /* 0x000fca00000000ec */
[----:B--2---:R0:W-:Y:S04]  /*3a180*/  STG.E.U16 desc[UR4][R242.64], R236 ;  /* 0x000000ecf2007986 */ /* 0x0041e8000c101504 */
[----:B0-----:R-:W2:Y:S01]  /*3a190*/  LDL.LU.64 R242, [R1+0x300] ;  /* 0x0003000001f27983 */ /* 0x001ea20000300a00 */
[----:B-----5:R-:W-:-:S03]  /*3a1a0*/  PRMT R237, R238, 0x7632, R237 ;  /* 0x00007632eeed7816 */ /* 0x020fc600000000ed */
[----:B------:R0:W-:Y:S01]  /*3a1b0*/  STG.E.U16 desc[UR4][R230.64], R238 ;  /* 0x000000eee6007986 */ /* 0x0001e2000c101504 */
[----:B------:R-:W-:-:S03]  /*3a1c0*/  PRMT R236, R239, 0x7632, R236 ;  /* 0x00007632efec7816 */ /* 0x000fc600000000ec */
[----:B------:R1:W-:Y:S04]  /*3a1d0*/  STG.E.U16 desc[UR4][R234.64], R237 ;  /* 0x000000edea007986 */ /* 0x0003e8000c101504 */
[----:B------:R5:W-:Y:S04]  /*3a1e0*/  STG.E.U16 desc[UR4][R222.64], R239 ;  /* 0x000000efde007986 */ /* 0x000be8000c101504 */
[----:B0-----:R-:W2:Y:S04]  /*3a1f0*/  LDL.LU.64 R230, [R1+0x2f8] ;  /* 0x0002f80001e67983 */ /* 0x001ea80000300a00 */
[----:B-1----:R-:W3:Y:S04]  /*3a200*/  LDL.LU.64 R234, [R1+0xda8] ;  /* 0x000da80001ea7983 */ /* 0x002ee80000300a00 */
[----:B-----5:R-:W5:Y:S04]  /*3a210*/  LDL.LU.64 R238, [R1+0x348] ;  /* 0x0003480001ee7983 */ /* 0x020f680000300a00 */
[----:B------:R-:W2:Y:S04]  /*3a220*/  LDL.LU.64 R222, [R1+0x2e0] ;  /* 0x0002e00001de7983 */ /* 0x000ea80000300a00 */
[----:B-----5:R0:W-:Y:S04]  /*3a230*/  STG.E.U16 desc[UR4][R238.64], R236 ;  /* 0x000000ecee007986 */ /* 0x0201e8000c101504 */
[----:B------:R1:W-:Y:S01]  /*3a240*/  STG.E.U16 desc[UR4][R224.64], R232 ;  /* 0x000000e8e0007986 */ /* 0x0003e2000c101504 */
[----:B0-----:R-:W-:-:S03]  /*3a250*/  PRMT R236, R232, 0x7632, R236 ;  /* 0x00007632e8ec7816 */ /* 0x001fc600000000ec */
[----:B------:R-:W5:Y:S01]  /*3a260*/  LDL.LU.64 R238, [R1+0x2d8] ;  /* 0x0002d80001ee7983 */ /* 0x000f620000300a00 */
[----:B-1----:R-:W-:-:S03]  /*3a270*/  PRMT R232, R233, 0x7632, R232 ;  /* 0x00007632e9e87816 */ /* 0x002fc600000000e8 */
[----:B----4-:R0:W-:Y:S04]  /*3a280*/  STG.E.U16 desc[UR4][R248.64], R236 ;  /* 0x000000ecf8007986 */ /* 0x0101e8000c101504 */
[----:B------:R3:W-:Y:S04]  /*3a290*/  STG.E.U16 desc[UR4][R220.64], R233 ;  /* 0x000000e9dc007986 */ /* 0x0007e8000c101504 */
[----:B------:R-:W4:Y:S04]  /*3a2a0*/  LDL.LU.64 R224, [R1+0x2d0] ;  /* 0x0002d00001e07983 */ /* 0x000f280000300a00 */
[----:B0-----:R-:W5:Y:S01]  /*3a2b0*/  LDL.LU.64 R236, [R1+0x2e8] ;  /* 0x0002e80001ec7983 */ /* 0x001f620000300a00 */
[----:B---3--:R-:W-:-:S03]  /*3a2c0*/  PRMT R233, R234, 0x7632, R233 ;  /* 0x00007632eae97816 */ /* 0x008fc600000000e9 */
[----:B------:R-:W3:Y:S04]  /*3a2d0*/  LDL.LU.64 R248, [R1+0x2c8] ;  /* 0x0002c80001f87983 */ /* 0x000ee80000300a00 */
[----:B------:R0:W-:Y:S04]  /*3a2e0*/  STG.E.U16 desc[UR4][R226.64], R232 ;  /* 0x000000e8e2007986 */ /* 0x0001e8000c101504 */
[----:B------:R-:W3:Y:S04]  /*3a2f0*/  LDL.LU.64 R220, [R1+0x2c0] ;  /* 0x0002c00001dc7983 */ /* 0x000ee80000300a00 */
[----:B------:R1:W-:Y:S04]  /*3a300*/  STG.E.U16 desc[UR4][R240.64], R234 ;  /* 0x000000eaf0007986 */ /* 0x0003e8000c101504 */
[----:B0-----:R-:W3:Y:S04]  /*3a310*/  LDL.LU.64 R226, [R1+0x2b8] ;  /* 0x0002b80001e27983 */ /* 0x001ee80000300a00 */
[----:B------:R0:W-:Y:S04]  /*3a320*/  STG.E.U16 desc[UR4][R218.64], R233 ;  /* 0x000000e9da007986 */ /* 0x0001e8000c101504 */
[----:B-1----:R-:W3:Y:S04]  /*3a330*/  LDL.LU.64 R240, [R1+0x2b0] ;  /* 0x0002b00001f07983 */ /* 0x002ee80000300a00 */
[----:B------:R1:W-:Y:S04]  /*3a340*/  STG.E.U16 desc[UR4][R228.64], R235 ;  /* 0x000000ebe4007986 */ /* 0x0003e8000c101504 */
[----:B0-----:R-:W3:Y:S04]  /*3a350*/  LDL.LU.64 R218, [R1+0xda0] ;  /* 0x000da00001da7983 */ /* 0x001ee80000300a00 */
[----:B-1----:R-:W2:Y:S01]  /*3a360*/  LDL.LU.64 R228, [R1+0xd98] ;  /* 0x000d980001e47983 */ /* 0x002ea20000300a00 */
[----:B------:R-:W-:-:S03]  /*3a370*/  PRMT R232, R235, 0x7632, R232 ;  /* 0x00007632ebe87816 */ /* 0x000fc600000000e8 */
[----:B------:R-:W4:Y:S04]  /*3a380*/  LDL.LU.64 R234, [R1+0x2f0] ;  /* 0x0002f00001ea7983 */ /* 0x000f280000300a00 */
[----:B------:R0:W-:Y:S04]  /*3a390*/  STG.E.U16 desc[UR4][R250.64], R232 ;  /* 0x000000e8fa007986 */ /* 0x0001e8000c101504 */
[----:B0-----:R-:W3:Y:S01]  /*3a3a0*/  LDL.LU.64 R250, [R1+0x298] ;  /* 0x0002980001fa7983 */ /* 0x001ee20000300a00 */
[----:B--2---:R-:W-:-:S03]  /*3a3b0*/  PRMT R232, R228, 0x7632, R232 ;  /* 0x00007632e4e87816 */ /* 0x004fc600000000e8 */
[----:B------:R0:W-:Y:S04]  /*3a3c0*/  STG.E.U16 desc[UR4][R242.64], R228 ;  /* 0x000000e4f2007986 */ /* 0x0001e8000c101504 */
[----:B------:R1:W-:Y:S04]  /*3a3d0*/  STG.E.U16 desc[UR4][R230.64], R232 ;  /* 0x000000e8e6007986 */ /* 0x0003e8000c101504 */
[----:B0-----:R-:W2:Y:S04]  /*3a3e0*/  LDL.LU.64 R242, [R1+0x288] ;  /* 0x0002880001f27983 */ /* 0x001ea80000300a00 */
[----:B-1----:R-:W3:Y:S01]  /*3a3f0*/  LDL.LU.64 R230, [R1+0xd90] ;  /* 0x000d900001e67983 */ /* 0x002ee20000300a00 */
[----:B------:R-:W-:-:S03]  /*3a400*/  PRMT R228, R229, 0x7632, R228 ;  /* 0x00007632e5e47816 */ /* 0x000fc600000000e4 */
[----:B----4-:R0:W-:Y:S04]  /*3a410*/  STG.E.U16 desc[UR4][R234.64], R229 ;  /* 0x000000e5ea007986 */ /* 0x0101e8000c101504 */
[----:B------:R-:W4:Y:S04]  /*3a420*/  LDL.LU.64 R232, [R1+0x290] ;  /* 0x0002900001e87983 */ /* 0x000f280000300a00 */
[----:B-----5:R-:W-:Y:S04]  /*3a430*/  STG.E.U16 desc[UR4][R236.64], R228 ;  /* 0x000000e4ec007986 */ /* 0x020fe8000c101504 */
[----:B0-----:R-:W5:Y:S01]  /*3a440*/  LDL.LU.64 R234, [R1+0x280] ;  /* 0x0002800001ea7983 */ /* 0x001f620000300a00 */
[----:B---3--:R-:W-:-:S03]  /*3a450*/  PRMT R229, R230, 0x7632, R229 ;  /* 0x00007632e6e57816 */ /* 0x008fc600000000e5 */
[----:B------:R0:W-:Y:S04]  /*3a460*/  STG.E.U16 desc[UR4][R222.64], R230 ;  /* 0x000000e6de007986 */ /* 0x0001e8000c101504 */
[----:B------:R1:W-:Y:S04]  /*3a470*/  STG.E.U16 desc[UR4][R238.64], R229 ;  /* 0x000000e5ee007986 */ /* 0x0003e8000c101504 */
[----:B------:R3:W-:Y:S04]  /*3a480*/  STG.E.U16 desc[UR4][R224.64], R231 ;  /* 0x000000e7e0007986 */ /* 0x0007e8000c101504 */
[----:B0-----:R-:W5:Y:S04]  /*3a490*/  LDL.LU.64 R222, [R1+0x278] ;  /* 0x0002780001de7983 */ /* 0x001f680000300a00 */
[----:B------:R-:W5:Y:S04]  /*3a4a0*/  LDL.LU.64 R236, [R1+0x270] ;  /* 0x0002700001ec7983 */ /* 0x000f680000300a00 */
[----:B-1----:R-:W5:Y:S04]  /*3a4b0*/  LDL.LU.64 R238, [R1+0x268] ;  /* 0x0002680001ee7983 */ /* 0x002f680000300a00 */
[----:B---3--:R-:W3:Y:S01]  /*3a4c0*/  LDL.LU.64 R224, [R1+0xd88] ;  /* 0x000d880001e07983 */ /* 0x008ee20000300a00 */
[----:B------:R-:W-:-:S03]  /*3a4d0*/  PRMT R228, R231, 0x7632, R228 ;  /* 0x00007632e7e47816 */ /* 0x000fc600000000e4 */
[----:B------:R-:W2:Y:S04]  /*3a4e0*/  LDL.LU.64 R230, [R1+0x2a0] ;  /* 0x0002a00001e67983 */ /* 0x000ea80000300a00 */
[----:B------:R0:W-:Y:S04]  /*3a4f0*/  STG.E.U16 desc[UR4][R248.64], R228 ;  /* 0x000000e4f8007986 */ /* 0x0001e8000c101504 */
[----:B0-----:R-:W5:Y:S01]  /*3a500*/  LDL.LU.64 R248, [R1+0x250] ;  /* 0x0002500001f87983 */ /* 0x001f620000300a00 */
[----:B---3--:R-:W-:-:S03]  /*3a510*/  PRMT R228, R224, 0x7632, R228 ;  /* 0x00007632e0e47816 */ /* 0x008fc600000000e4 */
[----:B------:R0:W-:Y:S04]  /*3a520*/  STG.E.U16 desc[UR4][R220.64], R224 ;  /* 0x000000e0dc007986 */ /* 0x0001e8000c101504 */
[----:B------:R1:W-:Y:S04]  /*3a530*/  STG.E.U16 desc[UR4][R226.64], R228 ;  /* 0x000000e4e2007986 */ /* 0x0003e8000c101504 */
[----:B0-----:R-:W3:Y:S04]  /*3a540*/  LDL.LU.64 R220, [R1+0xd80] ;  /* 0x000d800001dc7983 */ /* 0x001ee80000300a00 */
[----:B-1----:R-:W4:Y:S04]  /*3a550*/  LDL.LU.64 R226, [R1+0xd78] ;  /* 0x000d780001e27983 */ /* 0x002f280000300a00 */
[----:B------:R-:W2:Y:S01]  /*3a560*/  LDL.LU.64 R228, [R1+0x2a8] ;  /* 0x0002a80001e47983 */ /* 0x000ea20000300a00 */
[----:B------:R-:W-:-:S03]  /*3a570*/  PRMT R224, R225, 0x7632, R224 ;  /* 0x00007632e1e07816 */ /* 0x000fc600000000e0 */
[----:B------:R0:W-:Y:S04]  /*3a580*/  STG.E.U16 desc[UR4][R240.64], R225 ;  /* 0x000000e1f0007986 */ /* 0x0001e8000c101504 */
[----:B0-----:R-:W5:Y:S01]  /*3a590*/  LDL.LU.64 R240, [R1+0x248] ;  /* 0x0002480001f07983 */ /* 0x001f620000300a00 */
[----:B----4-:R-:W-:-:S03]  /*3a5a0*/  PRMT R225, R226, 0x7632, R225 ;  /* 0x00007632e2e17816 */ /* 0x010fc600000000e1 */
[----:B--2---:R0:W-:Y:S04]  /*3a5b0*/  STG.E.U16 desc[UR4][R228.64], R224 ;  /* 0x000000e0e4007986 */ /* 0x0041e8000c101504 */
[----:B------:R1:W-:Y:S04]  /*3a5c0*/  STG.E.U16 desc[UR4][R230.64], R226 ;  /* 0x000000e2e6007986 */ /* 0x0003e8000c101504 */
[----:B------:R2:W-:Y:S01]  /*3a5d0*/  STG.E.U16 desc[UR4][R250.64], R225 ;  /* 0x000000e1fa007986 */ /* 0x0005e2000c101504 */
[----:B0-----:R-:W-:-:S03]  /*3a5e0*/  PRMT R224, R227, 0x7632, R224 ;  /* 0x00007632e3e07816 */ /* 0x001fc600000000e0 */
[----:B------:R-:W-:Y:S04]  /*3a5f0*/  STG.E.U16 desc[UR4][R232.64], R227 ;  /* 0x000000e3e8007986 */ /* 0x000fe8000c101504 */
[----:B------:R-:W4:Y:S04]  /*3a600*/  LDL.LU.64 R228, [R1+0x238] ;  /* 0x0002380001e47983 */ /* 0x000f280000300a00 */
[----:B------:R3:W-:Y:S04]  /*3a610*/  STG.E.U16 desc[UR4][R242.64], R224 ;  /* 0x000000e0f2007986 */ /* 0x0007e8000c101504 */
[----:B-1----:R-:W4:Y:S04]  /*3a620*/  LDL.LU.64 R230, [R1+0x230] ;  /* 0x0002300001e67983 */ /* 0x002f280000300a00 */
[----:B--2---:R-:W2:Y:S01]  /*3a630*/  LDL.LU.64 R250, [R1+0x228] ;  /* 0x0002280001fa7983 */ /* 0x004ea20000300a00 */
[----:B---3--:R-:W-:-:S03]  /*3a640*/  PRMT R224, R220, 0x7632, R224 ;  /* 0x00007632dce07816 */ /* 0x008fc600000000e0 */
[----:B------:R-:W3:Y:S04]  /*3a650*/  LDL.LU.64 R226, [R1+0x258] ;  /* 0x0002580001e27983 */ /* 0x000ee80000300a00 */
[----:B------:R-:W2:Y:S04]  /*3a660*/  LDL.LU.64 R242, [R1+0x220] ;  /* 0x0002200001f27983 */ /* 0x000ea80000300a00 */
[----:B-----5:R0:W-:Y:S04]  /*3a670*/  STG.E.U16 desc[UR4][R234.64], R220 ;  /* 0x000000dcea007986 */ /* 0x0201e8000c101504 */
[----:B------:R-:W5:Y:S04]  /*3a680*/  LDL.LU.64 R232, [R1+0x218] ;  /* 0x0002180001e87983 */ /* 0x000f680000300a00 */
[----:B------:R1:W-:Y:S04]  /*3a690*/  STG.E.U16 desc[UR4][R222.64], R224 ;  /* 0x000000e0de007986 */ /* 0x0003e8000c101504 */
[----:B0-----:R-:W5:Y:S04]  /*3a6a0*/  LDL.LU.64 R234, [R1+0x210] ;  /* 0x0002100001ea7983 */ /* 0x001f680000300a00 */
[----:B-1----:R-:W4:Y:S04]  /*3a6b0*/  LDL.LU.64 R222, [R1+0xd70] ;  /* 0x000d700001de7983 */ /* 0x002f280000300a00 */
[----:B------:R-:W3:Y:S01]  /*3a6c0*/  LDL.LU.64 R224, [R1+0x260] ;  /* 0x0002600001e07983 */ /* 0x000ee20000300a00 */
[----:B------:R-:W-:-:S03]  /*3a6d0*/  PRMT R220, R221, 0x7632, R220 ;  /* 0x00007632dddc7816 */ /* 0x000fc600000000dc */
[----:B------:R0:W-:Y:S04]  /*3a6e0*/  STG.E.U16 desc[UR4][R236.64], R221 ;  /* 0x000000ddec007986 */ /* 0x0001e8000c101504 */
[----:B------:R1:W-:Y:S04]  /*3a6f0*/  STG.E.U16 desc[UR4][R238.64], R220 ;  /* 0x000000dcee007986 */ /* 0x0003e8000c101504 */
[----:B0-----:R-:W5:Y:S04]  /*3a700*/  LDL.LU.64 R236, [R1+0x208] ;  /* 0x0002080001ec7983 */ /* 0x001f680000300a00 */
[----:B-1----:R-:W5:Y:S01]  /*3a710*/  LDL.LU.64 R238, [R1+0x200] ;  /* 0x0002000001ee7983 */ /* 0x002f620000300a00 */
[----:B----4-:R-:W-:-:S02]  /*3a720*/  PRMT R221, R222, 0x7632, R221 ;  /* 0x00007632dedd7816 */ /* 0x010fc400000000dd */
[----:B------:R-:W-:Y:S01]  /*3a730*/  PRMT R220, R223, 0x7632, R220 ;  /* 0x00007632dfdc7816 */ /* 0x000fe200000000dc */
[----:B---3--:R-:W-:Y:S04]  /*3a740*/  STG.E.U16 desc[UR4][R224.64], R222 ;  /* 0x000000dee0007986 */ /* 0x008fe8000c101504 */
[----:B------:R-:W-:Y:S04]  /*3a750*/  STG.E.U16 desc[UR4][R226.64], R221 ;  /* 0x000000dde2007986 */ /* 0x000fe8000c101504 */
[----:B------:R0:W-:Y:S04]  /*3a760*/  STG.E.U16 desc[UR4][R248.64], R223 ;  /* 0x000000dff8007986 */ /* 0x0001e8000c101504 */
[----:B0-----:R-:W3:Y:S04]  /*3a770*/  LDL.LU.64 R222, [R1+0x240] ;  /* 0x0002400001de7983 */ /* 0x001ee80000300a00 */
[----:B------:R-:W4:Y:S04]  /*3a780*/  LDL.LU.64 R224, [R1+0x1f8] ;  /* 0x0001f80001e07983 */ /* 0x000f280000300a00 */
[----:B------:R-:W4:Y:S04]  /*3a790*/  LDL.LU.64 R226, [R1+0x1f0] ;  /* 0x0001f00001e27983 */ /* 0x000f280000300a00 */
[----:B------:R-:W4:Y:S04]  /*3a7a0*/  LDL.LU.64 R248, [R1+0x1e8] ;  /* 0x0001e80001f87983 */ /* 0x000f280000300a00 */
[----:B------:R0:W-:Y:S02]  /*3a7b0*/  STG.E.U16 desc[UR4][R240.64], R220 ;  /* 0x000000dcf0007986 */ /* 0x0001e4000c101504 */
[----:B0-----:R-:W-:-:S02]  /*3a7c0*/  PRMT R220, R216, 0x7632, R220 ;  /* 0x00007632d8dc7816 */ /* 0x001fc400000000dc */
[----:B------:R-:W4:Y:S04]  /*3a7d0*/  LDL.LU.64 R240, [R1+0x1e0] ;  /* 0x0001e00001f07983 */ /* 0x000f280000300a00 */
[----:B---3--:R0:W-:Y:S04]  /*3a7e0*/  STG.E.U16 desc[UR4][R222.64], R216 ;  /* 0x000000d8de007986 */ /* 0x0081e8000c101504 */
[----:B------:R1:W-:Y:S04]  /*3a7f0*/  STG.E.U16 desc[UR4][R228.64], R220 ;  /* 0x000000dce4007986 */ /* 0x0003e8000c101504 */
[----:B------:R3:W-:Y:S01]  /*3a800*/  STG.E.U16 desc[UR4][R230.64], R217 ;  /* 0x000000d9e6007986 */ /* 0x0007e2000c101504 */
[----:B0-----:R-:W-:-:S03]  /*3a810*/  PRMT R216, R217, 0x7632, R216 ;  /* 0x00007632d9d87816 */ /* 0x001fc600000000d8 */
[----:B-1----:R-:W4:Y:S01]  /*3a820*/  LDL.LU.64 R220, [R1+0x1d0] ;  /* 0x0001d00001dc7983 */ /* 0x002f220000300a00 */
[----:B---3--:R-:W-:-:S03]  /*3a830*/  PRMT R217, R218, 0x7632, R217 ;  /* 0x00007632dad97816 */ /* 0x008fc600000000d9 */
[----:B------:R-:W3:Y:S04]  /*3a840*/  LDL.LU.64 R230, [R1+0x1c8] ;  /* 0x0001c80001e67983 */ /* 0x000ee80000300a00 */
[----:B--2---:R0:W-:Y:S04]  /*3a850*/  STG.E.U16 desc[UR4][R250.64], R216 ;  /* 0x000000d8fa007986 */ /* 0x0041e8000c101504 */
[----:B------:R1:W-:Y:S04]  /*3a860*/  STG.E.U16 desc[UR4][R242.64], R218 ;  /* 0x000000daf2007986 */ /* 0x0003e8000c101504 */
[----:B-----5:R-:W-:Y:S04]  /*3a870*/  STG.E.U16 desc[UR4][R232.64], R217 ;  /* 0x000000d9e8007986 */ /* 0x020fe8000c101504 */
[----:B0-----:R-:W2:Y:S01]  /*3a880*/  LDL.LU.64 R250, [R1+0x1c0] ;  /* 0x0001c00001fa7983 */ /* 0x001ea20000300a00 */
[----:B------:R-:W-:-:S03]  /*3a890*/  PRMT R216, R219, 0x7632, R216 ;  /* 0x00007632dbd87816 */ /* 0x000fc600000000d8 */
[----:B------:R-:W5:Y:S04]  /*3a8a0*/  LDL.LU.64 R228, [R1+0x1b8] ;  /* 0x0001b80001e47983 */ /* 0x000f680000300a00 */
[----:B-1----:R-:W5:Y:S04]  /*3a8b0*/  LDL.LU.64 R242, [R1+0x1b0] ;  /* 0x0001b00001f27983 */ /* 0x002f680000300a00 */
[----:B------:R0:W-:Y:S04]  /*3a8c0*/  STG.E.U16 desc[UR4][R234.64], R219 ;  /* 0x000000dbea007986 */ /* 0x0001e8000c101504 */
[----:B0-----:R-:W3:Y:S04]  /*3a8d0*/  LDL.LU.64 R218, [R1+0x1d8] ;  /* 0x0001d80001da7983 */ /* 0x001ee80000300a00 */
[----:B------:R-:W5:Y:S04]  /*3a8e0*/  LDL.LU.64 R232, [R1+0x1a8] ;  /* 0x0001a80001e87983 */ /* 0x000f680000300a00 */
[----:B------:R0:W-:Y:S04]  /*3a8f0*/  STG.E.U16 desc[UR4][R236.64], R216 ;  /* 0x000000d8ec007986 */ /* 0x0001e8000c101504 */
[----:B------:R-:W5:Y:S04]  /*3a900*/  LDL.LU.64 R222, [R1+0x1a0] ;  /* 0x0001a00001de7983 */ /* 0x000f680000300a00 */
[----:B------:R-:W5:Y:S01]  /*3a910*/  LDL.LU.64 R234, [R1+0x198] ;  /* 0x0001980001ea7983 */ /* 0x000f620000300a00 */
[----:B0-----:R-:W-:-:S03]  /*3a920*/  PRMT R216, R212, 0x7632, R216 ;  /* 0x00007632d4d87816 */ /* 0x001fc600000000d8 */
[----:B------:R0:W-:Y:S04]  /*3a930*/  STG.E.U16 desc[UR4][R238.64], R212 ;  /* 0x000000d4ee007986 */ /* 0x0001e8000c101504 */
[----:B----4-:R-:W-:Y:S04]  /*3a940*/  STG.E.U16 desc[UR4][R224.64], R216 ;  /* 0x000000d8e0007986 */ /* 0x010fe8000c101504 */
[----:B------:R-:W4:Y:S01]  /*3a950*/  LDL.LU.64 R236, [R1+0x190] ;  /* 0x0001900001ec7983 */ /* 0x000f220000300a00 */
[----:B0-----:R-:W-:-:S03]  /*3a960*/  PRMT R212, R213, 0x7632, R212 ;  /* 0x00007632d5d47816 */ /* 0x001fc600000000d4 */
[----:B------:R-:W-:Y:S04]  /*3a970*/  STG.E.U16 desc[UR4][R226.64], R213 ;  /* 0x000000d5e2007986 */ /* 0x000fe8000c101504 */
[----:B------:R-:W4:Y:S04]  /*3a980*/  LDL.LU.64 R238, [R1+0x188] ;  /* 0x0001880001ee7983 */ /* 0x000f280000300a00 */
[----:B------:R0:W-:Y:S04]  /*3a990*/  STG.E.U16 desc[UR4][R248.64], R212 ;  /* 0x000000d4f8007986 */ /* 0x0001e8000c101504 */
[----:B0-----:R-:W4:Y:S01]  /*3a9a0*/  LDL.LU.64 R248, [R1+0x180] ;  /* 0x0001800001f87983 */ /* 0x001f220000300a00 */
[----:B------:R-:W-:-:S02]  /*3a9b0*/  PRMT R213, R214, 0x7632, R213 ;  /* 0x00007632d6d57816 */ /* 0x000fc400000000d5 */
[----:B------:R-:W-:Y:S01]  /*3a9c0*/  PRMT R212, R215, 0x7632, R212 ;  /* 0x00007632d7d47816 */ /* 0x000fe200000000d4 */
[----:B------:R-:W4:Y:S04]  /*3a9d0*/  LDL.LU.64 R224, [R1+0x178] ;  /* 0x0001780001e07983 */ /* 0x000f280000300a00 */
[----:B------:R0:W-:Y:S04]  /*3a9e0*/  STG.E.U16 desc[UR4][R240.64], R214 ;  /* 0x000000d6f0007986 */ /* 0x0001e8000c101504 */
[----:B------:R-:W4:Y:S04]  /*3a9f0*/  LDL.LU.64 R226, [R1+0x170] ;  /* 0x0001700001e27983 */ /* 0x000f280000300a00 */
[----:B0-----:R-:W4:Y:S04]  /*3aa00*/  LDL.LU.64 R240, [R1+0x168] ;  /* 0x0001680001f07983 */ /* 0x001f280000300a00 */
[----:B---3--:R-:W-:Y:S04]  /*3aa10*/  STG.E.U16 desc[UR4][R218.64], R213 ;  /* 0x000000d5da007986 */ /* 0x008fe8000c101504 */
[----:B------:R-:W-:Y:S04]  /*3aa20*/  STG.E.U16 desc[UR4][R220.64], R215 ;  /* 0x000000d7dc007986 */ /* 0x000fe8000c101504 */
[----:B------:R0:W-:Y:S04]  /*3aa30*/  STG.E.U16 desc[UR4][R230.64], R212 ;  /* 0x000000d4e6007986 */ /* 0x0001e8000c101504 */
[----:B--2---:R1:W-:Y:S01]  /*3aa40*/  STG.E.U16 desc[UR4][R250.64], R208 ;  /* 0x000000d0fa007986 */ /* 0x0043e2000c101504 */
[----:B0-----:R-:W-:-:S03]  /*3aa50*/  PRMT R212, R208, 0x7632, R212 ;  /* 0x00007632d0d47816 */ /* 0x001fc600000000d4 */
[----:B------:R-:W2:Y:S01]  /*3aa60*/  LDL.LU.64 R230, [R1+0x160] ;  /* 0x0001600001e67983 */ /* 0x000ea20000300a00 */
[----:B-1----:R-:W-:-:S03]  /*3aa70*/  PRMT R208, R209, 0x7632, R208 ;  /* 0x00007632d1d07816 */ /* 0x002fc600000000d0 */
[----:B------:R-:W3:Y:S04]  /*3aa80*/  LDL.LU.64 R250, [R1+0x158] ;  /* 0x0001580001fa7983 */ /* 0x000ee80000300a00 */
[----:B-----5:R0:W-:Y:S04]  /*3aa90*/  STG.E.U16 desc[UR4][R228.64], R212 ;  /* 0x000000d4e4007986 */ /* 0x0201e8000c101504 */
[----:B------:R1:W-:Y:S04]  /*3aaa0*/  STG.E.U16 desc[UR4][R242.64], R209 ;  /* 0x000000d1f2007986 */ /* 0x0003e8000c101504 */
[----:B0-----:R-:W5:Y:S04]  /*3aab0*/  LDL.LU.64 R228, [R1+0x150] ;  /* 0x0001500001e47983 */ /* 0x001f680000300a00 */
[----:B-1----:R-:W5:Y:S01]  /*3aac0*/  LDL.LU.64 R242, [R1+0x148] ;  /* 0x0001480001f27983 */ /* 0x002f620000300a00 */
[----:B------:R-:W-:-:S03]  /*3aad0*/  PRMT R209, R210, 0x7632, R209 ;  /* 0x00007632d2d17816 */ /* 0x000fc600000000d1 */
[----:B------:R0:W-:Y:S04]  /*3aae0*/  STG.E.U16 desc[UR4][R232.64], R208 ;  /* 0x000000d0e8007986 */ /* 0x0001e8000c101504 */
[----:B------:R-:W-:Y:S04]  /*3aaf0*/  STG.E.U16 desc[UR4][R222.64], R210 ;  /* 0x000000d2de007986 */ /* 0x000fe8000c101504 */
[----:B------:R1:W-:Y:S04]  /*3ab00*/  STG.E.U16 desc[UR4][R234.64], R209 ;  /* 0x000000d1ea007986 */ /* 0x0003e8000c101504 */
[----:B0-----:R-:W5:Y:S01]  /*3ab10*/  LDL.LU.64 R232, [R1+0x140] ;  /* 0x0001400001e87983 */ /* 0x001f620000300a00 */
[----:B------:R-:W-:-:S03]  /*3ab20*/  PRMT R208, R211, 0x7632, R208 ;  /* 0x00007632d3d07816 */ /* 0x000fc600000000d0 */
[----:B-1----:R-:W5:Y:S04]  /*3ab30*/  LDL.LU.64 R234, [R1+0x138] ;  /* 0x0001380001ea7983 */ /* 0x002f680000300a00 */
[----:B----4-:R0:W-:Y:S04]  /*3ab40*/  STG.E.U16 desc[UR4][R236.64], R211 ;  /* 0x000000d3ec007986 */ /* 0x0101e8000c101504 */
[----:B------:R1:W-:Y:S04]  /*3ab50*/  STG.E.U16 desc[UR4][R238.64], R208 ;  /* 0x000000d0ee007986 */ /* 0x0003e8000c101504 */
[----:B------:R4:W-:Y:S04]  /*3ab60*/  STG.E.U16 desc[UR4][R248.64], R204 ;  /* 0x000000ccf8007986 */ /* 0x0009e8000c101504 */
[----:B0-----:R-:W5:Y:S04]  /*3ab70*/  LDL.LU.64 R236, [R1+0x130] ;  /* 0x0001300001ec7983 */ /* 0x001f680000300a00 */
[----:B-1----:R-:W5:Y:S04]  /*3ab80*/  LDL.LU.64 R238, [R1+0x128] ;  /* 0x0001280001ee7983 */ /* 0x002f680000300a00 */
[----:B----4-:R-:W4:Y:S01]  /*3ab90*/  LDL.LU.64 R248, [R1+0x120] ;  /* 0x0001200001f87983 */ /* 0x010f220000300a00 */
[----:B------:R-:W-:-:S02]  /*3aba0*/  PRMT R208, R204, 0x7632, R208 ;  /* 0x00007632ccd07816 */ /* 0x000fc400000000d0 */
[----:B------:R-:W-:Y:S01]  /*3abb0*/  PRMT R204, R205, 0x7632, R204 ;  /* 0x00007632cdcc7816 */ /* 0x000fe200000000cc */
[----:B------:R-:W4:Y:S04]  /*3abc0*/  LDL.LU.64 R214, [R1+0x118] ;  /* 0x0001180001d67983 */ /* 0x000f280000300a00 */
[----:B------:R-:W-:Y:S04]  /*3abd0*/  STG.E.U16 desc[UR4][R224.64], R208 ;  /* 0x000000d0e0007986 */ /* 0x000fe8000c101504 */
[----:B------:R0:W-:Y:S04]  /*3abe0*/  STG.E.U16 desc[UR4][R226.64], R205 ;  /* 0x000000cde2007986 */ /* 0x0001e8000c101504 */
[----:B------:R1:W-:Y:S04]  /*3abf0*/  STG.E.U16 desc[UR4][R240.64], R204 ;  /* 0x000000ccf0007986 */ /* 0x0003e8000c101504 */
[----:B------:R-:W4:Y:S01]  /*3ac00*/  LDL.LU.64 R216, [R1+0x110] ;  /* 0x0001100001d87983 */ /* 0x000f220000300a00 */
[----:B0-----:R-:W-:-:S03]  /*3ac10*/  PRMT R205, R206, 0x7632, R205 ;  /* 0x00007632cecd7816 */ /* 0x001fc600000000cd */
[----:B-1----:R-:W4:Y:S01]  /*3ac20*/  LDL.LU.64 R240, [R1+0x108] ;  /* 0x0001080001f07983 */ /* 0x002f220000300a00 */
[----:B------:R-:W-:-:S03]  /*3ac30*/  PRMT R204, R207, 0x7632, R204 ;  /* 0x00007632cfcc7816 */ /* 0x000fc600000000cc */
[----:B------:R-:W4:Y:S04]  /*3ac40*/  LDL.LU.64 R218, [R1+0x100] ;  /* 0x0001000001da7983 */ /* 0x000f280000300a00 */
[----:B------:R-:W4:Y:S04]  /*3ac50*/  LDL.LU.64 R220, [R1+0xf8] ;  /* 0x0000f80001dc7983 */ /* 0x000f280000300a00 */
[----:B--2---:R0:W-:Y:S04]  /*3ac60*/  STG.E.U16 desc[UR4][R230.64], R206 ;  /* 0x000000cee6007986 */ /* 0x0041e8000c101504 */
[----:B---3--:R1:W-:Y:S04]  /*3ac70*/  STG.E.U16 desc[UR4][R250.64], R205 ;  /* 0x000000cdfa007986 */ /* 0x0083e8000c101504 */
[----:B0-----:R-:W2:Y:S04]  /*3ac80*/  LDL.LU.64 R230, [R1+0xf0] ;  /* 0x0000f00001e67983 */ /* 0x001ea80000300a00 */
[----:B-1----:R-:W3:Y:S04]  /*3ac90*/  LDL.LU.64 R250, [R1+0xe8] ;  /* 0x0000e80001fa7983 */ /* 0x002ee80000300a00 */
[----:B-----5:R-:W-:Y:S04]  /*3aca0*/  STG.E.U16 desc[UR4][R228.64], R207 ;  /* 0x000000cfe4007986 */ /* 0x020fe8000c101504 */
[----:B------:R0:W-:Y:S04]  /*3acb0*/  STG.E.U16 desc[UR4][R242.64], R204 ;  /* 0x000000ccf2007986 */ /* 0x0001e8000c101504 */
[----:B0-----:R-:W5:Y:S01]  /*3acc0*/  LDL.LU.64 R242, [R1+0xe0] ;  /* 0x0000e00001f27983 */ /* 0x001f620000300a00 */
[----:B------:R-:W-:-:S03]  /*3acd0*/  PRMT R204, R200, 0x7632, R204 ;  /* 0x00007632c8cc7816 */ /* 0x000fc600000000cc */
[----:B------:R-:W5:Y:S04]  /*3ace0*/  LDL.LU.64 R222, [R1+0xd8] ;  /* 0x0000d80001de7983 */ /* 0x000f680000300a00 */
[----:B------:R-:W5:Y:S04]  /*3acf0*/  LDL.LU.64 R224, [R1+0xd0] ;  /* 0x0000d00001e07983 */ /* 0x000f680000300a00 */
[----:B------:R0:W-:Y:S04]  /*3ad00*/  STG.E.U16 desc[UR4][R232.64], R200 ;  /* 0x000000c8e8007986 */ /* 0x0001e8000c101504 */
[----:B------:R-:W5:Y:S04]  /*3ad10*/  LDL.LU.64 R226, [R1+0xc8] ;  /* 0x0000c80001e27983 */ /* 0x000f680000300a00 */
[----:B------:R1:W-:Y:S04]  /*3ad20*/  STG.E.U16 desc[UR4][R234.64], R204 ;  /* 0x000000ccea007986 */ /* 0x0003e8000c101504 */
[----:B0-----:R-:W5:Y:S01]  /*3ad30*/  LDL.LU.64 R232, [R1+0xc0] ;  /* 0x0000c00001e87983 */ /* 0x001f620000300a00 */
[----:B------:R-:W-:-:S03]  /*3ad40*/  PRMT R200, R201, 0x7632, R200 ;  /* 0x00007632c9c87816 */ /* 0x000fc600000000c8 */
[----:B-1----:R-:W5:Y:S04]  /*3ad50*/  LDL.LU.64 R234, [R1+0x4d0] ;  /* 0x0004d00001ea7983 */ /* 0x002f680000300a00 */
[----:B------:R0:W-:Y:S04]  /*3ad60*/  STG.E.U16 desc[UR4][R236.64], R201 ;  /* 0x000000c9ec007986 */ /* 0x0001e8000c101504 */
[----:B------:R-:W5:Y:S04]  /*3ad70*/  LDL.LU.64 R228, [R1+0x4c8] ;  /* 0x0004c80001e47983 */ /* 0x000f680000300a00 */
[----:B------:R1:W-:Y:S04]  /*3ad80*/  STG.E.U16 desc[UR4][R238.64], R200 ;  /* 0x000000c8ee007986 */ /* 0x0003e8000c101504 */
[----:B0-----:R-:W5:Y:S04]  /*3ad90*/  LDL.LU.64 R236, [R1+0x4c0] ;  /* 0x0004c00001ec7983 */ /* 0x001f680000300a00 */
[----:B----4-:R0:W-:Y:S04]  /*3ada0*/  STG.E.U16 desc[UR4][R248.64], R202 ;  /* 0x000000caf8007986 */ /* 0x0101e8000c101504 */
[----:B-1----:R-:W4:Y:S04]  /*3adb0*/  LDL.LU.64 R238, [R1+0x4b8] ;  /* 0x0004b80001ee7983 */ /* 0x002f280000300a00 */
[----:B0-----:R-:W4:Y:S01]  /*3adc0*/  LDL.LU.64 R248, [R1+0x4b0] ;  /* 0x0004b00001f87983 */ /* 0x001f220000300a00 */
[----:B------:R-:W-:-:S02]  /*3add0*/  PRMT R201, R202, 0x7632, R201 ;  /* 0x00007632cac97816 */ /* 0x000fc400000000c9 */
[----:B------:R-:W-:-:S03]  /*3ade0*/  PRMT R200, R203, 0x7632, R200 ;  /* 0x00007632cbc87816 */ /* 0x000fc600000000c8 */
[----:B------:R-:W-:Y:S04]  /*3adf0*/  STG.E.U16 desc[UR4][R214.64], R201 ;  /* 0x000000c9d6007986 */ /* 0x000fe8000c101504 */
[----:B------:R-:W-:Y:S04]  /*3ae00*/  STG.E.U16 desc[UR4][R216.64], R203 ;  /* 0x000000cbd8007986 */ /* 0x000fe8000c101504 */
[----:B------:R0:W-:Y:S04]  /*3ae10*/  STG.E.U16 desc[UR4][R240.64], R200 ;  /* 0x000000c8f0007986 */ /* 0x0001e8000c101504 */
[----:B------:R1:W-:Y:S04]  /*3ae20*/  STG.E.U16 desc[UR4][R218.64], R196 ;  /* 0x000000c4da007986 */ /* 0x0003e8000c101504 */
[----:B0-----:R-:W4:Y:S01]  /*3ae30*/  LDL.LU.64 R240, [R1+0x4a8] ;  /* 0x0004a80001f07983 */ /* 0x001f220000300a00 */
[----:B------:R-:W-:-:S02]  /*3ae40*/  PRMT R200, R196, 0x7632, R200 ;  /* 0x00007632c4c87816 */ /* 0x000fc400000000c8 */
[----:B-1----:R-:W-:-:S03]  /*3ae50*/  PRMT R196, R197, 0x7632, R196 ;  /* 0x00007632c5c47816 */ /* 0x002fc600000000c4 */
[----:B------:R-:W-:Y:S04]  /*3ae60*/  STG.E.U16 desc[UR4][R220.64], R200 ;  /* 0x000000c8dc007986 */ /* 0x000fe8000c101504 */
[----:B--2---:R0:W-:Y:S04]  /*3ae70*/  STG.E.U16 desc[UR4][R230.64], R197 ;  /* 0x000000c5e6007986 */ /* 0x0041e8000c101504 */
[----:B---3--:R1:W-:Y:S01]  /*3ae80*/  STG.E.U16 desc[UR4][R250.64], R196 ;  /* 0x000000c4fa007986 */ /* 0x0083e2000c101504 */
[----:B0-----:R-:W-:-:S03]  /*3ae90*/  PRMT R197, R198, 0x7632, R197 ;  /* 0x00007632c6c57816 */ /* 0x001fc600000000c5 */
[----:B-1----:R-:W2:Y:S01]  /*3aea0*/  LDL.LU.64 R250, [R1+0x4a0] ;  /* 0x0004a00001fa7983 */ /* 0x002ea20000300a00 */
[----:B------:R-:W-:-:S03]  /*3aeb0*/  PRMT R196, R199, 0x7632, R196 ;  /* 0x00007632c7c47816 */ /* 0x000fc600000000c4 */
[----:B------:R-:W3:Y:S04]  /*3aec0*/  LDL.LU.64 R230, [R1+0x498] ;  /* 0x0004980001e67983 */ /* 0x000ee80000300a00 */
[----:B-----5:R0:W-:Y:S04]  /*3aed0*/  STG.E.U16 desc[UR4][R242.64], R198 ;  /* 0x000000c6f2007986 */ /* 0x0201e8000c101504 */
[----:B------:R-:W-:Y:S04]  /*3aee0*/  STG.E.U16 desc[UR4][R222.64], R197 ;  /* 0x000000c5de007986 */ /* 0x000fe8000c101504 */
[----:B------:R-:W-:Y:S04]  /*3aef0*/  STG.E.U16 desc[UR4][R224.64], R199 ;  /* 0x000000c7e0007986 */ /* 0x000fe8000c101504 */
[----:B0-----:R-:W5:Y:S01]  /*3af00*/  LDL.LU.64 R242, [R1+0x490] ;  /* 0x0004900001f27983 */ /* 0x001f620000300a00 */
[----:B------:R-:W-:-:S03]  /*3af10*/  PRMT R198, R192, 0x7632, R198 ;  /* 0x00007632c0c67816 */ /* 0x000fc600000000c6 */
[----:B------:R0:W-:Y:S04]  /*3af20*/  STG.E.U16 desc[UR4][R226.64], R196 ;  /* 0x000000c4e2007986 */ /* 0x0001e8000c101504 */
[----:B------:R1:W-:Y:S01]  /*3af30*/  STG.E.U16 desc[UR4][R232.64], R192 ;  /* 0x000000c0e8007986 */ /* 0x0003e2000c101504 */
[----:B------:R-:W5:Y:S01]  /*3af40*/  S2R R252, SR_TID.X ;  /* 0x0000000000fc7919 */ /* 0x000f620000002100 */
[----:B0-----:R-:W0:Y:S02]  /*3af50*/  LDC.64 R196, c[0x0][0x270] ;  /* 0x00009c00ffc47b82 */ /* 0x001e240000000a00 */
[----:B------:R1:W-:Y:S04]  /*3af60*/  STG.E.U16 desc[UR4][R234.64], R198 ;  /* 0x000000c6ea007986 */ /* 0x0003e8000c101504 */
[----:B-1----:R-:W5:Y:S01]  /*3af70*/  LDL.LU.64 R232, [R1+0x488] ;  /* 0x0004880001e87983 */ /* 0x002f620000300a00 */
[----:B------:R-:W-:-:S03]  /*3af80*/  PRMT R192, R194, 0x7632, R192 ;  /* 0x00007632c2c07816 */ /* 0x000fc600000000c0 */
[----:B------:R-:W-:Y:S01]  /*3af90*/  STG.E.U16 desc[UR4][R228.64], R193 ;  /* 0x000000c1e4007986 */ /* 0x000fe2000c101504 */
[----:B------:R-:W-:-:S03]  /*3afa0*/  PRMT R198, R193, 0x7632, R198 ;  /* 0x00007632c1c67816 */ /* 0x000fc600000000c6 */
[----:B------:R-:W5:Y:S04]  /*3afb0*/  LDL.LU.64 R234, [R1+0x480] ;  /* 0x0004800001ea7983 */ /* 0x000f680000300a00 */
[----:B------:R1:W-:Y:S04]  /*3afc0*/  STG.E.U16 desc[UR4][R236.64], R198 ;  /* 0x000000c6ec007986 */ /* 0x0003e8000c101504 */
[----:B----4-:R4:W-:Y:S04]  /*3afd0*/  STG.E.U16 desc[UR4][R238.64], R194 ;  /* 0x000000c2ee007986 */ /* 0x0109e8000c101504 */
[----:B-1----:R-:W5:Y:S01]  /*3afe0*/  LDL.LU.64 R236, [R1+0x478] ;  /* 0x0004780001ec7983 */ /* 0x002f620000300a00 */
[----:B------:R-:W-:Y:S01]  /*3aff0*/  PRMT R193, R195, 0x7632, R193 ;  /* 0x00007632c3c17816 */ /* 0x000fe200000000c1 */
[----:B------:R-:W1:Y:S02]  /*3b000*/  LDC R198, c[0x0][0x228] ;  /* 0x00008a00ffc67b82 */ /* 0x000e640000000800 */
[----:B------:R0:W-:Y:S06]  /*3b010*/  STG.E.U16 desc[UR4][R248.64], R192 ;  /* 0x000000c0f8007986 */ /* 0x0001ec000c101504 */
[----:B----4-:R-:W4:Y:S01]  /*3b020*/  LDC R194, c[0x0][0x278] ;  /* 0x00009e00ffc27b82 */ /* 0x010f220000000800 */
[----:B0-----:R-:W4:Y:S04]  /*3b030*/  LDL.LU.64 R248, [R1+0x908] ;  /* 0x0009080001f87983 */ /* 0x001f280000300a00 */
[----:B------:R-:W4:Y:S01]  /*3b040*/  LDL.LU.64 R222, [R1+0x900] ;  /* 0x0009000001de7983 */ /* 0x000f220000300a00 */
[----:B------:R-:W-:-:S03]  /*3b050*/  PRMT R192, R188, 0x7632, R192 ;  /* 0x00007632bcc07816 */ /* 0x000fc600000000c0 */
[----:B------:R0:W-:Y:S04]  /*3b060*/  STG.E.U16 desc[UR4][R240.64], R195 ;  /* 0x000000c3f0007986 */ /* 0x0001e8000c101504 */
[----:B0-----:R-:W4:Y:S04]  /*3b070*/  LDL.LU.64 R240, [R1+0x8f0] ;  /* 0x0008f00001f07983 */ /* 0x001f280000300a00 */
[----:B------:R-:W4:Y:S04]  /*3b080*/  LDL.LU.64 R238, [R1+0x8f8] ;  /* 0x0008f80001ee7983 */ /* 0x000f280000300a00 */
[----:B------:R-:W4:Y:S04]  /*3b090*/  LDL.LU.64 R224, [R1+0x8e8] ;  /* 0x0008e80001e07983 */ /* 0x000f280000300a00 */
[----:B--2---:R-:W-:Y:S04]  /*3b0a0*/  STG.E.U16 desc[UR4][R250.64], R193 ;  /* 0x000000c1fa007986 */ /* 0x004fe8000c101504 */
[----:B---3--:R-:W-:Y:S04]  /*3b0b0*/  STG.E.U16 desc[UR4][R230.64], R188 ;  /* 0x000000bce6007986 */ /* 0x008fe8000c101504 */
[----:B-----5:R0:W-:Y:S04]  /*3b0c0*/  STG.E.U16 desc[UR4][R242.64], R192 ;  /* 0x000000c0f2007986 */ /* 0x0201e8000c101504 */
[----:B0-----:R-:W2:Y:S01]  /*3b0d0*/  LDL.LU.64 R242, [R1+0x8e0] ;  /* 0x0008e00001f27983 */ /* 0x001ea20000300a00 */
[----:B------:R-:W-:-:S03]  /*3b0e0*/  PRMT R192, R189, 0x7632, R192 ;  /* 0x00007632bdc07816 */ /* 0x000fc600000000c0 */
[----:B------:R-:W3:Y:S04]  /*3b0f0*/  LDL.LU.64 R226, [R1+0x8d8] ;  /* 0x0008d80001e27983 */ /* 0x000ee80000300a00 */
[----:B------:R-:W5:Y:S04]  /*3b100*/  LDL.LU.64 R228, [R1+0x8d0] ;  /* 0x0008d00001e47983 */ /* 0x000f680000300a00 */
[----:B------:R0:W-:Y:S04]  /*3b110*/  STG.E.U16 desc[UR4][R232.64], R189 ;  /* 0x000000bde8007986 */ /* 0x0001e8000c101504 */
[----:B------:R-:W5:Y:S04]  /*3b120*/  LDL.LU.64 R220, [R1+0x8c8] ;  /* 0x0008c80001dc7983 */ /* 0x000f680000300a00 */
[----:B------:R-:W5:Y:S04]  /*3b130*/  LDL.LU.64 R230, [R1+0x8c0] ;  /* 0x0008c00001e67983 */ /* 0x000f680000300a00 */
[----:B------:R1:W-:Y:S04]  /*3b140*/  STG.E.U16 desc[UR4][R234.64], R192 ;  /* 0x000000c0ea007986 */ /* 0x0003e8000c101504 */
[----:B0-----:R-:W5:Y:S01]  /*3b150*/  LDL.LU.64 R232, [R1+0x8b8] ;  /* 0x0008b80001e87983 */ /* 0x001f620000300a00 */
[----:B-1----:R-:W-:-:S03]  /*3b160*/  PRMT R192, R190, 0x7632, R192 ;  /* 0x00007632bec07816 */ /* 0x002fc600000000c0 */
[----:B------:R-:W-:Y:S04]  /*3b170*/  STG.E.U16 desc[UR4][R236.64], R190 ;  /* 0x000000beec007986 */ /* 0x000fe8000c101504 */
[----:B------:R-:W5:Y:S04]  /*3b180*/  LDL.LU.64 R234, [R1+0x8b0] ;  /* 0x0008b00001ea7983 */ /* 0x000f680000300a00 */
[----:B----4-:R0:W-:Y:S04]  /*3b190*/  STG.E.U16 desc[UR4][R248.64], R192 ;  /* 0x000000c0f8007986 */ /* 0x0101e8000c101504 */
[----:B0-----:R-:W4:Y:S01]  /*3b1a0*/  LDL.LU.64 R248, [R1+0x8a8] ;  /* 0x0008a80001f87983 */ /* 0x001f220000300a00 */
[----:B------:R-:W-:-:S02]  /*3b1b0*/  LOP3.LUT R251, R252, 0xff, RZ, 0xc0, !PT ;  /* 0x000000fffcfb7812 */ /* 0x000fc400078ec0ff */
[----:B------:R-:W0:Y:S01]  /*3b1c0*/  S2R R252, SR_CTAID.X ;  /* 0x0000000000fc7919 */ /* 0x000e220000002500 */
[----:B------:R-:W1:Y:S01]  /*3b1d0*/  S2R R250, SR_CTAID.Y ;  /* 0x0000000000fa7919 */ /* 0x000e620000002600 */
[----:B------:R-:W4:Y:S01]  /*3b1e0*/  LDL.LU.64 R236, [R1+0x8a0] ;  /* 0x0008a00001ec7983 */ /* 0x000f220000300a00 */
[----:B0-----:R-:W-:-:S03]  /*3b1f0*/  LEA R252, R252, R251, 0x8 ;  /* 0x000000fbfcfc7211 */ /* 0x001fc600078e40ff */
[----:B------:R0:W-:Y:S01]  /*3b200*/  STG.E.U16 desc[UR4][R222.64], R191 ;  /* 0x000000bfde007986 */ /* 0x0001e2000c101504 */
[----:B------:R-:W4:Y:S01]  /*3b210*/  LDC R251, c[0x0][0x278] ;  /* 0x00009e00fffb7b82 */ /* 0x000f220000000800 */
[----:B-1----:R-:W-:Y:S02]  /*3b220*/  IMAD R196, R250, R196, RZ ;  /* 0x000000c4fac47224 */ /* 0x002fe400078e02ff */
[----:B------:R-:W-:-:S03]  /*3b230*/  IMAD R188, R252, R197, RZ ;  /* 0x000000c5fcbc7224 */ /* 0x000fc600078e02ff */
[----:B------:R-:W-:Y:S02]  /*3b240*/  SHF.L.U32 R189, R196, 0x1, RZ ;  /* 0x00000001c4bd7819 */ /* 0x000fe400000006ff */
[----:B------:R-:W-:Y:S01]  /*3b250*/  SHF.L.U32 R188, R188, 0x1, RZ ;  /* 0x00000001bcbc7819 */ /* 0x000fe200000006ff */
[----:B0-----:R-:W4:Y:S03]  /*3b260*/  LDL.LU.64 R222, [R1+0x898] ;  /* 0x0008980001de7983 */ /* 0x001f260000300a00 */
[--C-:B------:R-:W-:Y:S02]  /*3b270*/  IADD3 R188, R188, R198, R189.reuse ;  /* 0x000000c6bcbc7210 */ /* 0x100fe40007ffe0bd */
[----:B------:R-:W-:Y:S02]  /*3b280*/  PRMT R189, R191, 0x7632, R189 ;  /* 0x00007632bfbd7816 */ /* 0x000fe400000000bd */
[----:B------:R-:W-:-:S03]  /*3b290*/  LEA R240, R194, R188, 0x8 ;  /* 0x000000bcc2f07211 */ /* 0x000fc600078e40ff */
[----:B------:R0:W-:Y:S04]  /*3b2a0*/  STG.E.U16 desc[UR4][R238.64], R189 ;  /* 0x000000bdee007986 */ /* 0x0001e8000c101504 */
[----:B------:R1:W-:Y:S04]  /*3b2b0*/  STG.E.U16 desc[UR4][R240.64], R184 ;  /* 0x000000b8f0007986 */ /* 0x0003e8000c101504 */
[----:B0-----:R-:W4:Y:S01]  /*3b2c0*/  LDL.LU.64 R238, [R1+0x890] ;  /* 0x0008900001ee7983 */ /* 0x001f220000300a00 */
[----:B------:R-:W-:-:S03]  /*3b2d0*/  PRMT R189, R184, 0x7632, R189 ;  /* 0x00007632b8bd7816 */ /* 0x000fc600000000bd */
[----:B-1----:R-:W4:Y:S01]  /*3b2e0*/  LDL.LU.64 R240, [R1+0x888] ;  /* 0x0008880001f07983 */ /* 0x002f220000300a00 */
[----:B------:R-:W-:-:S03]  /*3b2f0*/  PRMT R184, R185, 0x7632, R184 ;  /* 0x00007632b9b87816 */ /* 0x000fc600000000b8 */
[----:B------:R0:W-:Y:S04]  /*3b300*/  STG.E.U16 desc[UR4][R224.64], R189 ;  /* 0x000000bde0007986 */ /* 0x0001e8000c101504 */
[----:B0-----:R-:W4:Y:S01]  /*3b310*/  LDL.LU.64 R224, [R1+0x880] ;  /* 0x0008800001e07983 */ /* 0x001f220000300a00 */
[----:B------:R-:W0:Y:S03]  /*3b320*/  LDC R189, c[0x0][0x278] ;  /* 0x00009e00ffbd7b82 */ /* 0x000e260000000800 */
[----:B--2---:R1:W-:Y:S04]  /*3b330*/  STG.E.U16 desc[UR4][R242.64], R185 ;  /* 0x000000b9f2007986 */ /* 0x0043e8000c101504 */
[----:B---3--:R2:W-:Y:S04]  /*3b340*/  STG.E.U16 desc[UR4][R226.64], R184 ;  /* 0x000000b8e2007986 */ /* 0x0085e8000c101504 */
[----:B-1----:R-:W3:Y:S01]  /*3b350*/  LDL.LU.64 R242, [R1+0x878] ;  /* 0x0008780001f27983 */ /* 0x002ee20000300a00 */
[----:B------:R-:W-:-:S03]  /*3b360*/  PRMT R185, R186, 0x7632, R185 ;  /* 0x00007632bab97816 */ /* 0x000fc600000000b9 */
[----:B--2---:R-:W2:Y:S01]  /*3b370*/  LDL.LU.64 R226, [R1+0x870] ;  /* 0x0008700001e27983 */ /* 0x004ea20000300a00 */
[----:B------:R-:W-:-:S03]  /*3b380*/  PRMT R184, R187, 0x7632, R184 ;  /* 0x00007632bbb87816 */ /* 0x000fc600000000b8 */
[----:B-----5:R1:W-:Y:S04]  /*3b390*/  STG.E.U16 desc[UR4][R228.64], R186 ;  /* 0x000000bae4007986 */ /* 0x0203e8000c101504 */
[----:B------:R5:W-:Y:S04]  /*3b3a0*/  STG.E.U16 desc[UR4][R220.64], R185 ;  /* 0x000000b9dc007986 */ /* 0x000be8000c101504 */
[----:B------:R0:W-:Y:S04]  /*3b3b0*/  STG.E.U16 desc[UR4][R230.64], R187 ;  /* 0x000000bbe6007986 */ /* 0x0001e8000c101504 */
[----:B-1----:R-:W2:Y:S04]  /*3b3c0*/  LDL.LU.64 R228, [R1+0x868] ;  /* 0x0008680001e47983 */ /* 0x002ea80000300a00 */
[----:B-----5:R-:W5:Y:S04]  /*3b3d0*/  LDL.LU.64 R220, [R1+0x860] ;  /* 0x0008600001dc7983 */ /* 0x020f680000300a00 */
[----:B0-----:R-:W5:Y:S04]  /*3b3e0*/  LDL.LU.64 R230, [R1+0x858] ;  /* 0x0008580001e67983 */ /* 0x001f680000300a00 */
[----:B------:R0:W-:Y:S04]  /*3b3f0*/  STG.E.U16 desc[UR4][R232.64], R184 ;  /* 0x000000b8e8007986 */ /* 0x0001e8000c101504 */
[----:B------:R1:W-:Y:S01]  /*3b400*/  STG.E.U16 desc[UR4][R234.64], R180 ;  /* 0x000000b4ea007986 */ /* 0x0003e2000c101504 */
[----:B0-----:R-:W-:-:S03]  /*3b410*/  PRMT R184, R180, 0x7632, R184 ;  /* 0x00007632b4b87816 */ /* 0x001fc600000000b8 */
[----:B------:R-:W5:Y:S04]  /*3b420*/  LDL.LU.64 R232, [R1+0x850] ;  /* 0x0008500001e87983 */ /* 0x000f680000300a00 */
[----:B-1----:R-:W5:Y:S04]  /*3b430*/  LDL.LU.64 R234, [R1+0x848] ;  /* 0x0008480001ea7983 */ /* 0x002f680000300a00 */
[----:B----4-:R0:W-:Y:S04]  /*3b440*/  STG.E.U16 desc[UR4][R248.64], R184 ;  /* 0x000000b8f8007986 */ /* 0x0101e8000c101504 */
[----:B0-----:R-:W4:Y:S01]  /*3b450*/  LDL.LU.64 R248, [R1+0x840] ;  /* 0x0008400001f87983 */ /* 0x001f220000300a00 */
[----:B------:R-:W-:-:S03]  /*3b460*/  PRMT R180, R181, 0x7632, R180 ;  /* 0x00007632b5b47816 */ /* 0x000fc600000000b4 */
[----:B------:R0:W-:Y:S04]  /*3b470*/  STG.E.U16 desc[UR4][R236.64], R181 ;  /* 0x000000b5ec007986 */ /* 0x0001e8000c101504 */
[----:B0-----:R-:W4:Y:S01]  /*3b480*/  LDL.LU.64 R236, [R1+0x838] ;  /* 0x0008380001ec7983 */ /* 0x001f220000300a00 */
[----:B------:R-:W-:-:S03]  /*3b490*/  PRMT R181, R182, 0x7632, R181 ;  /* 0x00007632b6b57816 */ /* 0x000fc600000000b5 */
[----:B------:R0:W-:Y:S04]  /*3b4a0*/  STG.E.U16 desc[UR4][R222.64], R180 ;  /* 0x000000b4de007986 */ /* 0x0001e8000c101504 */
[----:B0-----:R-:W4:Y:S01]  /*3b4b0*/  LDL.LU.64 R222, [R1+0x830] ;  /* 0x0008300001de7983 */ /* 0x001f220000300a00 */
[----:B------:R-:W-:-:S03]  /*3b4c0*/  PRMT R180, R183, 0x7632, R180 ;  /* 0x00007632b7b47816 */ /* 0x000fc600000000b4 */
[----:B------:R0:W-:Y:S04]  /*3b4d0*/  STG.E.U16 desc[UR4][R238.64], R182 ;  /* 0x000000b6ee007986 */ /* 0x0001e8000c101504 */
[----:B------:R1:W-:Y:S04]  /*3b4e0*/  STG.E.U16 desc[UR4][R240.64], R181 ;  /* 0x000000b5f0007986 */ /* 0x0003e8000c101504 */
[----:B0-----:R-:W4:Y:S04]  /*3b4f0*/  LDL.LU.64 R238, [R1+0x828] ;  /* 0x0008280001ee7983 */ /* 0x001f280000300a00 */
[----:B-1----:R-:W4:Y:S04]  /*3b500*/  LDL.LU.64 R240, [R1+0x820] ;  /* 0x0008200001f07983 */ /* 0x002f280000300a00 */
[----:B------:R0:W-:Y:S04]  /*3b510*/  STG.E.U16 desc[UR4][R224.64], R183 ;  /* 0x000000b7e0007986 */ /* 0x0001e8000c101504 */
[----:B0-----:R-:W4:Y:S04]  /*3b520*/  LDL.LU.64 R224, [R1+0x818] ;  /* 0x0008180001e07983 */ /* 0x001f280000300a00 */
[----:B---3--:R0:W-:Y:S04]  /*3b530*/  STG.E.U16 desc[UR4][R242.64], R180 ;  /* 0x000000b4f2007986 */ /* 0x0081e8000c101504 */
[----:B--2---:R1:W-:Y:S04]  /*3b540*/  STG.E.U16 desc[UR4][R226.64], R176 ;  /* 0x000000b0e2007986 */ /* 0x0043e8000c101504 */
[----:B0-----:R-:W2:Y:S01]  /*3b550*/  LDL.LU.64 R242, [R1+0x810] ;  /* 0x0008100001f27983 */ /* 0x001ea20000300a00 */
[----:B------:R-:W-:-:S03]  /*3b560*/  PRMT R180, R176, 0x7632, R180 ;  /* 0x00007632b0b47816 */ /* 0x000fc600000000b4 */
[----:B-1----:R-:W3:Y:S01]  /*3b570*/  LDL.LU.64 R226, [R1+0x808] ;  /* 0x0008080001e27983 */ /* 0x002ee20000300a00 */
[----:B------:R-:W-:-:S03]  /*3b580*/  PRMT R176, R177, 0x7632, R176 ;  /* 0x00007632b1b07816 */ /* 0x000fc600000000b0 */
[----:B------:R0:W-:Y:S04]  /*3b590*/  STG.E.U16 desc[UR4][R228.64], R180 ;  /* 0x000000b4e4007986 */ /* 0x0001e8000c101504 */
[----:B-----5:R1:W-:Y:S04]  /*3b5a0*/  STG.E.U16 desc[UR4][R220.64], R177 ;  /* 0x000000b1dc007986 */ /* 0x0203e8000c101504 */
[----:B------:R5:W-:Y:S04]  /*3b5b0*/  STG.E.U16 desc[UR4][R230.64], R176 ;  /* 0x000000b0e6007986 */ /* 0x000be8000c101504 */
[----:B0-----:R-:W3:Y:S04]  /*3b5c0*/  LDL.LU.64 R228, [R1+0x800] ;  /* 0x0008000001e47983 */ /* 0x001ee80000300a00 */
[----:B-1----:R-:W3:Y:S01]  /*3b5d0*/  LDL.LU.64 R220, [R1+0x7f8] ;  /* 0x0007f80001dc7983 */ /* 0x002ee20000300a00 */
[----:B------:R-:W-:-:S03]  /*3b5e0*/  PRMT R177, R178, 0x7632, R177 ;  /* 0x00007632b2b17816 */ /* 0x000fc600000000b1 */
[----:B-----5:R-:W5:Y:S04]  /*3b5f0*/  LDL.LU.64 R230, [R1+0x7f0] ;  /* 0x0007f00001e67983 */ /* 0x020f680000300a00 */
[----:B------:R0:W-:Y:S04]  /*3b600*/  STG.E.U16 desc[UR4][R232.64], R178 ;  /* 0x000000b2e8007986 */ /* 0x0001e8000c101504 */
[----:B------:R1:W-:Y:S04]  /*3b610*/  STG.E.U16 desc[UR4][R234.64], R177 ;  /* 0x000000b1ea007986 */ /* 0x0003e8000c101504 */
[----:B0-----:R-:W5:Y:S04]  /*3b620*/  LDL.LU.64 R232, [R1+0x7e8] ;  /* 0x0007e80001e87983 */ /* 0x001f680000300a00 */
[----:B-1----:R-:W5:Y:S04]  /*3b630*/  LDL.LU.64 R234, [R1+0x7e0] ;  /* 0x0007e00001ea7983 */ /* 0x002f680000300a00 */
[----:B----4-:R0:W-:Y:S04]  /*3b640*/  STG.E.U16 desc[UR4][R248.64], R179 ;  /* 0x000000b3f8007986 */ /* 0x0101e8000c101504 */
[----:B0-----:R-:W4:Y:S01]  /*3b650*/  LDL.LU.64 R248, [R1+0x7d8] ;  /* 0x0007d80001f87983 */ /* 0x001f220000300a00 */
[----:B------:R-:W-:-:S05]  /*3b660*/  PRMT R176, R179, 0x7632, R176 ;  /* 0x00007632b3b07816 */ /* 0x000fca00000000b0 */
[----:B------:R0:W-:Y:S02]  /*3b670*/  STG.E.U16 desc[UR4][R236.64], R176 ;  /* 0x000000b0ec007986 */ /* 0x0001e4000c101504 */
[----:B0-----:R-:W-:Y:S02]  /*3b680*/  PRMT R176, R172, 0x7632, R176 ;  /* 0x00007632acb07816 */ /* 0x001fe400000000b0 */
[----:B------:R-:W4:Y:S04]  /*3b690*/  LDL.LU.64 R236, [R1+0x7d0] ;  /* 0x0007d00001ec7983 */ /* 0x000f280000300a00 */
[----:B------:R0:W-:Y:S04]  /*3b6a0*/  STG.E.U16 desc[UR4][R222.64], R172 ;  /* 0x000000acde007986 */ /* 0x0001e8000c101504 */
[----:B0-----:R-:W4:Y:S01]  /*3b6b0*/  LDL.LU.64 R222, [R1+0x7c8] ;  /* 0x0007c80001de7983 */ /* 0x001f220000300a00 */
[----:B------:R-:W-:-:S03]  /*3b6c0*/  PRMT R172, R173, 0x7632, R172 ;  /* 0x00007632adac7816 */ /* 0x000fc600000000ac */
[----:B------:R0:W-:Y:S04]  /*3b6d0*/  STG.E.U16 desc[UR4][R238.64], R176 ;  /* 0x000000b0ee007986 */ /* 0x0001e8000c101504 */
[----:B------:R1:W-:Y:S04]  /*3b6e0*/  STG.E.U16 desc[UR4][R240.64], R173 ;  /* 0x000000adf0007986 */ /* 0x0003e8000c101504 */
[----:B0-----:R-:W4:Y:S04]  /*3b6f0*/  LDL.LU.64 R238, [R1+0x7c0] ;  /* 0x0007c00001ee7983 */ /* 0x001f280000300a00 */
[----:B-1----:R-:W4:Y:S01]  /*3b700*/  LDL.LU.64 R240, [R1+0x7b8] ;  /* 0x0007b80001f07983 */ /* 0x002f220000300a00 */
[----:B------:R-:W-:-:S03]  /*3b710*/  PRMT R173, R174, 0x7632, R173 ;  /* 0x00007632aead7816 */ /* 0x000fc600000000ad */
[----:B------:R0:W-:Y:S04]  /*3b720*/  STG.E.U16 desc[UR4][R224.64], R172 ;  /* 0x000000ace0007986 */ /* 0x0001e8000c101504 */
[----:B0-----:R-:W4:Y:S01]  /*3b730*/  LDL.LU.64 R224, [R1+0x7b0] ;  /* 0x0007b00001e07983 */ /* 0x001f220000300a00 */
[----:B------:R-:W-:-:S03]  /*3b740*/  PRMT R172, R175, 0x7632, R172 ;  /* 0x00007632afac7816 */ /* 0x000fc600000000ac */
[----:B--2---:R0:W-:Y:S04]  /*3b750*/  STG.E.U16 desc[UR4][R242.64], R174 ;  /* 0x000000aef2007986 */ /* 0x0041e8000c101504 */
[----:B---3--:R1:W-:Y:S04]  /*3b760*/  STG.E.U16 desc[UR4][R226.64], R173 ;  /* 0x000000ade2007986 */ /* 0x0083e8000c101504 */
[----:B0-----:R-:W2:Y:S04]  /*3b770*/  LDL.LU.64 R242, [R1+0x7a8] ;  /* 0x0007a80001f27983 */ /* 0x001ea80000300a00 */
[----:B-1----:R-:W3:Y:S04]  /*3b780*/  LDL.LU.64 R226, [R1+0x7a0] ;  /* 0x0007a00001e27983 */ /* 0x002ee80000300a00 */
[----:B------:R0:W-:Y:S04]  /*3b790*/  STG.E.U16 desc[UR4][R228.64], R175 ;  /* 0x000000afe4007986 */ /* 0x0001e8000c101504 */
[----:B------:R1:W-:Y:S04]  /*3b7a0*/  STG.E.U16 desc[UR4][R220.64], R172 ;  /* 0x000000acdc007986 */ /* 0x0003e8000c101504 */
[----:B-----5:R5:W-:Y:S04]  /*3b7b0*/  STG.E.U16 desc[UR4][R230.64], R168 ;  /* 0x000000a8e6007986 */ /* 0x020be8000c101504 */
[----:B0-----:R-:W3:Y:S04]  /*3b7c0*/  LDL.LU.64 R228, [R1+0x798] ;  /* 0x0007980001e47983 */ /* 0x001ee80000300a00 */
[----:B-1----:R-:W3:Y:S01]  /*3b7d0*/  LDL.LU.64 R220, [R1+0x790] ;  /* 0x0007900001dc7983 */ /* 0x002ee20000300a00 */
[----:B------:R-:W-:-:S03]  /*3b7e0*/  PRMT R172, R168, 0x7632, R172 ;  /* 0x00007632a8ac7816 */ /* 0x000fc600000000ac */
[----:B-----5:R-:W5:Y:S01]  /*3b7f0*/  LDL.LU.64 R230, [R1+0x788] ;  /* 0x0007880001e67983 */ /* 0x020f620000300a00 */
[----:B------:R-:W-:-:S03]  /*3b800*/  PRMT R168, R169, 0x7632, R168 ;  /* 0x00007632a9a87816 */ /* 0x000fc600000000a8 */
[----:B------:R0:W-:Y:S04]  /*3b810*/  STG.E.U16 desc[UR4][R232.64], R172 ;  /* 0x000000ace8007986 */ /* 0x0001e8000c101504 */
[----:B------:R1:W-:Y:S04]  /*3b820*/  STG.E.U16 desc[UR4][R234.64], R169 ;  /* 0x000000a9ea007986 */ /* 0x0003e8000c101504 */
[----:B0-----:R-:W5:Y:S04]  /*3b830*/  LDL.LU.64 R232, [R1+0x780] ;  /* 0x0007800001e87983 */ /* 0x001f680000300a00 */
[----:B-1----:R-:W5:Y:S04]  /*3b840*/  LDL.LU.64 R234, [R1+0x778] ;  /* 0x0007780001ea7983 */ /* 0x002f680000300a00 */
[----:B----4-:R0:W-:Y:S04]  /*3b850*/  STG.E.U16 desc[UR4][R248.64], R168 ;  /* 0x000000a8f8007986 */ /* 0x0101e8000c101504 */
[----:B0-----:R-:W4:Y:S01]  /*3b860*/  LDL.LU.64 R248, [R1+0x770] ;  /* 0x0007700001f87983 */ /* 0x001f220000300a00 */
[----:B------:R-:W-:-:S02]  /*3b870*/  PRMT R169, R170, 0x7632, R169 ;  /* 0x00007632aaa97816 */ /* 0x000fc400000000a9 */
[----:B------:R-:W-:Y:S01]  /*3b880*/  PRMT R168, R171, 0x7632, R168 ;  /* 0x00007632aba87816 */ /* 0x000fe200000000a8 */
[----:B------:R0:W-:Y:S04]  /*3b890*/  STG.E.U16 desc[UR4][R236.64], R170 ;  /* 0x000000aaec007986 */ /* 0x0001e8000c101504 */
[----:B0-----:R-:W4:Y:S04]  /*3b8a0*/  LDL.LU.64 R236, [R1+0x768] ;  /* 0x0007680001ec7983 */ /* 0x001f280000300a00 */
[----:B------:R0:W-:Y:S04]  /*3b8b0*/  STG.E.U16 desc[UR4][R222.64], R169 ;  /* 0x000000a9de007986 */ /* 0x0001e8000c101504 */
[----:B0-----:R-:W4:Y:S04]  /*3b8c0*/  LDL.LU.64 R222, [R1+0x760] ;  /* 0x0007600001de7983 */ /* 0x001f280000300a00 */
[----:B------:R0:W-:Y:S04]  /*3b8d0*/  STG.E.U16 desc[UR4][R238.64], R171 ;  /* 0x000000abee007986 */ /* 0x0001e8000c101504 */
[----:B------:R1:W-:Y:S04]  /*3b8e0*/  STG.E.U16 desc[UR4][R240.64], R168 ;  /* 0x000000a8f0007986 */ /* 0x0003e8000c101504 */
[----:B0-----:R-:W4:Y:S01]  /*3b8f0*/  LDL.LU.64 R238, [R1+0x758] ;  /* 0x0007580001ee7983 */ /* 0x001f220000300a00 */
[----:B-1----:R-:W-:-:S03]  /*3b900*/  PRMT R168, R164, 0x7632, R168 ;  /* 0x00007632a4a87816 */ /* 0x002fc600000000a8 */
[----:B------:R-:W4:Y:S04]  /*3b910*/  LDL.LU.64 R240, [R1+0x750] ;  /* 0x0007500001f07983 */ /* 0x000f280000300a00 */
[----:B------:R0:W-:Y:S04]  /*3b920*/  STG.E.U16 desc[UR4][R224.64], R164 ;  /* 0x000000a4e0007986 */ /* 0x0001e8000c101504 */
[----:B0-----:R-:W4:Y:S01]  /*3b930*/  LDL.LU.64 R224, [R1+0x748] ;  /* 0x0007480001e07983 */ /* 0x001f220000300a00 */
[----:B------:R-:W-:-:S03]  /*3b940*/  PRMT R164, R165, 0x7632, R164 ;  /* 0x00007632a5a47816 */ /* 0x000fc600000000a4 */
[----:B--2---:R0:W-:Y:S04]  /*3b950*/  STG.E.U16 desc[UR4][R242.64], R168 ;  /* 0x000000a8f2007986 */ /* 0x0041e8000c101504 */
[----:B---3--:R1:W-:Y:S04]  /*3b960*/  STG.E.U16 desc[UR4][R226.64], R165 ;  /* 0x000000a5e2007986 */ /* 0x0083e8000c101504 */
[----:B0-----:R-:W2:Y:S04]  /*3b970*/  LDL.LU.64 R242, [R1+0x740] ;  /* 0x0007400001f27983 */ /* 0x001ea80000300a00 */
[----:B-1----:R-:W3:Y:S01]  /*3b980*/  LDL.LU.64 R226, [R1+0x738] ;  /* 0x0007380001e27983 */ /* 0x002ee20000300a00 */
[----:B------:R-:W-:-:S03]  /*3b990*/  PRMT R165, R166, 0x7632, R165 ;  /* 0x00007632a6a57816 */ /* 0x000fc600000000a5 */
[----:B------:R0:W-:Y:S04]  /*3b9a0*/  STG.E.U16 desc[UR4][R228.64], R164 ;  /* 0x000000a4e4007986 */ /* 0x0001e8000c101504 */
[----:B------:R-:W-:Y:S04]  /*3b9b0*/  STG.E.U16 desc[UR4][R220.64], R166 ;  /* 0x000000a6dc007986 */ /* 0x000fe8000c101504 */
[----:B-----5:R1:W-:Y:S04]  /*3b9c0*/  STG.E.U16 desc[UR4][R230.64], R165 ;  /* 0x000000a5e6007986 */ /* 0x0203e8000c101504 */
[----:B0-----:R-:W5:Y:S01]  /*3b9d0*/  LDL.LU.64 R228, [R1+0x730] ;  /* 0x0007300001e47983 */ /* 0x001f620000300a00 */
[----:B------:R-:W-:-:S03]  /*3b9e0*/  PRMT R164, R167, 0x7632, R164 ;  /* 0x00007632a7a47816 */ /* 0x000fc600000000a4 */
[----:B------:R-:W5:Y:S04]  /*3b9f0*/  LDL.LU.64 R218, [R1+0x728] ;  /* 0x0007280001da7983 */ /* 0x000f680000300a00 */
[----:B-1----:R-:W5:Y:S04]  /*3ba00*/  LDL.LU.64 R230, [R1+0x720] ;  /* 0x0007200001e67983 */ /* 0x002f680000300a00 */
[----:B------:R0:W-:Y:S04]  /*3ba10*/  STG.E.U16 desc[UR4][R232.64], R167 ;  /* 0x000000a7e8007986 */ /* 0x0001e8000c101504 */
[----:B------:R1:W-:Y:S04]  /*3ba20*/  STG.E.U16 desc[UR4][R234.64], R164 ;  /* 0x000000a4ea007986 */ /* 0x0003e8000c101504 */
[----:B0-----:R-:W5:Y:S04]  /*3ba30*/  LDL.LU.64 R232, [R1+0x718] ;  /* 0x0007180001e87983 */ /* 0x001f680000300a00 */
[----:B-1----:R-:W5:Y:S04]  /*3ba40*/  LDL.LU.64 R234, [R1+0x710] ;  /* 0x0007100001ea7983 */ /* 0x002f680000300a00 */
[----:B----4-:R0:W-:Y:S04]  /*3ba50*/  STG.E.U16 desc[UR4][R248.64], R160 ;  /* 0x000000a0f8007986 */ /* 0x0101e8000c101504 */
[----:B0-----:R-:W4:Y:S01]  /*3ba60*/  LDL.LU.64 R248, [R1+0x708] ;  /* 0x0007080001f87983 */ /* 0x001f220000300a00 */
[----:B------:R-:W-:-:S02]  /*3ba70*/  PRMT R164, R160, 0x7632, R164 ;  /* 0x00007632a0a47816 */ /* 0x000fc400000000a4 */
[----:B------:R-:W-:-:S03]  /*3ba80*/  PRMT R160, R161, 0x7632, R160 ;  /* 0x00007632a1a07816 */ /* 0x000fc600000000a0 */
[----:B------:R0:W-:Y:S04]  /*3ba90*/  STG.E.U16 desc[UR4][R236.64], R164 ;  /* 0x000000a4ec007986 */ /* 0x0001e8000c101504 */
[----:B0-----:R-:W4:Y:S04]  /*3baa0*/  LDL.LU.64 R236, [R1+0x700] ;  /* 0x0007000001ec7983 */ /* 0x001f280000300a00 */
[----:B------:R-:W4:Y:S04]  /*3bab0*/  LDL.LU.64 R220, [R1+0x6f8] ;  /* 0x0006f80001dc7983 */ /* 0x000f280000300a00 */
[----:B------:R0:W-:Y:S02]  /*3bac0*/  STG.E.U16 desc[UR4][R222.64], R161 ;  /* 0x000000a1de007986 */ /* 0x0001e4000c101504 */
[----:B0-----:R-:W-:-:S02]  /*3bad0*/  PRMT R161, R162, 0x7632, R161 ;  /* 0x00007632a2a17816 */ /* 0x001fc400000000a1 */
[----:B------:R0:W-:Y:S04]  /*3bae0*/  STG.E.U16 desc[UR4][R238.64], R160 ;  /* 0x000000a0ee007986 */ /* 0x0001e8000c101504 */
[----:B------:R1:W-:Y:S04]  /*3baf0*/  STG.E.U16 desc[UR4][R240.64], R162 ;  /* 0x000000a2f0007986 */ /* 0x0003e8000c101504 */
[----:B0-----:R-:W4:Y:S01]  /*3bb00*/  LDL.LU.64 R238, [R1+0x6f0] ;  /* 0x0006f00001ee7983 */ /* 0x001f220000300a00 */
[----:B------:R-:W-:-:S03]  /*3bb10*/  PRMT R160, R163, 0x7632, R160 ;  /* 0x00007632a3a07816 */ /* 0x000fc600000000a0 */
[----:B-1----:R-:W4:Y:S04]  /*3bb20*/  LDL.LU.64 R240, [R1+0x6e8] ;  /* 0x0006e80001f07983 */ /* 0x002f280000300a00 */
[----:B------:R-:W4:Y:S04]  /*3bb30*/  LDL.LU.64 R222, [R1+0x6e0] ;  /* 0x0006e00001de7983 */ /* 0x000f280000300a00 */
[----:B------:R-:W-:Y:S04]  /*3bb40*/  STG.E.U16 desc[UR4][R224.64], R161 ;  /* 0x000000a1e0007986 */ /* 0x000fe8000c101504 */
[----:B--2---:R0:W-:Y:S04]  /*3bb50*/  STG.E.U16 desc[UR4][R242.64], R163 ;  /* 0x000000a3f2007986 */ /* 0x0041e8000c101504 */
[----:B---3--:R1:W-:Y:S04]  /*3bb60*/  STG.E.U16 desc[UR4][R226.64], R160 ;  /* 0x000000a0e2007986 */ /* 0x0083e8000c101504 */
[----:B0-----:R-:W2:Y:S01]  /*3bb70*/  LDL.LU.64 R242, [R1+0x6d8] ;  /* 0x0006d80001f27983 */ /* 0x001ea20000300a00 */
[----:B-1----:R-:W-:-:S03]  /*3bb80*/  PRMT R160, R156, 0x7632, R160 ;  /* 0x000076329ca07816 */ /* 0x002fc600000000a0 */
[----:B------:R-:W3:Y:S04]  /*3bb90*/  LDL.LU.64 R224, [R1+0x6d0] ;  /* 0x0006d00001e07983 */ /* 0x000ee80000300a00 */
[----:B-----5:R0:W-:Y:S04]  /*3bba0*/  STG.E.U16 desc[UR4][R228.64], R156 ;  /* 0x0000009ce4007986 */ /* 0x0201e8000c101504 */
[----:B------:R-:W5:Y:S04]  /*3bbb0*/  LDL.LU.64 R226, [R1+0x6c8] ;  /* 0x0006c80001e27983 */ /* 0x000f680000300a00 */
[----:B------:R-:W-:Y:S04]  /*3bbc0*/  STG.E.U16 desc[UR4][R218.64], R160 ;  /* 0x000000a0da007986 */ /* 0x000fe8000c101504 */
[----:B0-----:R-:W5:Y:S01]  /*3bbd0*/  LDL.LU.64 R228, [R1+0x6c0] ;  /* 0x0006c00001e47983 */ /* 0x001f620000300a00 */
[----:B------:R-:W-:-:S03]  /*3bbe0*/  PRMT R156, R157, 0x7632, R156 ;  /* 0x000076329d9c7816 */ /* 0x000fc6000000009c */
[----:B------:R0:W-:Y:S04]  /*3bbf0*/  STG.E.U16 desc[UR4][R230.64], R157 ;  /* 0x0000009de6007986 */ /* 0x0001e8000c101504 */
[----:B------:R1:W-:Y:S04]  /*3bc00*/  STG.E.U16 desc[UR4][R232.64], R156 ;  /* 0x0000009ce8007986 */ /* 0x0003e8000c101504 */
[----:B0-----:R-:W5:Y:S01]  /*3bc10*/  LDL.LU.64 R230, [R1+0x6b8] ;  /* 0x0006b80001e67983 */ /* 0x001f620000300a00 */
[----:B------:R-:W-:-:S03]  /*3bc20*/  PRMT R157, R158, 0x7632, R157 ;  /* 0x000076329e9d7816 */ /* 0x000fc6000000009d */
[----:B------:R0:W-:Y:S04]  /*3bc30*/  STG.E.U16 desc[UR4][R234.64], R158 ;  /* 0x0000009eea007986 */ /* 0x0001e8000c101504 */
[----:B-1----:R-:W5:Y:S04]  /*3bc40*/  LDL.LU.64 R232, [R1+0x6b0] ;  /* 0x0006b00001e87983 */ /* 0x002f680000300a00 */
[----:B0-----:R-:W5:Y:S04]  /*3bc50*/  LDL.LU.64 R234, [R1+0x6a8] ;  /* 0x0006a80001ea7983 */ /* 0x001f680000300a00 */
[----:B----4-:R0:W-:Y:S04]  /*3bc60*/  STG.E.U16 desc[UR4][R248.64], R157 ;  /* 0x0000009df8007986 */ /* 0x0101e8000c101504 */
[----:B0-----:R-:W4:Y:S01]  /*3bc70*/  LDL.LU.64 R248, [R1+0x6a0] ;  /* 0x0006a00001f87983 */ /* 0x001f220000300a00 */
[----:B------:R-:W-:-:S03]  /*3bc80*/  PRMT R156, R159, 0x7632, R156 ;  /* 0x000076329f9c7816 */ /* 0x000fc6000000009c */
[----:B------:R0:W-:Y:S04]  /*3bc90*/  STG.E.U16 desc[UR4][R236.64], R159 ;  /* 0x0000009fec007986 */ /* 0x0001e8000c101504 */
[----:B------:R1:W-:Y:S04]  /*3bca0*/  STG.E.U16 desc[UR4][R220.64], R156 ;  /* 0x0000009cdc007986 */ /* 0x0003e8000c101504 */
[----:B0-----:R-:W4:Y:S01]  /*3bcb0*/  LDL.LU.64 R236, [R1+0x698] ;  /* 0x0006980001ec7983 */ /* 0x001f220000300a00 */
[----:B-1----:R-:W-:-:S03]  /*3bcc0*/  PRMT R156, R152, 0x7632, R156 ;  /* 0x00007632989c7816 */ /* 0x002fc6000000009c */
[----:B------:R-:W4:Y:S04]  /*3bcd0*/  LDL.LU.64 R220, [R1+0x690] ;  /* 0x0006900001dc7983 */ /* 0x000f280000300a00 */
[----:B------:R0:W-:Y:S04]  /*3bce0*/  STG.E.U16 desc[UR4][R238.64], R152 ;  /* 0x00000098ee007986 */ /* 0x0001e8000c101504 */
[----:B------:R1:W-:Y:S04]  /*3bcf0*/  STG.E.U16 desc[UR4][R240.64], R156 ;  /* 0x0000009cf0007986 */ /* 0x0003e8000c101504 */
[----:B------:R1:W-:Y:S01]  /*3bd00*/  STG.E.U16 desc[UR4][R222.64], R153 ;  /* 0x00000099de007986 */ /* 0x0003e2000c101504 */
[----:B0-----:R-:W-:-:S03]  /*3bd10*/  PRMT R152, R153, 0x7632, R152 ;  /* 0x0000763299987816 */ /* 0x001fc60000000098 */
[----:B------:R-:W4:Y:S04]  /*3bd20*/  LDL.LU.64 R238, [R1+0x688] ;  /* 0x0006880001ee7983 */ /* 0x000f280000300a00 */
[----:B-1----:R-:W4:Y:S04]  /*3bd30*/  LDL.LU.64 R240, [R1+0x680] ;  /* 0x0006800001f07983 */ /* 0x002f280000300a00 */
[----:B------:R-:W4:Y:S01]  /*3bd40*/  LDL.LU.64 R222, [R1+0x678] ;  /* 0x0006780001de7983 */ /* 0x000f220000300a00 */
[----:B------:R-:W-:-:S03]  /*3bd50*/  PRMT R153, R154, 0x7632, R153 ;  /* 0x000076329a997816 */ /* 0x000fc60000000099 */
[----:B--2---:R0:W-:Y:S04]  /*3bd60*/  STG.E.U16 desc[UR4][R242.64], R152 ;  /* 0x00000098f2007986 */ /* 0x0041e8000c101504 */
[----:B---3--:R1:W-:Y:S04]  /*3bd70*/  STG.E.U16 desc[UR4][R224.64], R154 ;  /* 0x0000009ae0007986 */ /* 0x0083e8000c101504 */
[----:B0-----:R-:W2:Y:S01]  /*3bd80*/  LDL.LU.64 R242, [R1+0x670] ;  /* 0x0006700001f27983 */ /* 0x001ea20000300a00 */
[----:B------:R-:W-:-:S03]  /*3bd90*/  PRMT R152, R155, 0x7632, R152 ;  /* 0x000076329b987816 */ /* 0x000fc60000000098 */
[----:B-1----:R-:W3:Y:S04]  /*3bda0*/  LDL.LU.64 R224, [R1+0x668] ;  /* 0x0006680001e07983 */ /* 0x002ee80000300a00 */
[----:B-----5:R0:W-:Y:S04]  /*3bdb0*/  STG.E.U16 desc[UR4][R226.64], R153 ;  /* 0x00000099e2007986 */ /* 0x0201e8000c101504 */
[----:B------:R1:W-:Y:S04]  /*3bdc0*/  STG.E.U16 desc[UR4][R228.64], R155 ;  /* 0x0000009be4007986 */ /* 0x0003e8000c101504 */
[----:B0-----:R-:W5:Y:S04]  /*3bdd0*/  LDL.LU.64 R226, [R1+0x660] ;  /* 0x0006600001e27983 */ /* 0x001f680000300a00 */
[----:B------:R0:W-:Y:S04]  /*3bde0*/  STG.E.U16 desc[UR4][R230.64], R152 ;  /* 0x00000098e6007986 */ /* 0x0001e8000c101504 */
[----:B-1----:R-:W5:Y:S04]  /*3bdf0*/  LDL.LU.64 R228, [R1+0x658] ;  /* 0x0006580001e47983 */ /* 0x002f680000300a00 */
[----:B------:R1:W-:Y:S01]  /*3be00*/  STG.E.U16 desc[UR4][R232.64], R148 ;  /* 0x00000094e8007986 */ /* 0x0003e2000c101504 */
[----:B0-----:R-:W-:-:S03]  /*3be10*/  PRMT R152, R148, 0x7632, R152 ;  /* 0x0000763294987816 */ /* 0x001fc60000000098 */
[----:B------:R-:W5:Y:S04]  /*3be20*/  LDL.LU.64 R230, [R1+0x650] ;  /* 0x0006500001e67983 */ /* 0x000f680000300a00 */
[----:B------:R0:W-:Y:S04]  /*3be30*/  STG.E.U16 desc[UR4][R234.64], R152 ;  /* 0x00000098ea007986 */ /* 0x0001e8000c101504 */
[----:B-1----:R-:W5:Y:S04]  /*3be40*/  LDL.LU.64 R232, [R1+0x648] ;  /* 0x0006480001e87983 */ /* 0x002f680000300a00 */
[----:B0-----:R-:W5:Y:S04]  /*3be50*/  LDL.LU.64 R234, [R1+0x640] ;  /* 0x0006400001ea7983 */ /* 0x001f680000300a00 */
[----:B----4-:R0:W-:Y:S04]  /*3be60*/  STG.E.U16 desc[UR4][R248.64], R149 ;  /* 0x00000095f8007986 */ /* 0x0101e8000c101504 */
[----:B0-----:R-:W4:Y:S01]  /*3be70*/  LDL.LU.64 R248, [R1+0x638] ;  /* 0x0006380001f87983 */ /* 0x001f220000300a00 */
[----:B------:R-:W-:-:S02]  /*3be80*/  PRMT R148, R149, 0x7632, R148 ;  /* 0x0000763295947816 */ /* 0x000fc40000000094 */
[----:B------:R-:W-:-:S03]  /*3be90*/  PRMT R149, R150, 0x7632, R149 ;  /* 0x0000763296957816 */ /* 0x000fc60000000095 */
[----:B------:R0:W-:Y:S04]  /*3bea0*/  STG.E.U16 desc[UR4][R236.64], R148 ;  /* 0x00000094ec007986 */ /* 0x0001e8000c101504 */
[----:B------:R-:W-:Y:S04]  /*3beb0*/  STG.E.U16 desc[UR4][R220.64], R150 ;  /* 0x00000096dc007986 */ /* 0x000fe8000c101504 */
[----:B0-----:R-:W4:Y:S01]  /*3bec0*/  LDL.LU.64 R236, [R1+0x630] ;  /* 0x0006300001ec7983 */ /* 0x001f220000300a00 */
[----:B------:R-:W-:-:S03]  /*3bed0*/  PRMT R148, R151, 0x7632, R148 ;  /* 0x0000763297947816 */ /* 0x000fc60000000094 */
[----:B------:R-:W4:Y:S04]  /*3bee0*/  LDL.LU.64 R218, [R1+0x628] ;  /* 0x0006280001da7983 */ /* 0x000f280000300a00 */
[----:B------:R0:W-:Y:S04]  /*3bef0*/  STG.E.U16 desc[UR4][R238.64], R149 ;  /* 0x00000095ee007986 */ /* 0x0001e8000c101504 */
[----:B------:R1:W-:Y:S04]  /*3bf00*/  STG.E.U16 desc[UR4][R240.64], R151 ;  /* 0x00000097f0007986 */ /* 0x0003e8000c101504 */
[----:B------:R1:W-:Y:S04]  /*3bf10*/  STG.E.U16 desc[UR4][R222.64], R148 ;  /* 0x00000094de007986 */ /* 0x0003e8000c101504 */
[----:B0-----:R-:W4:Y:S04]  /*3bf20*/  LDL.LU.64 R238, [R1+0x620] ;  /* 0x0006200001ee7983 */ /* 0x001f280000300a00 */
[----:B-1----:R-:W4:Y:S01]  /*3bf30*/  LDL.LU.64 R240, [R1+0x618] ;  /* 0x0006180001f07983 */ /* 0x002f220000300a00 */
[----:B------:R-:W-:-:S03]  /*3bf40*/  PRMT R148, R144, 0x7632, R148 ;  /* 0x0000763290947816 */ /* 0x000fc60000000094 */
[----:B------:R-:W4:Y:S04]  /*3bf50*/  LDL.LU.64 R220, [R1+0x610] ;  /* 0x0006100001dc7983 */ /* 0x000f280000300a00 */
[----:B------:R-:W4:Y:S04]  /*3bf60*/  LDL.LU.64 R222, [R1+0x5f8] ;  /* 0x0005f80001de7983 */ /* 0x000f280000300a00 */
[----:B--2---:R0:W-:Y:S04]  /*3bf70*/  STG.E.U16 desc[UR4][R242.64], R144 ;  /* 0x00000090f2007986 */ /* 0x0041e8000c101504 */
[----:B---3--:R1:W-:Y:S04]  /*3bf80*/  STG.E.U16 desc[UR4][R224.64], R148 ;  /* 0x00000094e0007986 */ /* 0x0083e8000c101504 */
[----:B0-----:R-:W2:Y:S01]  /*3bf90*/  LDL.LU.64 R242, [R1+0x5f0] ;  /* 0x0005f00001f27983 */ /* 0x001ea20000300a00 */
[----:B------:R-:W-:-:S03]  /*3bfa0*/  PRMT R144, R145, 0x7632, R144 ;  /* 0x0000763291907816 */ /* 0x000fc60000000090 */
[----:B-1----:R-:W3:Y:S04]  /*3bfb0*/  LDL.LU.64 R224, [R1+0x5e8] ;  /* 0x0005e80001e07983 */ /* 0x002ee80000300a00 */
[----:B-----5:R0:W-:Y:S04]  /*3bfc0*/  STG.E.U16 desc[UR4][R226.64], R145 ;  /* 0x00000091e2007986 */ /* 0x0201e8000c101504 */
[----:B------:R1:W-:Y:S04]  /*3bfd0*/  STG.E.U16 desc[UR4][R228.64], R144 ;  /* 0x00000090e4007986 */ /* 0x0003e8000c101504 */
[----:B0-----:R-:W5:Y:S01]  /*3bfe0*/  LDL.LU.64 R226, [R1+0x5e0] ;  /* 0x0005e00001e27983 */ /* 0x001f620000300a00 */
[----:B------:R-:W-:-:S03]  /*3bff0*/  PRMT R145, R146, 0x7632, R145 ;  /* 0x0000763292917816 */ /* 0x000fc60000000091 */
[----:B------:R0:W-:Y:S01]  /*3c000*/  STG.E.U16 desc[UR4][R230.64], R146 ;  /* 0x00000092e6007986 */ /* 0x0001e2000c101504 */
[----:B-1----:R-:W-:-:S03]  /*3c010*/  PRMT R144, R147, 0x7632, R144 ;  /* 0x0000763293907816 */ /* 0x002fc60000000090 */
[----:B------:R-:W5:Y:S04]  /*3c020*/  LDL.LU.64 R228, [R1+0x5d8] ;  /* 0x0005d80001e47983 */ /* 0x000f680000300a00 */
[----:B------:R1:W-:Y:S04]  /*3c030*/  STG.E.U16 desc[UR4][R232.64], R145 ;  /* 0x00000091e8007986 */ /* 0x0003e8000c101504 */
[----:B0-----:R-:W5:Y:S04]  /*3c040*/  LDL.LU.64 R230, [R1+0x5d0] ;  /* 0x0005d00001e67983 */ /* 0x001f680000300a00 */
[----:B------:R-:W-:Y:S04]  /*3c050*/  STG.E.U16 desc[UR4][R234.64], R147 ;  /* 0x00000093ea007986 */ /* 0x000fe8000c101504 */
[----:B-1----:R-:W5:Y:S04]  /*3c060*/  LDL.LU.64 R232, [R1+0x5c8] ;  /* 0x0005c80001e87983 */ /* 0x002f680000300a00 */
[----:B----4-:R0:W-:Y:S04]  /*3c070*/  STG.E.U16 desc[UR4][R248.64], R144 ;  /* 0x00000090f8007986 */ /* 0x0101e8000c101504 */
[----:B0-----:R-:W4:Y:S01]  /*3c080*/  LDL.LU.64 R248, [R1+0x5c0] ;  /* 0x0005c00001f87983 */ /* 0x001f220000300a00 */
[----:B------:R-:W-:-:S03]  /*3c090*/  PRMT R144, R140, 0x7632, R144 ;  /* 0x000076328c907816 */ /* 0x000fc60000000090 */
[----:B------:R-:W4:Y:S04]  /*3c0a0*/  LDL.LU.64 R234, [R1+0x5b8] ;  /* 0x0005b80001ea7983 */ /* 0x000f280000300a00 */
[----:B------:R0:W-:Y:S04]  /*3c0b0*/  STG.E.U16 desc[UR4][R236.64], R140 ;  /* 0x0000008cec007986 */ /* 0x0001e8000c101504 */
[----:B------:R-:W-:Y:S01]  /*3c0c0*/  STG.E.U16 desc[UR4][R218.64], R144 ;  /* 0x00000090da007986 */ /* 0x000fe2000c101504 */
[----:B0-----:R-:W-:-:S03]  /*3c0d0*/  PRMT R140, R141, 0x7632, R140 ;  /* 0x000076328d8c7816 */ /* 0x001fc6000000008c */
[----:B------:R-:W4:Y:S04]  /*3c0e0*/  LDL.LU.64 R236, [R1+0x5b0] ;  /* 0x0005b00001ec7983 */ /* 0x000f280000300a00 */
[----:B------:R0:W-:Y:S04]  /*3c0f0*/  STG.E.U16 desc[UR4][R238.64], R141 ;  /* 0x0000008dee007986 */ /* 0x0001e8000c101504 */
[----:B------:R1:W-:Y:S04]  /*3c100*/  STG.E.U16 desc[UR4][R240.64], R140 ;  /* 0x0000008cf0007986 */ /* 0x0003e8000c101504 */
[----:B0-----:R-:W4:Y:S01]  /*3c110*/  LDL.LU.64 R238, [R1+0x5a8] ;  /* 0x0005a80001ee7983 */ /* 0x001f220000300a00 */
[----:B------:R-:W-:-:S03]  /*3c120*/  PRMT R141, R142, 0x7632, R141 ;  /* 0x000076328e8d7816 */ /* 0x000fc6000000008d */
[----:B-1----:R-:W4:Y:S01]  /*3c130*/  LDL.LU.64 R240, [R1+0x910] ;  /* 0x0009100001f07983 */ /* 0x002f220000300a00 */
[----:B------:R-:W-:-:S03]  /*3c140*/  PRMT R140, R143, 0x7632, R140 ;  /* 0x000076328f8c7816 */ /* 0x000fc6000000008c */
[----:B------:R-:W-:Y:S04]  /*3c150*/  STG.E.U16 desc[UR4][R220.64], R142 ;  /* 0x0000008edc007986 */ /* 0x000fe8000c101504 */
[----:B------:R-:W-:Y:S04]  /*3c160*/  STG.E.U16 desc[UR4][R222.64], R141 ;  /* 0x0000008dde007986 */ /* 0x000fe8000c101504 */
[----:B------:R-:W4:Y:S04]  /*3c170*/  LDL.LU.64 R216, [R1+0x930] ;  /* 0x0009300001d87983 */ /* 0x000f280000300a00 */
[----:B--2---:R0:W-:Y:S04]  /*3c180*/  STG.E.U16 desc[UR4][R242.64], R143 ;  /* 0x0000008ff2007986 */ /* 0x0041e8000c101504 */
[----:B---3--:R1:W-:Y:S04]  /*3c190*/  STG.E.U16 desc[UR4][R224.64], R140 ;  /* 0x0000008ce0007986 */ /* 0x0083e8000c101504 */
[----:B0-----:R-:W2:Y:S04]  /*3c1a0*/  LDL.LU.64 R242, [R1+0x928] ;  /* 0x0009280001f27983 */ /* 0x001ea80000300a00 */
[----:B------:R-:W3:Y:S01]  /*3c1b0*/  LDL.LU.64 R222, [R1+0x920] ;  /* 0x0009200001de7983 */ /* 0x000ee20000300a00 */
[----:B-1----:R-:W-:-:S03]  /*3c1c0*/  PRMT R140, R136, 0x7632, R140 ;  /* 0x00007632888c7816 */ /* 0x002fc6000000008c */
[----:B------:R-:W3:Y:S04]  /*3c1d0*/  LDL.LU.64 R224, [R1+0x938] ;  /* 0x0009380001e07983 */ /* 0x000ee80000300a00 */
[----:B-----5:R0:W-:Y:S04]  /*3c1e0*/  STG.E.U16 desc[UR4][R226.64], R136 ;  /* 0x00000088e2007986 */ /* 0x0201e8000c101504 */
[----:B------:R1:W-:Y:S04]  /*3c1f0*/  STG.E.U16 desc[UR4][R228.64], R140 ;  /* 0x0000008ce4007986 */ /* 0x0003e8000c101504 */
[----:B0-----:R-:W5:Y:S01]  /*3c200*/  LDL.LU.64 R226, [R1+0x958] ;  /* 0x0009580001e27983 */ /* 0x001f620000300a00 */
[----:B------:R-:W-:-:S03]  /*3c210*/  PRMT R136, R137, 0x7632, R136 ;  /* 0x0000763289887816 */ /* 0x000fc60000000088 */
        /* <DEDUP_REMOVED lines=9> */
[----:B------:R-:W4:Y:S04]  /*3c2b0*/  LDL.LU.64 R218, [R1+0x968] ;  /* 0x0009680001da7983 */ /* 0x000f280000300a00 */
[----:B------:R0:W-:Y:S04]  /*3c2c0*/  STG.E.U16 desc[UR4][R234.64], R137 ;  /* 0x00000089ea007986 */ /* 0x0001e8000c101504 */
[----:B------:R1:W-:Y:S04]  /*3c2d0*/  STG.E.U16 desc[UR4][R236.64], R139 ;  /* 0x0000008bec007986 */ /* 0x0003e8000c101504 */
[----:B0-----:R-:W4:Y:S04]  /*3c2e0*/  LDL.LU.64 R234, [R1+0x940] ;  /* 0x0009400001ea7983 */ /* 0x001f280000300a00 */
[----:B-1----:R-:W4:Y:S04]  /*3c2f0*/  LDL.LU.64 R236, [R1+0x918] ;  /* 0x0009180001ec7983 */ /* 0x002f280000300a00 */
[----:B------:R-:W4:Y:S04]  /*3c300*/  LDL.LU.64 R220, [R1+0x5a0] ;  /* 0x0005a00001dc7983 */ /* 0x000f280000300a00 */
[----:B------:R0:W-:Y:S04]  /*3c310*/  STG.E.U16 desc[UR4][R238.64], R136 ;  /* 0x00000088ee007986 */ /* 0x0001e8000c101504 */
[----:B------:R1:W-:Y:S01]  /*3c320*/  STG.E.U16 desc[UR4][R240.64], R132 ;  /* 0x00000084f0007986 */ /* 0x0003e2000c101504 */
[----:B0-----:R-:W-:-:S03]  /*3c330*/  PRMT R136, R132, 0x7632, R136 ;  /* 0x0000763284887816 */ /* 0x001fc60000000088 */
[----:B------:R-:W4:Y:S01]  /*3c340*/  LDL.LU.64 R238, [R1+0x598] ;  /* 0x0005980001ee7983 */ /* 0x000f220000300a00 */
[----:B-1----:R-:W-:-:S03]  /*3c350*/  PRMT R132, R133, 0x7632, R132 ;  /* 0x0000763285847816 */ /* 0x002fc60000000084 */
[----:B------:R-:W-:Y:S04]  /*3c360*/  STG.E.U16 desc[UR4][R216.64], R136 ;  /* 0x00000088d8007986 */ /* 0x000fe8000c101504 */
[----:B------:R-:W4:Y:S04]  /*3c370*/  LDL.LU.64 R240, [R1+0x590] ;  /* 0x0005900001f07983 */ /* 0x000f280000300a00 */
[----:B--2---:R0:W-:Y:S04]  /*3c380*/  STG.E.U16 desc[UR4][R242.64], R133 ;  /* 0x00000085f2007986 */ /* 0x0041e8000c101504 */
[----:B---3--:R1:W-:Y:S04]  /*3c390*/  STG.E.U16 desc[UR4][R222.64], R132 ;  /* 0x00000084de007986 */ /* 0x0083e8000c101504 */
[----:B------:R2:W-:Y:S04]  /*3c3a0*/  STG.E.U16 desc[UR4][R224.64], R134 ;  /* 0x00000086e0007986 */ /* 0x0005e8000c101504 */
[----:B0-----:R-:W3:Y:S01]  /*3c3b0*/  LDL.LU.64 R242, [R1+0x588] ;  /* 0x0005880001f27983 */ /* 0x001ee20000300a00 */
[----:B-1----:R-:W-:-:S03]  /*3c3c0*/  PRMT R132, R134, 0x7632, R132 ;  /* 0x0000763286847816 */ /* 0x002fc60000000084 */
[----:B------:R-:W3:Y:S01]  /*3c3d0*/  LDL.LU.64 R222, [R1+0x580] ;  /* 0x0005800001de7983 */ /* 0x000ee20000300a00 */
[----:B------:R-:W-:-:S03]  /*3c3e0*/  PRMT R133, R135, 0x7632, R133 ;  /* 0x0000763287857816 */ /* 0x000fc60000000085 */
[----:B--2---:R-:W2:Y:S04]  /*3c3f0*/  LDL.LU.64 R224, [R1+0x578] ;  /* 0x0005780001e07983 */ /* 0x004ea80000300a00 */
        /* <DEDUP_REMOVED lines=11> */
[----:B------:R-:W-:-:S03]  /*3c4b0*/  PRMT R128, R129, 0x7632, R128 ;  /* 0x0000763281807816 */ /* 0x000fc60000000080 */
[----:B------:R0:W-:Y:S04]  /*3c4c0*/  STG.E.U16 desc[UR4][R218.64], R129 ;  /* 0x00000081da007986 */ /* 0x0001e8000c101504 */
[----:B------:R1:W-:Y:S04]  /*3c4d0*/  STG.E.U16 desc[UR4][R234.64], R128 ;  /* 0x00000080ea007986 */ /* 0x0003e8000c101504 */
[----:B------:R1:W-:Y:S01]  /*3c4e0*/  STG.E.U16 desc[UR4][R236.64], R130 ;  /* 0x00000082ec007986 */ /* 0x0003e2000c101504 */
[----:B0-----:R-:W-:-:S03]  /*3c4f0*/  PRMT R129, R131, 0x7632, R129 ;  /* 0x0000763283817816 */ /* 0x001fc60000000081 */
[----:B-1----:R-:W4:Y:S01]  /*3c500*/  LDL.LU.64 R234, [R1+0x548] ;  /* 0x0005480001ea7983 */ /* 0x002f220000300a00 */
[----:B------:R-:W-:-:S03]  /*3c510*/  PRMT R128, R130, 0x7632, R128 ;  /* 0x0000763282807816 */ /* 0x000fc60000000080 */
[----:B------:R-:W4:Y:S01]  /*3c520*/  LDL.LU.64 R236, [R1+0x540] ;  /* 0x0005400001ec7983 */ /* 0x000f220000300a00 */
[----:B------:R-:W0:Y:S03]  /*3c530*/  LDC R130, c[0x0][0x278] ;  /* 0x00009e00ff827b82 */ /* 0x000e260000000800 */
[----:B------:R1:W-:Y:S02]  /*3c540*/  STG.E.U16 desc[UR4][R220.64], R128 ;  /* 0x00000080dc007986 */ /* 0x0003e4000c101504 */
[----:B-1----:R-:W-:Y:S02]  /*3c550*/  PRMT R128, R104, 0x7632, R128 ;  /* 0x0000763268807816 */ /* 0x002fe40000000080 */
[----:B------:R1:W-:Y:S04]  /*3c560*/  STG.E.U16 desc[UR4][R238.64], R131 ;  /* 0x00000083ee007986 */ /* 0x0003e8000c101504 */
[----:B------:R0:W-:Y:S04]  /*3c570*/  STG.E.U16 desc[UR4][R240.64], R129 ;  /* 0x00000081f0007986 */ /* 0x0001e8000c101504 */
[----:B-1----:R-:W4:Y:S01]  /*3c580*/  LDL.LU.64 R238, [R1+0x538] ;  /* 0x0005380001ee7983 */ /* 0x002f220000300a00 */
[----:B------:R-:W1:Y:S03]  /*3c590*/  LDC R131, c[0x0][0x278] ;  /* 0x00009e00ff837b82 */ /* 0x000e660000000800 */
[----:B0-----:R-:W4:Y:S05]  /*3c5a0*/  LDL.LU.64 R240, [R1+0x530] ;  /* 0x0005300001f07983 */ /* 0x001f2a0000300a00 */
[----:B------:R-:W0:Y:S01]  /*3c5b0*/  LDC R129, c[0x0][0x278] ;  /* 0x00009e00ff817b82 */ /* 0x000e220000000800 */
[----:B---3--:R3:W-:Y:S04]  /*3c5c0*/  STG.E.U16 desc[UR4][R242.64], R104 ;  /* 0x00000068f2007986 */ /* 0x0087e8000c101504 */
[----:B------:R1:W-:Y:S01]  /*3c5d0*/  STG.E.U16 desc[UR4][R222.64], R128 ;  /* 0x00000080de007986 */ /* 0x0003e2000c101504 */
[----:B---3--:R-:W-:-:S03]  /*3c5e0*/  PRMT R104, R105, 0x7632, R104 ;  /* 0x0000763269687816 */ /* 0x008fc60000000068 */
[----:B--2---:R2:W-:Y:S04]  /*3c5f0*/  STG.E.U16 desc[UR4][R224.64], R105 ;  /* 0x00000069e0007986 */ /* 0x0045e8000c101504 */
[----:B------:R-:W3:Y:S01]  /*3c600*/  LDL.LU.64 R242, [R1+0x528] ;  /* 0x0005280001f27983 */ /* 0x000ee20000300a00 */
[----:B-1----:R-:W1:Y:S03]  /*3c610*/  LDC R128, c[0x0][0x278] ;  /* 0x00009e00ff807b82 */ /* 0x002e660000000800 */
[----:B-----5:R5:W-:Y:S05]  /*3c620*/  STG.E.U16 desc[UR4][R226.64], R104 ;  /* 0x00000068e2007986 */ /* 0x020bea000c101504 */
[----:B--2---:R-:W2:Y:S01]  /*3c630*/  LDC R105, c[0x0][0x278] ;  /* 0x00009e00ff697b82 */ /* 0x004ea20000000800 */
[----:B------:R0:W-:Y:S01]  /*3c640*/  STG.E.U16 desc[UR4][R228.64], R106 ;  /* 0x0000006ae4007986 */ /* 0x0001e2000c101504 */
[----:B-----5:R-:W-:-:S02]  /*3c650*/  PRMT R104, R106, 0x7632, R104 ;  /* 0x000076326a687816 */ /* 0x020fc40000000068 */
[----:B0-----:R-:W-:-:S03]  /*3c660*/  PRMT R106, R107, 0x7632, R106 ;  /* 0x000076326b6a7816 */ /* 0x001fc6000000006a */
[----:B------:R0:W-:Y:S04]  /*3c670*/  STG.E.U16 desc[UR4][R230.64], R104 ;  /* 0x00000068e6007986 */ /* 0x0001e8000c101504 */
[----:B------:R-:W-:Y:S04]  /*3c680*/  STG.E.U16 desc[UR4][R232.64], R107 ;  /* 0x0000006be8007986 */ /* 0x000fe8000c101504 */
[----:B0-----:R-:W5:Y:S01]  /*3c690*/  LDL.LU.64 R230, [R1+0x520] ;  /* 0x0005200001e67983 */ /* 0x001f620000300a00 */
[----:B------:R-:W5:Y:S03]  /*3c6a0*/  LDC R104, c[0x0][0x278] ;  /* 0x00009e00ff687b82 */ /* 0x000f660000000800 */
[----:B----4-:R0:W-:Y:S04]  /*3c6b0*/  STG.E.U16 desc[UR4][R248.64], R106 ;  /* 0x0000006af8007986 */ /* 0x0101e8000c101504 */
[----:B0-----:R-:W4:Y:S01]  /*3c6c0*/  LDL.LU.64 R248, [R1+0x518] ;  /* 0x0005180001f87983 */ /* 0x001f220000300a00 */
[----:B------:R-:W4:Y:S03]  /*3c6d0*/  LDC R106, c[0x0][0x278] ;  /* 0x00009e00ff6a7b82 */ /* 0x000f260000000800 */
[----:B------:R-:W4:Y:S01]  /*3c6e0*/  LDL.LU.64 R232, [R1+0x510] ;  /* 0x0005100001e87983 */ /* 0x000f220000300a00 */
[----:B------:R-:W-:-:S02]  /*3c6f0*/  LEA R234, R129, R188, 0x9 ;  /* 0x000000bc81ea7211 */ /* 0x000fc400078e48ff */
[----:B------:R-:W-:Y:S02]  /*3c700*/  PRMT R107, R124, 0x7632, R107 ;  /* 0x000076327c6b7816 */ /* 0x000fe4000000006b */
[----:B------:R-:W0:Y:S01]  /*3c710*/  LDC R129, c[0x0][0x278] ;  /* 0x00009e00ff817b82 */ /* 0x000e220000000800 */
[----:B------:R1:W-:Y:S01]  /*3c720*/  STG.E.U16 desc[UR4][R234.64], R124 ;  /* 0x0000007cea007986 */ /* 0x0003e2000c101504 */
[----:B------:R-:W-:-:S03]  /*3c730*/  IMAD R236, R130, 0x202, R188 ;  /* 0x0000020282ec7824 */ /* 0x000fc600078e02bc */
[----:B-1----:R-:W4:Y:S01]  /*3c740*/  LDL.LU.64 R234, [R1+0x508] ;  /* 0x0005080001ea7983 */ /* 0x002f220000300a00 */
[----:B------:R-:W-:-:S03]  /*3c750*/  PRMT R124, R125, 0x7632, R124 ;  /* 0x000076327d7c7816 */ /* 0x000fc6000000007c */
[----:B------:R1:W-:Y:S04]  /*3c760*/  STG.E.U16 desc[UR4][R236.64], R107 ;  /* 0x0000006bec007986 */ /* 0x0003e8000c101504 */
[----:B-1----:R-:W4:Y:S01]  /*3c770*/  LDL.LU.64 R236, [R1+0x500] ;  /* 0x0005000001ec7983 */ /* 0x002f220000300a00 */
[----:B------:R-:W1:Y:S03]  /*3c780*/  LDC R107, c[0x0][0x278] ;  /* 0x00009e00ff6b7b82 */ /* 0x000e660000000800 */
[----:B------:R-:W4:Y:S01]  /*3c790*/  LDL.LU.64 R228, [R1+0x4f8] ;  /* 0x0004f80001e47983 */ /* 0x000f220000300a00 */
[----:B--2---:R-:W-:-:S04]  /*3c7a0*/  IMAD R238, R105, 0x204, R188 ;  /* 0x0000020469ee7824 */ /* 0x004fc800078e02bc */
[----:B------:R-:W2:Y:S01]  /*3c7b0*/  LDC R105, c[0x0][0x278] ;  /* 0x00009e00ff697b82 */ /* 0x000ea20000000800 */
[--C-:B------:R-:W-:Y:S01]  /*3c7c0*/  IMAD R240, R128, 0x206, R188.reuse ;  /* 0x0000020680f07824 */ /* 0x100fe200078e02bc */
[----:B------:R0:W-:Y:S06]  /*3c7d0*/  STG.E.U16 desc[UR4][R238.64], R125 ;  /* 0x0000007dee007986 */ /* 0x0001ec000c101504 */
[----:B------:R-:W2:Y:S01]  /*3c7e0*/  LDC R128, c[0x0][0x278] ;  /* 0x00009e00ff807b82 */ /* 0x000ea20000000800 */
[----:B------:R1:W-:Y:S04]  /*3c7f0*/  STG.E.U16 desc[UR4][R240.64], R124 ;  /* 0x0000007cf0007986 */ /* 0x0003e8000c101504 */
[----:B0-----:R-:W2:Y:S03]  /*3c800*/  LDL.LU.64 R238, [R1+0x4f0] ;  /* 0x0004f00001ee7983 */ /* 0x001ea60000300a00 */
[----:B------:R-:W0:Y:S01]  /*3c810*/  LDC R125, c[0x0][0x278] ;  /* 0x00009e00ff7d7b82 */ /* 0x000e220000000800 */
[----:B-1----:R-:W2:Y:S07]  /*3c820*/  LDL.LU.64 R240, [R1+0x4e8] ;  /* 0x0004e80001f07983 */ /* 0x002eae0000300a00 */
[----:B------:R-:W1:Y:S01]  /*3c830*/  LDC R124, c[0x0][0x278] ;  /* 0x00009e00ff7c7b82 */ /* 0x000e620000000800 */
[----:B---3--:R-:W-:-:S05]  /*3c840*/  IMAD R242, R131, 0x208, R188 ;  /* 0x0000020883f27824 */ /* 0x008fca00078e02bc */
[----:B------:R3:W-:Y:S02]  /*3c850*/  STG.E.U16 desc[UR4][R242.64], R126 ;  /* 0x0000007ef2007986 */ /* 0x0007e4000c101504 */
[----:B---3--:R-:W-:Y:S02]  /*3c860*/  PRMT R126, R126, 0x7632, R126 ;  /* 0x000076327e7e7816 */ /* 0x008fe4000000007e */
[----:B------:R-:W3:Y:S01]  /*3c870*/  LDL.LU.64 R242, [R1+0x4e0] ;  /* 0x0004e00001f27983 */ /* 0x000ee20000300a00 */
[--C-:B-----5:R-:W-:Y:S02]  /*3c880*/  IMAD R230, R104, 0x20a, R188.reuse ;  /* 0x0000020a68e67824 */ /* 0x120fe400078e02bc */
[----:B------:R-:W3:Y:S03]  /*3c890*/  LDC R104, c[0x0][0x278] ;  /* 0x00009e00ff687b82 */ /* 0x000ee60000000800 */
[----:B------:R5:W-:Y:S04]  /*3c8a0*/  STG.E.U16 desc[UR4][R230.64], R126 ;  /* 0x0000007ee6007986 */ /* 0x000be8000c101504 */
[----:B-----5:R-:W5:Y:S01]  /*3c8b0*/  LDL.LU.64 R230, [R1+0x4d8] ;  /* 0x0004d80001e67983 */ /* 0x020f620000300a00 */
[----:B----4-:R-:W-:-:S05]  /*3c8c0*/  IMAD R248, R106, 0x20c, R188 ;  /* 0x0000020c6af87824 */ /* 0x010fca00078e02bc */
[----:B------:R4:W-:Y:S04]  /*3c8d0*/  STG.E.U16 desc[UR4][R248.64], R127 ;  /* 0x0000007ff8007986 */ /* 0x0009e8000c101504 */
[----:B----4-:R-:W4:Y:S01]  /*3c8e0*/  LDL.LU.64 R248, [R1+0x470] ;  /* 0x0004700001f87983 */ /* 0x010f220000300a00 */
[----:B------:R-:W-:Y:S01]  /*3c8f0*/  IMAD R232, R129, 0x20e, R188 ;  /* 0x0000020e81e87824 */ /* 0x000fe200078e02bc */
[----:B------:R-:W-:-:S05]  /*3c900*/  PRMT R106, R127, 0x7632, R106 ;  /* 0x000076327f6a7816 */ /* 0x000fca000000006a */
[----:B------:R0:W-:Y:S01]  /*3c910*/  STG.E.U16 desc[UR4][R232.64], R106 ;  /* 0x0000006ae8007986 */ /* 0x0001e2000c101504 */
[--C-:B------:R-:W-:Y:S02]  /*3c920*/  IMAD R234, R107, 0x210, R188.reuse ;  /* 0x000002106bea7824 */ /* 0x100fe400078e02bc */
[----:B------:R-:W4:Y:S03]  /*3c930*/  LDC R107, c[0x0][0x278] ;  /* 0x00009e00ff6b7b82 */ /* 0x000f260000000800 */
[----:B------:R1:W-:Y:S05]  /*3c940*/  STG.E.U16 desc[UR4][R234.64], R120 ;  /* 0x00000078ea007986 */ /* 0x0003ea000c101504 */
[----:B0-----:R-:W5:Y:S01]  /*3c950*/  LDC R106, c[0x0][0x278] ;  /* 0x00009e00ff6a7b82 */ /* 0x001f620000000800 */
[----:B------:R-:W4:Y:S04]  /*3c960*/  LDL.LU.64 R232, [R1+0x468] ;  /* 0x0004680001e87983 */ /* 0x000f280000300a00 */
[----:B-1----:R-:W4:Y:S01]  /*3c970*/  LDL.LU.64 R234, [R1+0x460] ;  /* 0x0004600001ea7983 */ /* 0x002f220000300a00 */
[--C-:B--2---:R-:W-:Y:S01]  /*3c980*/  IMAD R236, R105, 0x212, R188.reuse ;  /* 0x0000021269ec7824 */ /* 0x104fe200078e02bc */
[----:B------:R-:W-:Y:S01]  /*3c990*/  PRMT R105, R120, 0x7632, R105 ;  /* 0x0000763278697816 */ /* 0x000fe20000000069 */
[--C-:B------:R-:W-:Y:S01]  /*3c9a0*/  IMAD R228, R125, 0x214, R188.reuse ;  /* 0x000002147de47824 */ /* 0x100fe200078e02bc */
[----:B------:R-:W0:Y:S03]  /*3c9b0*/  LDC R120, c[0x0][0x278] ;  /* 0x00009e00ff787b82 */ /* 0x000e260000000800 */
[----:B------:R1:W-:Y:S04]  /*3c9c0*/  STG.E.U16 desc[UR4][R236.64], R105 ;  /* 0x00000069ec007986 */ /* 0x0003e8000c101504 */
[----:B------:R2:W-:Y:S04]  /*3c9d0*/  STG.E.U16 desc[UR4][R228.64], R121 ;  /* 0x00000079e4007986 */ /* 0x0005e8000c101504 */
[----:B-1----:R-:W4:Y:S01]  /*3c9e0*/  LDL.LU.64 R236, [R1+0x458] ;  /* 0x0004580001ec7983 */ /* 0x002f220000300a00 */
[----:B------:R-:W1:Y:S01]  /*3c9f0*/  LDC R105, c[0x0][0x278] ;  /* 0x00009e00ff697b82 */ /* 0x000e620000000800 */
[----:B--2---:R-:W-:Y:S01]  /*3ca00*/  PRMT R121, R121, 0x7632, R121 ;  /* 0x0000763279797816 */ /* 0x004fe20000000079 */
[----:B------:R-:W-:-:S06]  /*3ca10*/  IMAD R238, R124, 0x216, R188 ;  /* 0x000002167cee7824 */ /* 0x000fcc00078e02bc */
[----:B------:R-:W2:Y:S01]  /*3ca20*/  LDC R124, c[0x0][0x278] ;  /* 0x00009e00ff7c7b82 */ /* 0x000ea20000000800 */
[--C-:B------:R-:W-:Y:S01]  /*3ca30*/  IMAD R240, R128, 0x218, R188.reuse ;  /* 0x0000021880f07824 */ /* 0x100fe200078e02bc */
[----:B------:R0:W-:Y:S04]  /*3ca40*/  STG.E.U16 desc[UR4][R238.64], R121 ;  /* 0x00000079ee007986 */ /* 0x0001e8000c101504 */
[----:B------:R0:W-:Y:S04]  /*3ca50*/  STG.E.U16 desc[UR4][R240.64], R122 ;  /* 0x0000007af0007986 */ /* 0x0001e8000c101504 */
[----:B0-----:R-:W2:Y:S01]  /*3ca60*/  LDL.LU.64 R238, [R1+0x450] ;  /* 0x0004500001ee7983 */ /* 0x001ea20000300a00 */
[----:B------:R-:W0:Y:S03]  /*3ca70*/  LDC R121, c[0x0][0x278] ;  /* 0x00009e00ff797b82 */ /* 0x000e260000000800 */
[----:B------:R-:W2:Y:S01]  /*3ca80*/  LDL.LU.64 R240, [R1+0x448] ;  /* 0x0004480001f07983 */ /* 0x000ea20000300a00 */
[----:B---3--:R-:W-:Y:S01]  /*3ca90*/  IMAD R242, R104, 0x21a, R188 ;  /* 0x0000021a68f27824 */ /* 0x008fe200078e02bc */
[----:B------:R-:W-:-:S03]  /*3caa0*/  PRMT R104, R122, 0x7632, R104 ;  /* 0x000076327a687816 */ /* 0x000fc60000000068 */
[----:B------:R-:W3:Y:S02]  /*3cab0*/  LDC R122, c[0x0][0x278] ;  /* 0x00009e00ff7a7b82 */ /* 0x000ee40000000800 */
[----:B------:R1:W-:Y:S04]  /*3cac0*/  STG.E.U16 desc[UR4][R242.64], R104 ;  /* 0x00000068f2007986 */ /* 0x0003e8000c101504 */
[----:B-1----:R-:W0:Y:S02]  /*3cad0*/  LDL.LU.64 R242, [R1+0x440] ;  /* 0x0004400001f27983 */ /* 0x002e240000300a00 */
[----:B------:R-:W1:Y:S02]  /*3cae0*/  LDC R104, c[0x0][0x278] ;  /* 0x00009e00ff687b82 */ /* 0x000e640000000800 */
[----:B------:R-:W3:Y:S01]  /*3caf0*/  LDL.LU.64 R228, [R1+0xb8] ;  /* 0x0000b80001e47983 */ /* 0x000ee20000300a00 */
[----:B-----5:R-:W-:-:S05]  /*3cb00*/  IMAD R230, R106, 0x21c, R188 ;  /* 0x0000021c6ae67824 */ /* 0x020fca00078e02bc */
[----:B------:R-:W5:Y:S01]  /*3cb10*/  LDC R106, c[0x0][0x278] ;  /* 0x00009e00ff6a7b82 */ /* 0x000f620000000800 */
[----:B------:R4:W-:Y:S04]  /*3cb20*/  STG.E.U16 desc[UR4][R230.64], R123 ;  /* 0x0000007be6007986 */ /* 0x0009e8000c101504 */
[----:B----4-:R-:W4:Y:S01]  /*3cb30*/  LDL.LU.64 R230, [R1+0xb0] ;  /* 0x0000b00001e67983 */ /* 0x010f220000300a00 */
[----:B------:R-:W-:Y:S01]  /*3cb40*/  IMAD R248, R107, 0x21e, R188 ;  /* 0x0000021e6bf87824 */ /* 0x000fe200078e02bc */
[----:B------:R-:W-:-:S05]  /*3cb50*/  PRMT R107, R123, 0x7632, R107 ;  /* 0x000076327b6b7816 */ /* 0x000fca000000006b */
[----:B------:R1:W-:Y:S04]  /*3cb60*/  STG.E.U16 desc[UR4][R248.64], R107 ;  /* 0x0000006bf8007986 */ /* 0x0003e8000c101504 */
[----:B-1----:R-:W4:Y:S01]  /*3cb70*/  LDL.LU.64 R248, [R1+0xa8] ;  /* 0x0000a80001f87983 */ /* 0x002f220000300a00 */
[----:B------:R-:W3:Y:S01]  /*3cb80*/  LDC R107, c[0x0][0x278] ;  /* 0x00009e00ff6b7b82 */ /* 0x000ee20000000800 */
[--C-:B------:R-:W-:Y:S02]  /*3cb90*/  IMAD R232, R105, 0x220, R188.reuse ;  /* 0x0000022069e87824 */ /* 0x100fe400078e02bc */
[----:B------:R-:W-:Y:S01]  /*3cba0*/  IMAD R234, R120, 0x222, R188 ;  /* 0x0000022278ea7824 */ /* 0x000fe200078e02bc */
[----:B------:R-:W-:-:S04]  /*3cbb0*/  PRMT R120, R116, 0x7632, R120 ;  /* 0x0000763274787816 */ /* 0x000fc80000000078 */
[----:B------:R-:W4:Y:S01]  /*3cbc0*/  LDC R105, c[0x0][0x278] ;  /* 0x00009e00ff697b82 */ /* 0x000f220000000800 */
[----:B------:R1:W-:Y:S07]  /*3cbd0*/  STG.E.U16 desc[UR4][R232.64], R116 ;  /* 0x00000074e8007986 */ /* 0x0003ee000c101504 */
[----:B-1----:R-:W1:Y:S01]  /*3cbe0*/  LDC R116, c[0x0][0x278] ;  /* 0x00009e00ff747b82 */ /* 0x002e620000000800 */
[----:B--2---:R-:W-:Y:S01]  /*3cbf0*/  IMAD R236, R124, 0x224, R188 ;  /* 0x000002247cec7824 */ /* 0x004fe200078e02bc */
[----:B------:R2:W-:Y:S04]  /*3cc00*/  STG.E.U16 desc[UR4][R234.64], R120 ;  /* 0x00000078ea007986 */ /* 0x0005e8000c101504 */
[----:B------:R5:W-:Y:S04]  /*3cc10*/  STG.E.U16 desc[UR4][R236.64], R117 ;  /* 0x00000075ec007986 */ /* 0x000be8000c101504 */
[----:B------:R-:W4:Y:S04]  /*3cc20*/  LDL.LU.64 R232, [R1+0xa0] ;  /* 0x0000a00001e87983 */ /* 0x000f280000300a00 */
[----:B--2---:R-:W2:Y:S01]  /*3cc30*/  LDL.LU.64 R234, [R1+0x98] ;  /* 0x0000980001ea7983 */ /* 0x004ea20000300a00 */
[----:B------:R-:W1:Y:S01]  /*3cc40*/  LDC R120, c[0x0][0x278] ;  /* 0x00009e00ff787b82 */ /* 0x000e620000000800 */
[----:B-----5:R-:W-:-:S02]  /*3cc50*/  PRMT R117, R117, 0x7632, R117 ;  /* 0x0000763275757816 */ /* 0x020fc40000000075 */
[----:B------:R-:W5:Y:S01]  /*3cc60*/  LDL.LU.64 R236, [R1+0x90] ;  /* 0x0000900001ec7983 */ /* 0x000f620000300a00 */
[----:B------:R-:W-:-:S04]  /*3cc70*/  IMAD R238, R104, 0x226, R188 ;  /* 0x0000022668ee7824 */ /* 0x000fc800078e02bc */
[----:B------:R-:W2:Y:S01]  /*3cc80*/  LDC R104, c[0x0][0x278] ;  /* 0x00009e00ff687b82 */ /* 0x000ea20000000800 */
[----:B------:R-:W-:Y:S01]  /*3cc90*/  IMAD R240, R106, 0x228, R188 ;  /* 0x000002286af07824 */ /* 0x000fe200078e02bc */
[----:B------:R1:W-:Y:S01]  /*3cca0*/  STG.E.U16 desc[UR4][R238.64], R117 ;  /* 0x00000075ee007986 */ /* 0x0003e2000c101504 */
[----:B------:R-:W-:-:S03]  /*3ccb0*/  PRMT R106, R118, 0x7632, R106 ;  /* 0x00007632766a7816 */ /* 0x000fc6000000006a */
[----:B------:R1:W-:Y:S04]  /*3ccc0*/  STG.E.U16 desc[UR4][R240.64], R118 ;  /* 0x00000076f0007986 */ /* 0x0003e8000c101504 */
[----:B-1----:R-:W5:Y:S01]  /*3ccd0*/  LDL.LU.64 R238, [R1+0x88] ;  /* 0x0000880001ee7983 */ /* 0x002f620000300a00 */
[----:B------:R-:W1:Y:S03]  /*3cce0*/  LDC R117, c[0x0][0x278] ;  /* 0x00009e00ff757b82 */ /* 0x000e660000000800 */
[----:B------:R-:W5:Y:S01]  /*3ccf0*/  LDL.LU.64 R240, [R1+0x80] ;  /* 0x0000800001f07983 */ /* 0x000f620000300a00 */
[--C-:B0-----:R-:W-:Y:S02]  /*3cd00*/  IMAD R242, R121, 0x22a, R188.reuse ;  /* 0x0000022a79f27824 */ /* 0x101fe400078e02bc */
[----:B---3--:R-:W-:-:S03]  /*3cd10*/  IMAD R228, R107, 0x22c, R188 ;  /* 0x0000022c6be47824 */ /* 0x008fc600078e02bc */
[----:B------:R0:W-:Y:S01]  /*3cd20*/  STG.E.U16 desc[UR4][R242.64], R106 ;  /* 0x0000006af2007986 */ /* 0x0001e2000c101504 */
[----:B------:R-:W3:Y:S03]  /*3cd30*/  LDC R107, c[0x0][0x278] ;  /* 0x00009e00ff6b7b82 */ /* 0x000ee60000000800 */
[----:B------:R-:W-:Y:S04]  /*3cd40*/  STG.E.U16 desc[UR4][R228.64], R119 ;  /* 0x00000077e4007986 */ /* 0x000fe8000c101504 */
[----:B0-----:R-:W3:Y:S01]  /*3cd50*/  LDL.LU.64 R242, [R1+0x78] ;  /* 0x0000780001f27983 */ /* 0x001ee20000300a00 */
[----:B------:R-:W0:Y:S03]  /*3cd60*/  LDC R106, c[0x0][0x278] ;  /* 0x00009e00ff6a7b82 */ /* 0x000e260000000800 */
[----:B------:R-:W3:Y:S01]  /*3cd70*/  LDL.LU.64 R226, [R1+0x70] ;  /* 0x0000700001e27983 */ /* 0x000ee20000300a00 */
[----:B----4-:R-:W-:Y:S01]  /*3cd80*/  IMAD R230, R105, 0x22e, R188 ;  /* 0x0000022e69e67824 */ /* 0x010fe200078e02bc */
[----:B------:R-:W-:-:S05]  /*3cd90*/  PRMT R105, R119, 0x7632, R105 ;  /* 0x0000763277697816 */ /* 0x000fca0000000069 */
[----:B------:R4:W-:Y:S02]  /*3cda0*/  STG.E.U16 desc[UR4][R230.64], R105 ;  /* 0x00000069e6007986 */ /* 0x0009e4000c101504 */
[----:B----4-:R-:W4:Y:S01]  /*3cdb0*/  LDC R105, c[0x0][0x278] ;  /* 0x00009e00ff697b82 */ /* 0x010f220000000800 */
[----:B------:R-:W-:-:S07]  /*3cdc0*/  IMAD R248, R116, 0x230, R188 ;  /* 0x0000023074f87824 */ /* 0x000fce00078e02bc */
[----:B------:R-:W1:Y:S01]  /*3cdd0*/  LDC R116, c[0x0][0x278] ;  /* 0x00009e00ff747b82 */ /* 0x000e620000000800 */
[----:B------:R0:W-:Y:S04]  /*3cde0*/  STG.E.U16 desc[UR4][R248.64], R112 ;  /* 0x00000070f8007986 */ /* 0x0001e8000c101504 */
[----:B0-----:R-:W4:Y:S04]  /*3cdf0*/  LDL.LU.64 R248, [R1+0x68] ;  /* 0x0000680001f87983 */ /* 0x001f280000300a00 */
[----:B------:R-:W4:Y:S01]  /*3ce00*/  LDL.LU.64 R228, [R1+0x60] ;  /* 0x0000600001e47983 */ /* 0x000f220000300a00 */
[----:B------:R-:W-:-:S03]  /*3ce10*/  PRMT R112, R112, 0x7632, R112 ;  /* 0x0000763270707816 */ /* 0x000fc60000000070 */
[----:B------:R-:W4:Y:S01]  /*3ce20*/  LDL.LU.64 R230, [R1+0x58] ;  /* 0x0000580001e67983 */ /* 0x000f220000300a00 */
[--C-:B------:R-:W-:Y:S02]  /*3ce30*/  IMAD R232, R120, 0x232, R188.reuse ;  /* 0x0000023278e87824 */ /* 0x100fe400078e02bc */
[----:B--2---:R-:W-:Y:S01]  /*3ce40*/  IMAD R234, R104, 0x234, R188 ;  /* 0x0000023468ea7824 */ /* 0x004fe200078e02bc */
[----:B------:R-:W-:Y:S02]  /*3ce50*/  PRMT R104, R113, 0x7632, R104 ;  /* 0x0000763271687816 */ /* 0x000fe40000000068 */
[----:B------:R0:W-:Y:S01]  /*3ce60*/  STG.E.U16 desc[UR4][R232.64], R112 ;  /* 0x00000070e8007986 */ /* 0x0001e2000c101504 */
[----:B-----5:R-:W-:-:S03]  /*3ce70*/  IMAD R236, R122, 0x236, R188 ;  /* 0x000002367aec7824 */ /* 0x020fc600078e02bc */
[----:B------:R2:W-:Y:S04]  /*3ce80*/  STG.E.U16 desc[UR4][R234.64], R113 ;  /* 0x00000071ea007986 */ /* 0x0005e8000c101504 */
[----:B------:R5:W-:Y:S04]  /*3ce90*/  STG.E.U16 desc[UR4][R236.64], R104 ;  /* 0x00000068ec007986 */ /* 0x000be8000c101504 */
[----:B0-----:R-:W4:Y:S01]  /*3cea0*/  LDL.LU.64 R232, [R1+0x50] ;  /* 0x0000500001e87983 */ /* 0x001f220000300a00 */
[----:B------:R-:W0:Y:S03]  /*3ceb0*/  LDC R112, c[0x0][0x278] ;  /* 0x00009e00ff707b82 */ /* 0x000e260000000800 */
[----:B--2---:R-:W2:Y:S04]  /*3cec0*/  LDL.LU.64 R234, [R1+0x48] ;  /* 0x0000480001ea7983 */ /* 0x004ea80000300a00 */
[----:B-----5:R-:W5:Y:S01]  /*3ced0*/  LDL.LU.64 R236, [R1+0x40] ;  /* 0x0000400001ec7983 */ /* 0x020f620000300a00 */
[----:B------:R-:W0:Y:S08]  /*3cee0*/  LDC R104, c[0x0][0x278] ;  /* 0x00009e00ff687b82 */ /* 0x000e300000000800 */
[----:B------:R-:W5:Y:S01]  /*3cef0*/  LDC R113, c[0x0][0x278] ;  /* 0x00009e00ff717b82 */ /* 0x000f620000000800 */
[----:B------:R-:W-:-:S07]  /*3cf00*/  IMAD R238, R106, 0x238, R188 ;  /* 0x000002386aee7824 */ /* 0x000fce00078e02bc */
[----:B------:R-:W0:Y:S01]  /*3cf10*/  LDC R106, c[0x0][0x278] ;  /* 0x00009e00ff6a7b82 */ /* 0x000e220000000800 */
[----:B---3--:R-:W-:Y:S01]  /*3cf20*/  IMAD R240, R107, 0x23a, R188 ;  /* 0x0000023a6bf07824 */ /* 0x008fe200078e02bc */
[----:B------:R-:W-:Y:S01]  /*3cf30*/  PRMT R107, R114, 0x7632, R107 ;  /* 0x00007632726b7816 */ /* 0x000fe2000000006b */
[----:B------:R3:W-:Y:S04]  /*3cf40*/  STG.E.U16 desc[UR4][R238.64], R114 ;  /* 0x00000072ee007986 */ /* 0x0007e8000c101504 */
[----:B------:R1:W-:Y:S04]  /*3cf50*/  STG.E.U16 desc[UR4][R240.64], R107 ;  /* 0x0000006bf0007986 */ /* 0x0003e8000c101504 */
[----:B---3--:R-:W3:Y:S01]  /*3cf60*/  LDL.LU.64 R238, [R1+0x38] ;  /* 0x0000380001ee7983 */ /* 0x008ee20000300a00 */
[----:B------:R-:W3:Y:S01]  /*3cf70*/  LDC R114, c[0x0][0x278] ;  /* 0x00009e00ff727b82 */ /* 0x000ee20000000800 */
[----:B-1----:R-:W-:-:S02]  /*3cf80*/  PRMT R107, R115, 0x7632, R107 ;  /* 0x00007632736b7816 */ /* 0x002fc4000000006b */
[----:B------:R-:W3:Y:S01]  /*3cf90*/  LDL.LU.64 R240, [R1+0x30] ;  /* 0x0000300001f07983 */ /* 0x000ee20000300a00 */
[----:B----4-:R-:W-:-:S04]  /*3cfa0*/  IMAD R242, R105, 0x23c, R188 ;  /* 0x0000023c69f27824 */ /* 0x010fc800078e02bc */
[----:B------:R-:W2:Y:S01]  /*3cfb0*/  LDC R105, c[0x0][0x278] ;  /* 0x00009e00ff697b82 */ /* 0x000ea20000000800 */
[--C-:B------:R-:W-:Y:S01]  /*3cfc0*/  IMAD R226, R116, 0x23e, R188.reuse ;  /* 0x0000023e74e27824 */ /* 0x100fe200078e02bc */
[----:B------:R1:W-:Y:S04]  /*3cfd0*/  STG.E.U16 desc[UR4][R242.64], R115 ;  /* 0x00000073f2007986 */ /* 0x0003e8000c101504 */
[----:B------:R4:W-:Y:S04]  /*3cfe0*/  STG.E.U16 desc[UR4][R226.64], R107 ;  /* 0x0000006be2007986 */ /* 0x0009e8000c101504 */
[----:B-1----:R-:W3:Y:S01]  /*3cff0*/  LDL.LU.64 R242, [R1+0x28] ;  /* 0x0000280001f27983 */ /* 0x002ee20000300a00 */
[----:B------:R-:W1:Y:S08]  /*3d000*/  LDC R115, c[0x0][0x278] ;  /* 0x00009e00ff737b82 */ /* 0x000e700000000800 */
[----:B----4-:R-:W3:Y:S01]  /*3d010*/  LDC R107, c[0x0][0x278] ;  /* 0x00009e00ff6b7b82 */ /* 0x010ee20000000800 */
[----:B------:R-:W-:-:S02]  /*3d020*/  IMAD R248, R117, 0x240, R188 ;  /* 0x0000024075f87824 */ /* 0x000fc400078e02bc */
[----:B0-----:R-:W-:-:S03]  /*3d030*/  IMAD R228, R104, 0x242, R188 ;  /* 0x0000024268e47824 */ /* 0x001fc600078e02bc */
[----:B------:R0:W-:Y:S02]  /*3d040*/  STG.E.U16 desc[UR4][R248.64], R108 ;  /* 0x0000006cf8007986 */ /* 0x0001e4000c101504 */
[----:B------:R-:W4:Y:S01]  /*3d050*/  LDC R104, c[0x0][0x278] ;  /* 0x00009e00ff687b82 */ /* 0x000f220000000800 */
[----:B------:R-:W-:Y:S01]  /*3d060*/  IMAD R230, R106, 0x244, R188 ;  /* 0x000002446ae67824 */ /* 0x000fe200078e02bc */
[----:B------:R-:W-:-:S06]  /*3d070*/  PRMT R116, R110, 0x7632, R116 ;  /* 0x000076326e747816 */ /* 0x000fcc0000000074 */
[----:B------:R-:W1:Y:S01]  /*3d080*/  LDC R117, c[0x0][0x278] ;  /* 0x00009e00ff757b82 */ /* 0x000e620000000800 */
[----:B0-----:R-:W4:Y:S01]  /*3d090*/  LDL.LU.64 R248, [R1+0x20] ;  /* 0x0000200001f87983 */ /* 0x001f220000300a00 */
[----:B------:R-:W-:Y:S02]  /*3d0a0*/  PRMT R108, R108, 0x7632, R108 ;  /* 0x000076326c6c7816 */ /* 0x000fe4000000006c */
[----:B------:R-:W-:-:S03]  /*3d0b0*/  PRMT R106, R109, 0x7632, R106 ;  /* 0x000076326d6a7816 */ /* 0x000fc6000000006a */
[----:B------:R0:W-:Y:S04]  /*3d0c0*/  STG.E.U16 desc[UR4][R228.64], R108 ;  /* 0x0000006ce4007986 */ /* 0x0001e8000c101504 */
[----:B------:R-:W-:Y:S01]  /*3d0d0*/  STG.E.U16 desc[UR4][R230.64], R109 ;  /* 0x0000006de6007986 */ /* 0x000fe2000c101504 */
[----:B------:R-:W-:Y:S01]  /*3d0e0*/  IMAD R251, R251, 0x12a, RZ ;  /* 0x0000012afbfb7824 */ /* 0x000fe200078e02ff */
[----:B0-----:R-:W0:Y:S01]  /*3d0f0*/  LDC R108, c[0x0][0x278] ;  /* 0x00009e00ff6c7b82 */ /* 0x001e220000000800 */
[--C-:B------:R-:W-:Y:S02]  /*3d100*/  IMAD R232, R112, 0x246, R188.reuse ;  /* 0x0000024670e87824 */ /* 0x100fe400078e02bc */
[----:B--2---:R-:W-:-:S03]  /*3d110*/  IMAD R234, R105, 0x248, R188 ;  /* 0x0000024869ea7824 */ /* 0x004fc600078e02bc */
[----:B------:R-:W-:Y:S02]  /*3d120*/  STG.E.U16 desc[UR4][R232.64], R106 ;  /* 0x0000006ae8007986 */ /* 0x000fe4000c101504 */
[----:B------:R-:W2:Y:S01]  /*3d130*/  LDC R105, c[0x0][0x278] ;  /* 0x00009e00ff697b82 */ /* 0x000ea20000000800 */
[----:B-----5:R-:W-:Y:S01]  /*3d140*/  IMAD R236, R113, 0x24a, R188 ;  /* 0x0000024a71ec7824 */ /* 0x020fe200078e02bc */
[----:B------:R-:W-:Y:S04]  /*3d150*/  STG.E.U16 desc[UR4][R234.64], R110 ;  /* 0x0000006eea007986 */ /* 0x000fe8000c101504 */
[----:B------:R5:W-:Y:S02]  /*3d160*/  STG.E.U16 desc[UR4][R236.64], R116 ;  /* 0x00000074ec007986 */ /* 0x000be4000c101504 */
[----:B------:R-:W1:Y:S08]  /*3d170*/  LDC R112, c[0x0][0x278] ;  /* 0x00009e00ff707b82 */ /* 0x000e700000000800 */
[----:B------:R-:W0:Y:S01]  /*3d180*/  LDC R113, c[0x0][0x278] ;  /* 0x00009e00ff717b82 */ /* 0x000e220000000800 */
[----:B-----5:R-:W-:Y:S01]  /*3d190*/  PRMT R116, R100, 0x7632, R116 ;  /* 0x0000763264747816 */ /* 0x020fe20000000074 */
[----:B---3--:R-:W-:-:S06]  /*3d1a0*/  IMAD R238, R107, 0x24c, R188 ;  /* 0x0000024c6bee7824 */ /* 0x008fcc00078e02bc */
[----:B------:R-:W3:Y:S01]  /*3d1b0*/  LDC R109, c[0x0][0x278] ;  /* 0x00009e00ff6d7b82 */ /* 0x000ee20000000800 */
[----:B------:R-:W-:Y:S01]  /*3d1c0*/  IMAD R240, R114, 0x24e, R188 ;  /* 0x0000024e72f07824 */ /* 0x000fe200078e02bc */
[----:B------:R-:W-:Y:S01]  /*3d1d0*/  PRMT R114, R111, 0x7632, R114 ;  /* 0x000076326f727816 */ /* 0x000fe20000000072 */
[----:B------:R5:W-:Y:S01]  /*3d1e0*/  STG.E.U16 desc[UR4][R238.64], R111 ;  /* 0x0000006fee007986 */ /* 0x000be2000c101504 */
[----:B--2---:R-:W-:Y:S01]  /*3d1f0*/  IMAD R106, R105, 0x256, R188 ;  /* 0x00000256696a7824 */ /* 0x004fe200078e02bc */
[----:B------:R-:W-:-:S03]  /*3d200*/  PRMT R118, R101, 0x7632, R118 ;  /* 0x0000763265767816 */ /* 0x000fc60000000076 */
[----:B------:R-:W2:Y:S01]  /*3d210*/  LDC R110, c[0x0][0x278] ;  /* 0x00009e00ff6e7b82 */ /* 0x000ea20000000800 */
[----:B------:R0:W-:Y:S01]  /*3d220*/  STG.E.U16 desc[UR4][R240.64], R114 ;  /* 0x00000072f0007986 */ /* 0x0001e2000c101504 */
[----:B-1----:R-:W-:Y:S01]  /*3d230*/  IMAD R107, R112, 0x12b, RZ ;  /* 0x0000012b706b7824 */ /* 0x002fe200078e02ff */
[----:B------:R-:W-:-:S04]  /*3d240*/  LEA.HI.X.SX32 R105, R251, R3, 0x1, P4 ;  /* 0x00000003fb697211 */ /* 0x000fc800020f0eff */
[----:B------:R-:W-:Y:S01]  /*3d250*/  LEA.HI.X.SX32 R107, R107, R3, 0x1, P6 ;  /* 0x000000036b6b7211 */ /* 0x000fe200030f0eff */
[----:B------:R-:W1:Y:S01]  /*3d260*/  LDC R112, c[0x0][0x278] ;  /* 0x00009e00ff707b82 */ /* 0x000e620000000800 */
[----:B------:R-:W-:Y:S01]  /*3d270*/  PRMT R120, R103, 0x7632, R120 ;  /* 0x0000763267787816 */ /* 0x000fe20000000078 */
[----:B-----5:R-:W5:Y:S04]  /*3d280*/  LDL.LU R239, [R1+0x984] ;  /* 0x0009840001ef7983 */ /* 0x020f680000300800 */
[----:B------:R-:W5:Y:S02]  /*3d290*/  LDL.LU R237, [R1+0x980] ;  /* 0x0009800001ed7983 */ /* 0x000f640000300800 */
[----:B0-----:R-:W0:Y:S02]  /*3d2a0*/  LDC R114, c[0x0][0x278] ;  /* 0x00009e00ff727b82 */ /* 0x001e240000000800 */
[----:B------:R-:W5:Y:S04]  /*3d2b0*/  LDL.LU R238, [R1+0x97c] ;  /* 0x00097c0001ee7983 */ /* 0x000f680000300800 */
[----:B------:R-:W5:Y:S02]  /*3d2c0*/  LDL.LU R240, [R1+0x978] ;  /* 0x0009780001f07983 */ /* 0x000f640000300800 */
[----:B------:R-:W2:Y:S01]  /*3d2d0*/  LDC R111, c[0x0][0x278] ;  /* 0x00009e00ff6f7b82 */ /* 0x000ea20000000800 */
[----:B-1----:R-:W-:-:S07]  /*3d2e0*/  IMAD R119, R112, 0x260, RZ ;  /* 0x0000026070777824 */ /* 0x002fce00078e02ff */
[----:B------:R-:W1:Y:S08]  /*3d2f0*/  LDC R234, c[0x0][0x278] ;  /* 0x00009e00ffea7b82 */ /* 0x000e700000000800 */
[----:B------:R-:W1:Y:S08]  /*3d300*/  LDC R112, c[0x0][0x278] ;  /* 0x00009e00ff707b82 */ /* 0x000e700000000800 */
[----:B------:R-:W5:Y:S01]  /*3d310*/  LDC R236, c[0x0][0x278] ;  /* 0x00009e00ffec7b82 */ /* 0x000f620000000800 */
[----:B----4-:R-:W-:-:S05]  /*3d320*/  IMAD R242, R104, 0x250, R188 ;  /* 0x0000025068f27824 */ /* 0x010fca00078e02bc */
[----:B------:R4:W-:Y:S01]  /*3d330*/  STG.E.U16 desc[UR4][R242.64], R100 ;  /* 0x00000064f2007986 */ /* 0x0009e2000c101504 */
[--C-:B------:R-:W-:Y:S02]  /*3d340*/  IMAD R104, R117, 0x254, R188.reuse ;  /* 0x0000025475687824 */ /* 0x100fe400078e02bc */
[----:B------:R-:W-:Y:S02]  /*3d350*/  IMAD R117, R113, 0x25c, RZ ;  /* 0x0000025c71757824 */ /* 0x000fe400078e02ff */
[----:B------:R-:W0:Y:S01]  /*3d360*/  LDC R113, c[0x0][0x278] ;  /* 0x00009e00ff717b82 */ /* 0x000e220000000800 */
[----:B----4-:R-:W4:Y:S04]  /*3d370*/  LDL.LU R243, [R1+0x60c] ;  /* 0x00060c0001f37983 */ /* 0x010f280000300800 */
[----:B------:R-:W4:Y:S04]  /*3d380*/  LDL.LU R241, [R1+0x608] ;  /* 0x0006080001f17983 */ /* 0x000f280000300800 */
[----:B------:R-:W4:Y:S01]  /*3d390*/  LDL.LU R242, [R1+0x604] ;  /* 0x0006040001f27983 */ /* 0x000f220000300800 */
[----:B------:R-:W-:-:S05]  /*3d3a0*/  IMAD R248, R115, 0x252, R188 ;  /* 0x0000025273f87824 */ /* 0x000fca00078e02bc */
[----:B------:R2:W-:Y:S02]  /*3d3b0*/  STG.E.U16 desc[UR4][R248.64], R116 ;  /* 0x00000074f8007986 */ /* 0x0005e4000c101504 */
[----:B--2---:R-:W2:Y:S01]  /*3d3c0*/  LDC R249, c[0x0][0x278] ;  /* 0x00009e00fff97b82 */ /* 0x004ea20000000800 */
[----:B------:R-:W-:Y:S01]  /*3d3d0*/  IMAD R188, R189, 0x258, R188 ;  /* 0x00000258bdbc7824 */ /* 0x000fe200078e02bc */
[----:B------:R-:W4:Y:S01]  /*3d3e0*/  LDL.LU R248, [R1+0x600] ;  /* 0x0006000001f87983 */ /* 0x000f220000300800 */
[----:B---3--:R-:W-:-:S05]  /*3d3f0*/  IMAD R115, R109, 0x25a, RZ ;  /* 0x0000025a6d737824 */ /* 0x008fca00078e02ff */
[----:B------:R-:W3:Y:S01]  /*3d400*/  LDC R116, c[0x0][0x278] ;  /* 0x00009e00ff747b82 */ /* 0x000ee20000000800 */
[----:B--2---:R-:W-:-:S05]  /*3d410*/  IMAD R249, R249, 0x12c, RZ ;  /* 0x0000012cf9f97824 */ /* 0x004fca00078e02ff */
[----:B------:R-:W-:Y:S02]  /*3d420*/  LEA.HI.X.SX32 R189, R249, R3, 0x1, P5 ;  /* 0x00000003f9bd7211 */ /* 0x000fe400028f0eff */
[----:B------:R-:W2:Y:S01]  /*3d430*/  LDC R249, c[0x0][0x278] ;  /* 0x00009e00fff97b82 */ /* 0x000ea20000000800 */
[----:B------:R1:W-:Y:S04]  /*3d440*/  STG.E.U16 desc[UR4][R104.64], R101 ;  /* 0x0000006568007986 */ /* 0x0003e8000c101504 */
[----:B------:R0:W-:Y:S01]  /*3d450*/  STG.E.U16 desc[UR4][R106.64], R118 ;  /* 0x000000766a007986 */ /* 0x0001e2000c101504 */
[----:B-1----:R-:W-:Y:S02]  /*3d460*/  IADD3 R104, P6, R117, R2, RZ ;  /* 0x0000000275687210 */ /* 0x002fe40007fde0ff */
[----:B0-----:R-:W0:Y:S01]  /*3d470*/  LDC R106, c[0x0][0x278] ;  /* 0x00009e00ff6a7b82 */ /* 0x001e220000000800 */
[----:B--2---:R-:W-:-:S05]  /*3d480*/  IMAD R249, R249, 0x12e, RZ ;  /* 0x0000012ef9f97824 */ /* 0x004fca00078e02ff */
[-C--:B------:R-:W-:Y:S02]  /*3d490*/  LEA.HI.X.SX32 R105, R249, R3.reuse, 0x1, P6 ;  /* 0x00000003f9697211 */ /* 0x080fe400030f0eff */
[----:B------:R-:W1:Y:S01]  /*3d4a0*/  LDC R249, c[0x0][0x278] ;  /* 0x00009e00fff97b82 */ /* 0x000e620000000800 */
[----:B------:R-:W-:Y:S01]  /*3d4b0*/  IMAD R109, R108, 0x12d, RZ ;  /* 0x0000012d6c6d7824 */ /* 0x000fe200078e02ff */
[-C--:B------:R-:W-:Y:S02]  /*3d4c0*/  IADD3 R100, P4, R115, R2.reuse, RZ ;  /* 0x0000000273647210 */ /* 0x080fe40007f9e0ff */
[----:B------:R-:W-:Y:S02]  /*3d4d0*/  PRMT R118, R102, 0x7632, R118 ;  /* 0x0000763266767816 */ /* 0x000fe40000000076 */
[----:B------:R-:W-:Y:S01]  /*3d4e0*/  LEA.HI.X.SX32 R101, R109, R3, 0x1, P4 ;  /* 0x000000036d657211 */ /* 0x000fe200020f0eff */
[----:B------:R2:W-:Y:S01]  /*3d4f0*/  STG.E.U16 desc[UR4][R188.64], R102 ;  /* 0x00000066bc007986 */ /* 0x0005e2000c101504 */
[----:B------:R-:W-:Y:S01]  /*3d500*/  IMAD R117, R111, 0x25e, RZ ;  /* 0x0000025e6f757824 */ /* 0x000fe200078e02ff */
[----:B------:R-:W5:Y:S02]  /*3d510*/  LDC R115, c[0x0][0x278] ;  /* 0x00009e00ff737b82 */ /* 0x000f640000000800 */
[----:B------:R3:W-:Y:S04]  /*3d520*/  STG.E.U16 desc[UR4][R100.64], R118 ;  /* 0x0000007664007986 */ /* 0x0007e8000c101504 */
[----:B------:R0:W-:Y:S01]  /*3d530*/  STG.E.U16 desc[UR4][R104.64], R103 ;  /* 0x0000006768007986 */ /* 0x0001e2000c101504 */
[----:B------:R-:W-:Y:S01]  /*3d540*/  IMAD R107, R110, 0x12f, RZ ;  /* 0x0000012f6e6b7824 */ /* 0x000fe200078e02ff */
[----:B------:R-:W5:Y:S01]  /*3d550*/  LDC R109, c[0x0][0x278] ;  /* 0x00009e00ff6d7b82 */ /* 0x000f620000000800 */
[-C--:B--2---:R-:W-:Y:S01]  /*3d560*/  IADD3 R102, P4, R119, R2.reuse, RZ ;  /* 0x0000000277667210 */ /* 0x084fe20007f9e0ff */
[----:B-1----:R-:W-:Y:S01]  /*3d570*/  IMAD R249, R249, 0x130, RZ ;  /* 0x00000130f9f97824 */ /* 0x002fe200078e02ff */
[----:B---3--:R-:W-:Y:S01]  /*3d580*/  IADD3 R100, P5, R117, R2, RZ ;  /* 0x0000000275647210 */ /* 0x008fe20007fbe0ff */
[----:B------:R-:W-:Y:S01]  /*3d590*/  IMAD R113, R113, 0x262, RZ ;  /* 0x0000026271717824 */ /* 0x000fe200078e02ff */
[----:B------:R-:W-:Y:S01]  /*3d5a0*/  PRMT R118, R96, 0x7632, R118 ;  /* 0x0000763260767816 */ /* 0x000fe20000000076 */
[----:B0-----:R-:W-:-:S02]  /*3d5b0*/  IMAD R103, R114, 0x264, RZ ;  /* 0x0000026472677824 */ /* 0x001fc400078e02ff */
[----:B------:R-:W0:Y:S01]  /*3d5c0*/  LDC R111, c[0x0][0x278] ;  /* 0x00009e00ff6f7b82 */ /* 0x000e220000000800 */
[----:B------:R-:W-:Y:S02]  /*3d5d0*/  IMAD R105, R106, 0x131, RZ ;  /* 0x000001316a697824 */ /* 0x000fe400078e02ff */
[----:B------:R-:W-:Y:S02]  /*3d5e0*/  IADD3 R106, P6, R103, R2, RZ ;  /* 0x00000002676a7210 */ /* 0x000fe40007fde0ff */
[----:B------:R-:W-:-:S03]  /*3d5f0*/  LEA.HI.X.SX32 R103, R249, R3, 0x1, P4 ;  /* 0x00000003f9677211 */ /* 0x000fc600020f0eff */
[----:B------:R-:W1:Y:S01]  /*3d600*/  LDC R249, c[0x0][0x278] ;  /* 0x00009e00fff97b82 */ /* 0x000e620000000800 */
[----:B------:R-:W-:Y:S01]  /*3d610*/  LEA.HI.X.SX32 R101, R107, R3, 0x1, P5 ;  /* 0x000000036b657211 */ /* 0x000fe200028f0eff */
[----:B------:R-:W-:Y:S02]  /*3d620*/  IMAD R117, R116, 0x268, RZ ;  /* 0x0000026874757824 */ /* 0x000fe400078e02ff */
[----:B-----5:R-:W-:-:S04]  /*3d630*/  IMAD R109, R109, 0x133, RZ ;  /* 0x000001336d6d7824 */ /* 0x020fc800078e02ff */
[----:B------:R-:W2:Y:S08]  /*3d640*/  LDC R108, c[0x0][0x278] ;  /* 0x00009e00ff6c7b82 */ /* 0x000eb00000000800 */
[----:B------:R-:W3:Y:S01]  /*3d650*/  LDC R114, c[0x0][0x278] ;  /* 0x00009e00ff727b82 */ /* 0x000ee20000000800 */
[----:B-1----:R-:W-:-:S07]  /*3d660*/  IMAD R249, R249, 0x132, RZ ;  /* 0x00000132f9f97824 */ /* 0x002fce00078e02ff */
[----:B------:R-:W1:Y:S01]  /*3d670*/  LDC R110, c[0x0][0x278] ;  /* 0x00009e00ff6e7b82 */ /* 0x000e620000000800 */
[----:B------:R-:W-:-:S07]  /*3d680*/  LEA.HI.X.SX32 R107, R249, R3, 0x1, P6 ;  /* 0x00000003f96b7211 */ /* 0x000fce00030f0eff */
[----:B------:R-:W5:Y:S01]  /*3d690*/  LDC R249, c[0x0][0x278] ;  /* 0x00009e00fff97b82 */ /* 0x000f620000000800 */
[-C--:B------:R-:W-:Y:S01]  /*3d6a0*/  IADD3 R104, P5, R113, R2.reuse, RZ ;  /* 0x0000000271687210 */ /* 0x080fe20007fbe0ff */
[----:B------:R-:W-:Y:S03]  /*3d6b0*/  STG.E.U16 desc[UR4][R100.64], R120 ;  /* 0x0000007864007986 */ /* 0x000fe6000c101504 */
[----:B------:R-:W-:Y:S01]  /*3d6c0*/  LEA.HI.X.SX32 R105, R105, R3, 0x1, P5 ;  /* 0x0000000369697211 */ /* 0x000fe200028f0eff */
[----:B------:R2:W-:Y:S01]  /*3d6d0*/  STG.E.U16 desc[UR4][R102.64], R96 ;  /* 0x0000006066007986 */ /* 0x0005e2000c101504 */
[----:B------:R-:W-:Y:S01]  /*3d6e0*/  PRMT R116, R97, 0x7632, R116 ;  /* 0x0000763261747816 */ /* 0x000fe20000000074 */
[----:B0-----:R-:W-:Y:S01]  /*3d6f0*/  IMAD R111, R111, 0x26a, RZ ;  /* 0x0000026a6f6f7824 */ /* 0x001fe200078e02ff */
[----:B------:R-:W0:Y:S01]  /*3d700*/  LDC R113, c[0x0][0x278] ;  /* 0x00009e00ff717b82 */ /* 0x000e220000000800 */
[----:B------:R-:W-:Y:S04]  /*3d710*/  STG.E.U16 desc[UR4][R104.64], R118 ;  /* 0x0000007668007986 */ /* 0x000fe8000c101504 */
[----:B------:R3:W-:Y:S01]  /*3d720*/  STG.E.U16 desc[UR4][R106.64], R97 ;  /* 0x000000616a007986 */ /* 0x0007e2000c101504 */
[----:B--2---:R-:W-:Y:S01]  /*3d730*/  IADD3 R96, P5, R117, R2, RZ ;  /* 0x0000000275607210 */ /* 0x004fe20007fbe0ff */
[----:B-----5:R-:W-:-:S02]  /*3d740*/  IMAD R249, R249, 0x134, RZ ;  /* 0x00000134f9f97824 */ /* 0x020fc400078e02ff */
[----:B------:R-:W-:Y:S01]  /*3d750*/  IMAD R101, R115, 0x266, RZ ;  /* 0x0000026673657824 */ /* 0x000fe200078e02ff */
[-C--:B------:R-:W-:Y:S01]  /*3d760*/  IADD3 R102, P6, R111, R2.reuse, RZ ;  /* 0x000000026f667210 */ /* 0x080fe20007fde0ff */
[----:B------:R-:W-:Y:S01]  /*3d770*/  IMAD R117, R112, 0x26c, RZ ;  /* 0x0000026c70757824 */ /* 0x000fe200078e02ff */
[----:B---3--:R-:W-:Y:S01]  /*3d780*/  LEA.HI.X.SX32 R97, R249, R3, 0x1, P5 ;  /* 0x00000003f9617211 */ /* 0x008fe200028f0eff */
[----:B------:R-:W-:Y:S01]  /*3d790*/  IMAD R103, R108, 0x135, RZ ;  /* 0x000001356c677824 */ /* 0x000fe200078e02ff */
[----:B------:R-:W2:Y:S01]  /*3d7a0*/  LDC R249, c[0x0][0x278] ;  /* 0x00009e00fff97b82 */ /* 0x000ea20000000800 */
[----:B------:R-:W-:-:S04]  /*3d7b0*/  IADD3 R100, P4, R101, R2, RZ ;  /* 0x0000000265647210 */ /* 0x000fc80007f9e0ff */
[-C--:B------:R-:W-:Y:S02]  /*3d7c0*/  LEA.HI.X.SX32 R101, R109, R3.reuse, 0x1, P4 ;  /* 0x000000036d657211 */ /* 0x080fe400020f0eff */
[----:B------:R-:W-:Y:S01]  /*3d7d0*/  LEA.HI.X.SX32 R103, R103, R3, 0x1, P6 ;  /* 0x0000000367677211 */ /* 0x000fe200030f0eff */
[----:B------:R-:W3:Y:S02]  /*3d7e0*/  LDC R107, c[0x0][0x278] ;  /* 0x00009e00ff6b7b82 */ /* 0x000ee40000000800 */
[----:B------:R-:W-:Y:S04]  /*3d7f0*/  STG.E.U16 desc[UR4][R100.64], R116 ;  /* 0x0000007464007986 */ /* 0x000fe8000c101504 */
[----:B------:R5:W-:Y:S01]  /*3d800*/  STG.E.U16 desc[UR4][R96.64], R98 ;  /* 0x0000006260007986 */ /* 0x000be2000c101504 */
[----:B------:R-:W-:Y:S01]  /*3d810*/  PRMT R118, R98, 0x7632, R118 ;  /* 0x0000763262767816 */ /* 0x000fe20000000076 */
[----:B------:R-:W4:Y:S01]  /*3d820*/  LDC R115, c[0x0][0x278] ;  /* 0x00009e00ff737b82 */ /* 0x000f220000000800 */
[----:B--2---:R-:W-:-:S07]  /*3d830*/  IMAD R249, R249, 0x136, RZ ;  /* 0x00000136f9f97824 */ /* 0x004fce00078e02ff */
[----:B------:R-:W2:Y:S01]  /*3d840*/  LDC R104, c[0x0][0x278] ;  /* 0x00009e00ff687b82 */ /* 0x000ea20000000800 */
[----:B-----5:R-:W-:-:S04]  /*3d850*/  IADD3 R96, P5, R117, R2, RZ ;  /* 0x0000000275607210 */ /* 0x020fc80007fbe0ff */
[----:B------:R-:W-:-:S03]  /*3d860*/  LEA.HI.X.SX32 R97, R249, R3, 0x1, P5 ;  /* 0x00000003f9617211 */ /* 0x000fc600028f0eff */
[----:B------:R-:W5:Y:S01]  /*3d870*/  LDC R249, c[0x0][0x278] ;  /* 0x00009e00fff97b82 */ /* 0x000f620000000800 */
[----:B------:R-:W-:Y:S01]  /*3d880*/  IMAD R101, R114, 0x270, RZ ;  /* 0x0000027072657824 */ /* 0x000fe200078e02ff */
[----:B------:R-:W-:Y:S01]  /*3d890*/  STG.E.U16 desc[UR4][R102.64], R118 ;  /* 0x0000007666007986 */ /* 0x000fe2000c101504 */
[----:B------:R-:W-:-:S03]  /*3d8a0*/  PRMT R116, R99, 0x7632, R116 ;  /* 0x0000763263747816 */ /* 0x000fc60000000074 */
[----:B------:R-:W-:Y:S01]  /*3d8b0*/  IADD3 R98, P5, R101, R2, RZ ;  /* 0x0000000265627210 */ /* 0x000fe20007fbe0ff */
[----:B------:R1:W-:Y:S01]  /*3d8c0*/  STG.E.U16 desc[UR4][R96.64], R99 ;  /* 0x0000006360007986 */ /* 0x0003e2000c101504 */
[----:B------:R-:W2:Y:S01]  /*3d8d0*/  LDC R109, c[0x0][0x278] ;  /* 0x00009e00ff6d7b82 */ /* 0x000ea20000000800 */
[----:B0-----:R-:W-:-:S07]  /*3d8e0*/  IMAD R113, R113, 0x26e, RZ ;  /* 0x0000026e71717824 */ /* 0x001fce00078e02ff */
[----:B------:R-:W0:Y:S01]  /*3d8f0*/  LDC R108, c[0x0][0x278] ;  /* 0x00009e00ff6c7b82 */ /* 0x000e220000000800 */
[----:B-----5:R-:W-:-:S07]  /*3d900*/  IMAD R249, R249, 0x138, RZ ;  /* 0x00000138f9f97824 */ /* 0x020fce00078e02ff */
[----:B------:R-:W5:Y:S01]  /*3d910*/  LDC R106, c[0x0][0x278] ;  /* 0x00009e00ff6a7b82 */ /* 0x000f620000000800 */
[----:B-1----:R-:W-:-:S07]  /*3d920*/  LEA.HI.X.SX32 R99, R249, R3, 0x1, P5 ;  /* 0x00000003f9637211 */ /* 0x002fce00028f0eff */
[----:B------:R-:W1:Y:S01]  /*3d930*/  LDC R249, c[0x0][0x278] ;  /* 0x00009e00fff97b82 */ /* 0x000e620000000800 */
[----:B---3--:R-:W-:-:S05]  /*3d940*/  IMAD R97, R107, 0x274, RZ ;  /* 0x000002746b617824 */ /* 0x008fca00078e02ff */
[-C--:B------:R-:W-:Y:S01]  /*3d950*/  IADD3 R96, P5, R97, R2.reuse, RZ ;  /* 0x0000000261607210 */ /* 0x080fe20007fbe0ff */
[----:B------:R-:W-:Y:S01]  /*3d960*/  IMAD R105, R110, 0x137, RZ ;  /* 0x000001376e697824 */ /* 0x000fe200078e02ff */
[-C--:B------:R-:W-:Y:S01]  /*3d970*/  IADD3 R100, P4, R113, R2.reuse, RZ ;  /* 0x0000000271647210 */ /* 0x080fe20007f9e0ff */
[----:B----4-:R-:W-:Y:S01]  /*3d980*/  IMAD R115, R115, 0x272, RZ ;  /* 0x0000027273737824 */ /* 0x010fe200078e02ff */
[----:B------:R-:W-:Y:S01]  /*3d990*/  PRMT R117, R92, 0x7632, R117 ;  /* 0x000076325c757816 */ /* 0x000fe20000000075 */
[----:B--2---:R-:W-:Y:S01]  /*3d9a0*/  IMAD R103, R104, 0x139, RZ ;  /* 0x0000013968677824 */ /* 0x004fe200078e02ff */
[----:B------:R-:W2:Y:S08]  /*3d9b0*/  LDC R111, c[0x0][0x278] ;  /* 0x00009e00ff6f7b82 */ /* 0x000eb00000000800 */
[----:B------:R-:W3:Y:S01]  /*3d9c0*/  LDC R112, c[0x0][0x278] ;  /* 0x00009e00ff707b82 */ /* 0x000ee20000000800 */
[----:B-1----:R-:W-:Y:S01]  /*3d9d0*/  IMAD R249, R249, 0x13a, RZ ;  /* 0x0000013af9f97824 */ /* 0x002fe200078e02ff */
[----:B------:R-:W-:-:S02]  /*3d9e0*/  IADD3 R102, P6, R115, R2, RZ ;  /* 0x0000000273667210 */ /* 0x000fc40007fde0ff */
[-C--:B------:R-:W-:Y:S01]  /*3d9f0*/  LEA.HI.X.SX32 R101, R105, R3.reuse, 0x1, P4 ;  /* 0x0000000369657211 */ /* 0x080fe200020f0eff */
[----:B------:R-:W-:Y:S01]  /*3da00*/  IMAD R109, R109, 0x278, RZ ;  /* 0x000002786d6d7824 */ /* 0x000fe200078e02ff */
[-C--:B------:R-:W-:Y:S02]  /*3da10*/  LEA.HI.X.SX32 R97, R249, R3.reuse, 0x1, P5 ;  /* 0x00000003f9617211 */ /* 0x080fe400028f0eff */
[----:B------:R-:W1:Y:S08]  /*3da20*/  LDC R110, c[0x0][0x278] ;  /* 0x00009e00ff6e7b82 */ /* 0x000e700000000800 */
[----:B------:R-:W4:Y:S01]  /*3da30*/  LDC R249, c[0x0][0x278] ;  /* 0x00009e00fff97b82 */ /* 0x000f220000000800 */
[----:B------:R-:W-:Y:S01]  /*3da40*/  LEA.HI.X.SX32 R103, R103, R3, 0x1, P6 ;  /* 0x0000000367677211 */ /* 0x000fe200030f0eff */
[----:B------:R-:W-:Y:S01]  /*3da50*/  STG.E.U16 desc[UR4][R100.64], R116 ;  /* 0x0000007464007986 */ /* 0x000fe2000c101504 */
[----:B0-----:R-:W-:-:S03]  /*3da60*/  IMAD R115, R108, 0x276, RZ ;  /* 0x000002766c737824 */ /* 0x001fc600078e02ff */
[----:B------:R0:W-:Y:S01]  /*3da70*/  STG.E.U16 desc[UR4][R98.64], R92 ;  /* 0x0000005c62007986 */ /* 0x0001e2000c101504 */
[----:B------:R-:W-:Y:S01]  /*3da80*/  PRMT R108, R93, 0x7632, R108 ;  /* 0x000076325d6c7816 */ /* 0x000fe2000000006c */
[----:B------:R-:W3:Y:S02]  /*3da90*/  LDC R104, c[0x0][0x278] ;  /* 0x00009e00ff687b82 */ /* 0x000ee40000000800 */
[----:B------:R-:W-:Y:S04]  /*3daa0*/  STG.E.U16 desc[UR4][R102.64], R117 ;  /* 0x0000007566007986 */ /* 0x000fe8000c101504 */
[----:B------:R2:W-:Y:S02]  /*3dab0*/  STG.E.U16 desc[UR4][R96.64], R93 ;  /* 0x0000005d60007986 */ /* 0x0005e4000c101504 */
[----:B------:R-:W3:Y:S01]  /*3dac0*/  LDC R113, c[0x0][0x278] ;  /* 0x00009e00ff717b82 */ /* 0x000ee20000000800 */
[-C--:B0-----:R-:W-:Y:S01]  /*3dad0*/  IADD3 R92, P5, R109, R2.reuse, RZ ;  /* 0x000000026d5c7210 */ /* 0x081fe20007fbe0ff */
[----:B----4-:R-:W-:Y:S01]  /*3dae0*/  IMAD R249, R249, 0x13c, RZ ;  /* 0x0000013cf9f97824 */ /* 0x010fe200078e02ff */
[----:B------:R-:W-:Y:S01]  /*3daf0*/  IADD3 R98, P4, R115, R2, RZ ;  /* 0x0000000273627210 */ /* 0x000fe20007f9e0ff */
[----:B-----5:R-:W-:-:S04]  /*3db00*/  IMAD R101, R106, 0x13b, RZ ;  /* 0x0000013b6a657824 */ /* 0x020fc800078e02ff */
[----:B------:R-:W0:Y:S01]  /*3db10*/  LDC R105, c[0x0][0x278] ;  /* 0x00009e00ff697b82 */ /* 0x000e220000000800 */
[----:B--2---:R-:W-:-:S07]  /*3db20*/  LEA.HI.X.SX32 R93, R249, R3, 0x1, P5 ;  /* 0x00000003f95d7211 */ /* 0x004fce00028f0eff */
[----:B------:R-:W2:Y:S01]  /*3db30*/  LDC R249, c[0x0][0x278] ;  /* 0x00009e00fff97b82 */ /* 0x000ea20000000800 */
[----:B------:R-:W-:Y:S01]  /*3db40*/  LEA.HI.X.SX32 R99, R101, R3, 0x1, P4 ;  /* 0x0000000365637211 */ /* 0x000fe200020f0eff */
[----:B-1----:R-:W-:-:S04]  /*3db50*/  IMAD R109, R110, 0x27c, RZ ;  /* 0x0000027c6e6d7824 */ /* 0x002fc800078e02ff */
[----:B------:R-:W-:Y:S01]  /*3db60*/  STG.E.U16 desc[UR4][R98.64], R108 ;  /* 0x0000006c62007986 */ /* 0x000fe2000c101504 */
[----:B------:R-:W-:Y:S01]  /*3db70*/  IMAD R111, R111, 0x27a, RZ ;  /* 0x0000027a6f6f7824 */ /* 0x000fe200078e02ff */
[----:B------:R-:W1:Y:S02]  /*3db80*/  LDC R114, c[0x0][0x278] ;  /* 0x00009e00ff727b82 */ /* 0x000e640000000800 */
[----:B------:R4:W-:Y:S01]  /*3db90*/  STG.E.U16 desc[UR4][R92.64], R94 ;  /* 0x0000005e5c007986 */ /* 0x0009e2000c101504 */
[----:B---3--:R-:W-:Y:S02]  /*3dba0*/  IMAD R103, R104, 0x13d, RZ ;  /* 0x0000013d68677824 */ /* 0x008fe400078e02ff */
[----:B------:R-:W-:Y:S01]  /*3dbb0*/  IMAD R113, R113, 0x280, RZ ;  /* 0x0000028071717824 */ /* 0x000fe200078e02ff */
[----:B------:R-:W-:Y:S02]  /*3dbc0*/  PRMT R115, R94, 0x7632, R115 ;  /* 0x000076325e737816 */ /* 0x000fe40000000073 */
[----:B------:R-:W3:Y:S01]  /*3dbd0*/  LDC R107, c[0x0][0x278] ;  /* 0x00009e00ff6b7b82 */ /* 0x000ee20000000800 */
[-C--:B----4-:R-:W-:Y:S01]  /*3dbe0*/  IADD3 R92, P5, R109, R2.reuse, RZ ;  /* 0x000000026d5c7210 */ /* 0x090fe20007fbe0ff */
[----:B--2---:R-:W-:Y:S01]  /*3dbf0*/  IMAD R249, R249, 0x13e, RZ ;  /* 0x0000013ef9f97824 */ /* 0x004fe200078e02ff */
[----:B------:R-:W-:-:S05]  /*3dc00*/  IADD3 R100, P6, R111, R2, RZ ;  /* 0x000000026f647210 */ /* 0x000fca0007fde0ff */
[----:B------:R-:W2:Y:S01]  /*3dc10*/  LDC R106, c[0x0][0x278] ;  /* 0x00009e00ff6a7b82 */ /* 0x000ea20000000800 */
[----:B------:R-:W-:-:S07]  /*3dc20*/  LEA.HI.X.SX32 R93, R249, R3, 0x1, P5 ;  /* 0x00000003f95d7211 */ /* 0x000fce00028f0eff */
[----:B------:R-:W4:Y:S01]  /*3dc30*/  LDC R249, c[0x0][0x278] ;  /* 0x00009e00fff97b82 */ /* 0x000f220000000800 */
[----:B------:R-:W-:Y:S02]  /*3dc40*/  LEA.HI.X.SX32 R101, R103, R3, 0x1, P6 ;  /* 0x0000000367657211 */ /* 0x000fe400030f0eff */
[----:B------:R-:W-:Y:S02]  /*3dc50*/  IADD3 R94, P5, R113, R2, RZ ;  /* 0x00000002715e7210 */ /* 0x000fe40007fbe0ff */
[----:B------:R-:W-:Y:S01]  /*3dc60*/  PRMT R108, R95, 0x7632, R108 ;  /* 0x000076325f6c7816 */ /* 0x000fe2000000006c */
[----:B------:R-:W-:Y:S01]  /*3dc70*/  STG.E.U16 desc[UR4][R100.64], R115 ;  /* 0x0000007364007986 */ /* 0x000fe2000c101504 */
[----:B------:R-:W-:Y:S01]  /*3dc80*/  IMAD R111, R112, 0x27e, RZ ;  /* 0x0000027e706f7824 */ /* 0x000fe200078e02ff */
[----:B------:R-:W5:Y:S02]  /*3dc90*/  LDC R103, c[0x0][0x278] ;  /* 0x00009e00ff677b82 */ /* 0x000f640000000800 */
[----:B------:R1:W-:Y:S01]  /*3dca0*/  STG.E.U16 desc[UR4][R92.64], R95 ;  /* 0x0000005f5c007986 */ /* 0x0003e2000c101504 */
[----:B0-----:R-:W-:-:S05]  /*3dcb0*/  IMAD R97, R105, 0x13f, RZ ;  /* 0x0000013f69617824 */ /* 0x001fca00078e02ff */
[----:B------:R-:W0:Y:S01]  /*3dcc0*/  LDC R104, c[0x0][0x278] ;  /* 0x00009e00ff687b82 */ /* 0x000e220000000800 */
[----:B----4-:R-:W-:-:S07]  /*3dcd0*/  IMAD R249, R249, 0x140, RZ ;  /* 0x00000140f9f97824 */ /* 0x010fce00078e02ff */
[----:B------:R-:W4:Y:S01]  /*3dce0*/  LDC R102, c[0x0][0x278] ;  /* 0x00009e00ff667b82 */ /* 0x000f220000000800 */
[----:B-1----:R-:W-:-:S07]  /*3dcf0*/  LEA.HI.X.SX32 R95, R249, R3, 0x1, P5 ;  /* 0x00000003f95f7211 */ /* 0x002fce00028f0eff */
[----:B------:R-:W1:Y:S01]  /*3dd00*/  LDC R249, c[0x0][0x278] ;  /* 0x00009e00fff97b82 */ /* 0x000e620000000800 */
[----:B------:R-:W-:Y:S01]  /*3dd10*/  IMAD R105, R114, 0x282, RZ ;  /* 0x0000028272697824 */ /* 0x000fe200078e02ff */
[----:B------:R-:W-:Y:S01]  /*3dd20*/  IADD3 R96, P4, R111, R2, RZ ;  /* 0x000000026f607210 */ /* 0x000fe20007f9e0ff */
[----:B---3--:R-:W-:Y:S02]  /*3dd30*/  IMAD R99, R107, 0x141, RZ ;  /* 0x000001416b637824 */ /* 0x008fe400078e02ff */
[----:B--2---:R-:W-:Y:S01]  /*3dd40*/  IMAD R109, R106, 0x288, RZ ;  /* 0x000002886a6d7824 */ /* 0x004fe200078e02ff */
[----:B------:R-:W-:Y:S02]  /*3dd50*/  PRMT R110, R88, 0x7632, R110 ;  /* 0x00007632586e7816 */ /* 0x000fe4000000006e */
[----:B------:R-:W2:Y:S08]  /*3dd60*/  LDC R101, c[0x0][0x278] ;  /* 0x00009e00ff657b82 */ /* 0x000eb00000000800 */
[----:B------:R-:W3:Y:S01]  /*3dd70*/  LDC R100, c[0x0][0x278] ;  /* 0x00009e00ff647b82 */ /* 0x000ee20000000800 */
[----:B-1----:R-:W-:Y:S01]  /*3dd80*/  IMAD R251, R249, 0x142, RZ ;  /* 0x00000142f9fb7824 */ /* 0x002fe200078e02ff */
[----:B------:R-:W-:-:S06]  /*3dd90*/  LEA.HI.X.SX32 R97, R97, R3, 0x1, P4 ;  /* 0x0000000361617211 */ /* 0x000fcc00020f0eff */
[----:B------:R-:W1:Y:S01]  /*3dda0*/  LDC R249, c[0x0][0x278] ;  /* 0x00009e00fff97b82 */ /* 0x000e620000000800 */
[-C--:B------:R-:W-:Y:S01]  /*3ddb0*/  IADD3 R98, P6, R105, R2.reuse, RZ ;  /* 0x0000000269627210 */ /* 0x080fe20007fde0ff */
[----:B------:R4:W-:Y:S03]  /*3ddc0*/  STG.E.U16 desc[UR4][R96.64], R108 ;  /* 0x0000006c60007986 */ /* 0x0009e6000c101504 */
[-C--:B------:R-:W-:Y:S01]  /*3ddd0*/  LEA.HI.X.SX32 R99, R99, R3.reuse, 0x1, P6 ;  /* 0x0000000363637211 */ /* 0x080fe200030f0eff */
[----:B-----5:R-:W-:Y:S02]  /*3dde0*/  IMAD R107, R103, 0x284, RZ ;  /* 0x00000284676b7824 */ /* 0x020fe400078e02ff */
[----:B0-----:R-:W-:Y:S01]  /*3ddf0*/  IMAD R93, R104, 0x286, RZ ;  /* 0x00000286685d7824 */ /* 0x001fe200078e02ff */
[----:B------:R-:W0:Y:S01]  /*3de00*/  LDC R106, c[0x0][0x278] ;  /* 0x00009e00ff6a7b82 */ /* 0x000e220000000800 */
[-C--:B----4-:R-:W-:Y:S01]  /*3de10*/  IADD3 R96, P6, R109, R2.reuse, RZ ;  /* 0x000000026d607210 */ /* 0x090fe20007fde0ff */
[----:B-1----:R-:W-:Y:S01]  /*3de20*/  IMAD R249, R249, 0x144, RZ ;  /* 0x00000144f9f97824 */ /* 0x002fe200078e02ff */
[----:B------:R-:W-:Y:S01]  /*3de30*/  IADD3 R92, P4, R107, R2, RZ ;  /* 0x000000026b5c7210 */ /* 0x000fe20007f9e0ff */
[----:B------:R1:W-:Y:S04]  /*3de40*/  STG.E.U16 desc[UR4][R94.64], R88 ;  /* 0x000000585e007986 */ /* 0x0003e8000c101504 */
[----:B------:R-:W4:Y:S01]  /*3de50*/  LDC R104, c[0x0][0x278] ;  /* 0x00009e00ff687b82 */ /* 0x000f220000000800 */
[----:B------:R-:W-:-:S07]  /*3de60*/  LEA.HI.X.SX32 R97, R249, R3, 0x1, P6 ;  /* 0x00000003f9617211 */ /* 0x000fce00030f0eff */
[----:B------:R-:W5:Y:S01]  /*3de70*/  LDC R249, c[0x0][0x278] ;  /* 0x00009e00fff97b82 */ /* 0x000f620000000800 */
[----:B-1----:R-:W-:Y:S02]  /*3de80*/  IADD3 R94, P5, R93, R2, RZ ;  /* 0x000000025d5e7210 */ /* 0x002fe40007fbe0ff */
[----:B------:R-:W-:Y:S01]  /*3de90*/  LEA.HI.X.SX32 R93, R251, R3, 0x1, P4 ;  /* 0x00000003fb5d7211 */ /* 0x000fe200020f0eff */
[----:B------:R-:W-:Y:S01]  /*3dea0*/  IMAD R95, R102, 0x143, RZ ;  /* 0x00000143665f7824 */ /* 0x000fe200078e02ff */
[----:B------:R-:W-:-:S03]  /*3deb0*/  PRMT R88, R89, 0x7632, R88 ;  /* 0x0000763259587816 */ /* 0x000fc60000000058 */
[----:B------:R-:W1:Y:S08]  /*3dec0*/  LDC R105, c[0x0][0x278] ;  /* 0x00009e00ff697b82 */ /* 0x000e700000000800 */
[----:B------:R-:W0:Y:S01]  /*3ded0*/  LDC R103, c[0x0][0x278] ;  /* 0x00009e00ff677b82 */ /* 0x000e220000000800 */
[----:B-----5:R-:W-:Y:S01]  /*3dee0*/  IMAD R251, R249, 0x146, RZ ;  /* 0x00000146f9fb7824 */ /* 0x020fe200078e02ff */
[----:B------:R5:W-:Y:S06]  /*3def0*/  STG.E.U16 desc[UR4][R98.64], R110 ;  /* 0x0000006e62007986 */ /* 0x000bec000c101504 */
[----:B------:R-:W3:Y:S01]  /*3df00*/  LDC R249, c[0x0][0x278] ;  /* 0x00009e00fff97b82 */ /* 0x000ee20000000800 */
[----:B------:R-:W-:Y:S01]  /*3df10*/  LEA.HI.X.SX32 R95, R95, R3, 0x1, P5 ;  /* 0x000000035f5f7211 */ /* 0x000fe200028f0eff */
[----:B------:R-:W-:Y:S04]  /*3df20*/  STG.E.U16 desc[UR4][R92.64], R89 ;  /* 0x000000595c007986 */ /* 0x000fe8000c101504 */
[----:B------:R-:W-:Y:S01]  /*3df30*/  STG.E.U16 desc[UR4][R94.64], R88 ;  /* 0x000000585e007986 */ /* 0x000fe2000c101504 */
[----:B--2---:R-:W-:Y:S01]  /*3df40*/  IMAD R109, R101, 0x28a, RZ ;  /* 0x0000028a656d7824 */ /* 0x004fe200078e02ff */
[----:B------:R-:W2:Y:S02]  /*3df50*/  LDC R102, c[0x0][0x278] ;  /* 0x00009e00ff667b82 */ /* 0x000ea40000000800 */
[----:B------:R4:W-:Y:S06]  /*3df60*/  STG.E.U16 desc[UR4][R96.64], R90 ;  /* 0x0000005a60007986 */ /* 0x0009ec000c101504 */
[----:B-----5:R-:W5:Y:S01]  /*3df70*/  LDC R98, c[0x0][0x278] ;  /* 0x00009e00ff627b82 */ /* 0x020f620000000800 */
[----:B----4-:R-:W-:-:S02]  /*3df80*/  IMAD R97, R104, 0x290, RZ ;  /* 0x0000029068617824 */ /* 0x010fc400078e02ff */
[----:B---3--:R-:W-:Y:S01]  /*3df90*/  IMAD R249, R249, 0x148, RZ ;  /* 0x00000148f9f97824 */ /* 0x008fe200078e02ff */
[-C--:B------:R-:W-:Y:S01]  /*3dfa0*/  IADD3 R88, P5, R109, R2.reuse, RZ ;  /* 0x000000026d587210 */ /* 0x080fe20007fbe0ff */
[----:B-1----:R-:W-:Y:S01]  /*3dfb0*/  IMAD R105, R105, 0x28c, RZ ;  /* 0x0000028c69697824 */ /* 0x002fe200078e02ff */
[-C--:B------:R-:W-:Y:S01]  /*3dfc0*/  IADD3 R96, P6, R97, R2.reuse, RZ ;  /* 0x0000000261607210 */ /* 0x080fe20007fde0ff */
[----:B------:R-:W-:Y:S01]  /*3dfd0*/  IMAD R89, R100, 0x145, RZ ;  /* 0x0000014564597824 */ /* 0x000fe200078e02ff */
[----:B------:R-:W-:Y:S01]  /*3dfe0*/  PRMT R108, R90, 0x7632, R108 ;  /* 0x000076325a6c7816 */ /* 0x000fe2000000006c */
[----:B0-----:R-:W-:Y:S01]  /*3dff0*/  IMAD R103, R103, 0x28e, RZ ;  /* 0x0000028e67677824 */ /* 0x001fe200078e02ff */
[-C--:B------:R-:W-:Y:S01]  /*3e000*/  LEA.HI.X.SX32 R97, R249, R3.reuse, 0x1, P6 ;  /* 0x00000003f9617211 */ /* 0x080fe200030f0eff */
[----:B------:R-:W0:Y:S08]  /*3e010*/  LDC R99, c[0x0][0x278] ;  /* 0x00009e00ff637b82 */ /* 0x000e300000000800 */
[----:B------:R-:W1:Y:S01]  /*3e020*/  LDC R249, c[0x0][0x278] ;  /* 0x00009e00fff97b82 */ /* 0x000e620000000800 */
[----:B------:R-:W-:Y:S01]  /*3e030*/  IADD3 R92, P4, R105, R2, RZ ;  /* 0x00000002695c7210 */ /* 0x000fe20007f9e0ff */
[----:B-----5:R-:W-:Y:S01]  /*3e040*/  IMAD R95, R98, 0x147, RZ ;  /* 0x00000147625f7824 */ /* 0x020fe200078e02ff */
[----:B------:R-:W-:-:S02]  /*3e050*/  LEA.HI.X.SX32 R89, R89, R3, 0x1, P5 ;  /* 0x0000000359597211 */ /* 0x000fc400028f0eff */
[----:B------:R-:W-:Y:S02]  /*3e060*/  IADD3 R94, P5, R103, R2, RZ ;  /* 0x00000002675e7210 */ /* 0x000fe40007fbe0ff */
[-C--:B------:R-:W-:Y:S01]  /*3e070*/  LEA.HI.X.SX32 R93, R251, R3.reuse, 0x1, P4 ;  /* 0x00000003fb5d7211 */ /* 0x080fe200020f0eff */
[----:B------:R-:W-:Y:S01]  /*3e080*/  IMAD R109, R106, 0x294, RZ ;  /* 0x000002946a6d7824 */ /* 0x000fe200078e02ff */
[----:B------:R-:W-:Y:S01]  /*3e090*/  LEA.HI.X.SX32 R95, R95, R3, 0x1, P5 ;  /* 0x000000035f5f7211 */ /* 0x000fe200028f0eff */
[----:B------:R-:W3:Y:S01]  /*3e0a0*/  LDC R100, c[0x0][0x278] ;  /* 0x00009e00ff647b82 */ /* 0x000ee20000000800 */
[----:B------:R-:W-:Y:S01]  /*3e0b0*/  PRMT R90, R91, 0x7632, R90 ;  /* 0x000076325b5a7816 */ /* 0x000fe2000000005a */
[----:B------:R-:W-:Y:S04]  /*3e0c0*/  STG.E.U16 desc[UR4][R88.64], R108 ;  /* 0x0000006c58007986 */ /* 0x000fe8000c101504 */
[----:B------:R-:W-:Y:S02]  /*3e0d0*/  STG.E.U16 desc[UR4][R92.64], R91 ;  /* 0x0000005b5c007986 */ /* 0x000fe4000c101504 */
[----:B------:R-:W4:Y:S02]  /*3e0e0*/  LDC R104, c[0x0][0x278] ;  /* 0x00009e00ff687b82 */ /* 0x000f240000000800 */
[----:B------:R5:W-:Y:S01]  /*3e0f0*/  STG.E.U16 desc[UR4][R94.64], R90 ;  /* 0x0000005a5e007986 */ /* 0x000be2000c101504 */
[----:B-1----:R-:W-:-:S02]  /*3e100*/  IMAD R249, R249, 0x14a, RZ ;  /* 0x0000014af9f97824 */ /* 0x002fc400078e02ff */
[----:B--2---:R-:W-:-:S03]  /*3e110*/  IMAD R105, R102, 0x292, RZ ;  /* 0x0000029266697824 */ /* 0x004fc600078e02ff */
[----:B------:R-:W1:Y:S01]  /*3e120*/  LDC R107, c[0x0][0x278] ;  /* 0x00009e00ff6b7b82 */ /* 0x000e620000000800 */
[-C--:B-----5:R-:W-:Y:S01]  /*3e130*/  IADD3 R90, P5, R109, R2.reuse, RZ ;  /* 0x000000026d5a7210 */ /* 0x0a0fe20007fbe0ff */
[----:B0-----:R-:W-:Y:S01]  /*3e140*/  IMAD R89, R99, 0x149, RZ ;  /* 0x0000014963597824 */ /* 0x001fe200078e02ff */
[----:B------:R-:W-:Y:S01]  /*3e150*/  IADD3 R88, P4, R105, R2, RZ ;  /* 0x0000000269587210 */ /* 0x000fe20007f9e0ff */
[----:B------:R0:W-:Y:S01]  /*3e160*/  STG.E.U16 desc[UR4][R96.64], R84 ;  /* 0x0000005460007986 */ /* 0x0001e2000c101504 */
[----:B------:R-:W-:-:S03]  /*3e170*/  LEA.HI.X.SX32 R91, R249, R3, 0x1, P5 ;  /* 0x00000003f95b7211 */ /* 0x000fc600028f0eff */
[----:B------:R-:W2:Y:S08]  /*3e180*/  LDC R101, c[0x0][0x278] ;  /* 0x00009e00ff657b82 */ /* 0x000eb00000000800 */
[----:B------:R-:W5:Y:S01]  /*3e190*/  LDC R249, c[0x0][0x278] ;  /* 0x00009e00fff97b82 */ /* 0x000f620000000800 */
[----:B------:R-:W-:Y:S01]  /*3e1a0*/  LEA.HI.X.SX32 R89, R89, R3, 0x1, P4 ;  /* 0x0000000359597211 */ /* 0x000fe200020f0eff */
[----:B---3--:R-:W-:Y:S01]  /*3e1b0*/  IMAD R105, R100, 0x298, RZ ;  /* 0x0000029864697824 */ /* 0x008fe200078e02ff */
[----:B0-----:R-:W-:-:S05]  /*3e1c0*/  PRMT R84, R84, 0x7632, R84 ;  /* 0x0000763254547816 */ /* 0x001fca0000000054 */
[----:B------:R0:W-:Y:S01]  /*3e1d0*/  STG.E.U16 desc[UR4][R88.64], R84 ;  /* 0x0000005458007986 */ /* 0x0001e2000c101504 */
[----:B------:R-:W-:Y:S01]  /*3e1e0*/  PRMT R106, R85, 0x7632, R106 ;  /* 0x00007632556a7816 */ /* 0x000fe2000000006a */
[----:B------:R-:W3:Y:S02]  /*3e1f0*/  LDC R103, c[0x0][0x278] ;  /* 0x00009e00ff677b82 */ /* 0x000ee40000000800 */
[----:B------:R4:W-:Y:S06]  /*3e200*/  STG.E.U16 desc[UR4][R90.64], R85 ;  /* 0x000000555a007986 */ /* 0x0009ec000c101504 */
[----:B------:R-:W3:Y:S01]  /*3e210*/  LDC R98, c[0x0][0x278] ;  /* 0x00009e00ff627b82 */ /* 0x000ee20000000800 */
[----:B0-----:R-:W-:Y:S01]  /*3e220*/  IADD3 R84, P5, R105, R2, RZ ;  /* 0x0000000269547210 */ /* 0x001fe20007fbe0ff */
[----:B-----5:R-:W-:-:S06]  /*3e230*/  IMAD R249, R249, 0x14c, RZ ;  /* 0x0000014cf9f97824 */ /* 0x020fcc00078e02ff */
[----:B------:R-:W0:Y:S01]  /*3e240*/  LDC R97, c[0x0][0x278] ;  /* 0x00009e00ff617b82 */ /* 0x000e220000000800 */
[----:B----4-:R-:W-:-:S07]  /*3e250*/  LEA.HI.X.SX32 R85, R249, R3, 0x1, P5 ;  /* 0x00000003f9557211 */ /* 0x010fce00028f0eff */
[----:B------:R-:W4:Y:S01]  /*3e260*/  LDC R249, c[0x0][0x278] ;  /* 0x00009e00fff97b82 */ /* 0x000f220000000800 */
[----:B------:R-:W-:-:S05]  /*3e270*/  IMAD R91, R104, 0x29c, RZ ;  /* 0x0000029c685b7824 */ /* 0x000fca00078e02ff */
[----:B------:R-:W-:Y:S01]  /*3e280*/  IADD3 R90, P5, R91, R2, RZ ;  /* 0x000000025b5a7210 */ /* 0x000fe20007fbe0ff */
[----:B-1----:R-:W-:Y:S01]  /*3e290*/  IMAD R107, R107, 0x296, RZ ;  /* 0x000002966b6b7824 */ /* 0x002fe200078e02ff */
[----:B------:R-:W1:Y:S01]  /*3e2a0*/  LDC R102, c[0x0][0x278] ;  /* 0x00009e00ff667b82 */ /* 0x000e620000000800 */
[----:B--2---:R-:W-:-:S07]  /*3e2b0*/  IMAD R93, R101, 0x14b, RZ ;  /* 0x0000014b655d7824 */ /* 0x004fce00078e02ff */
[----:B------:R-:W2:Y:S01]  /*3e2c0*/  LDC R99, c[0x0][0x278] ;  /* 0x00009e00ff637b82 */ /* 0x000ea20000000800 */
[----:B----4-:R-:W-:Y:S01]  /*3e2d0*/  IMAD R249, R249, 0x14e, RZ ;  /* 0x0000014ef9f97824 */ /* 0x010fe200078e02ff */
[----:B------:R-:W-:Y:S01]  /*3e2e0*/  IADD3 R92, P6, R107, R2, RZ ;  /* 0x000000026b5c7210 */ /* 0x000fe20007fde0ff */
[----:B---3--:R-:W-:-:S05]  /*3e2f0*/  IMAD R103, R103, 0x29a, RZ ;  /* 0x0000029a67677824 */ /* 0x008fca00078e02ff */
[----:B------:R-:W3:Y:S01]  /*3e300*/  LDC R101, c[0x0][0x278] ;  /* 0x00009e00ff657b82 */ /* 0x000ee20000000800 */
[----:B------:R-:W-:-:S07]  /*3e310*/  LEA.HI.X.SX32 R91, R249, R3, 0x1, P5 ;  /* 0x00000003f95b7211 */ /* 0x000fce00028f0eff */
[----:B------:R-:W4:Y:S01]  /*3e320*/  LDC R249, c[0x0][0x278] ;  /* 0x00009e00fff97b82 */ /* 0x000f220000000800 */
[-C--:B------:R-:W-:Y:S01]  /*3e330*/  LEA.HI.X.SX32 R93, R93, R3.reuse, 0x1, P6 ;  /* 0x000000035d5d7211 */ /* 0x080fe200030f0eff */
[----:B------:R-:W-:Y:S01]  /*3e340*/  IMAD R89, R98, 0x14d, RZ ;  /* 0x0000014d62597824 */ /* 0x000fe200078e02ff */
[----:B------:R-:W-:Y:S01]  /*3e350*/  IADD3 R88, P4, R103, R2, RZ ;  /* 0x0000000267587210 */ /* 0x000fe20007f9e0ff */
[----:B0-----:R-:W-:Y:S02]  /*3e360*/  IMAD R103, R97, 0x2a0, RZ ;  /* 0x000002a061677824 */ /* 0x001fe400078e02ff */
[----:B------:R-:W-:Y:S01]  /*3e370*/  STG.E.U16 desc[UR4][R92.64], R106 ;  /* 0x0000006a5c007986 */ /* 0x000fe2000c101504 */
[----:B------:R-:W-:Y:S01]  /*3e380*/  LEA.HI.X.SX32 R89, R89, R3, 0x1, P4 ;  /* 0x0000000359597211 */ /* 0x000fe200020f0eff */
[----:B------:R-:W0:Y:S02]  /*3e390*/  LDC R94, c[0x0][0x278] ;  /* 0x00009e00ff5e7b82 */ /* 0x000e240000000800 */
[----:B------:R5:W-:Y:S01]  /*3e3a0*/  STG.E.U16 desc[UR4][R84.64], R86 ;  /* 0x0000005654007986 */ /* 0x000be2000c101504 */
[----:B---3--:R-:W-:-:S05]  /*3e3b0*/  IMAD R101, R101, 0x2a4, RZ ;  /* 0x000002a465657824 */ /* 0x008fca00078e02ff */
[----:B------:R-:W3:Y:S01]  /*3e3c0*/  LDC R100, c[0x0][0x278] ;  /* 0x00009e00ff647b82 */ /* 0x000ee20000000800 */
[----:B-----5:R-:W-:Y:S01]  /*3e3d0*/  PRMT R85, R86, 0x7632, R85 ;  /* 0x0000763256557816 */ /* 0x020fe20000000055 */
[----:B----4-:R-:W-:Y:S01]  /*3e3e0*/  IMAD R249, R249, 0x150, RZ ;  /* 0x00000150f9f97824 */ /* 0x010fe200078e02ff */
[----:B------:R-:W-:-:S05]  /*3e3f0*/  IADD3 R84, P5, R103, R2, RZ ;  /* 0x0000000267547210 */ /* 0x000fca0007fbe0ff */
[----:B------:R-:W4:Y:S01]  /*3e400*/  LDC R95, c[0x0][0x278] ;  /* 0x00009e00ff5f7b82 */ /* 0x000f220000000800 */
[----:B------:R5:W-:Y:S01]  /*3e410*/  STG.E.U16 desc[UR4][R88.64], R85 ;  /* 0x0000005558007986 */ /* 0x000be2000c101504 */
[----:B-1----:R-:W-:-:S06]  /*3e420*/  IMAD R105, R102, 0x29e, RZ ;  /* 0x0000029e66697824 */ /* 0x002fcc00078e02ff */
[----:B------:R-:W1:Y:S01]  /*3e430*/  LDC R96, c[0x0][0x278] ;  /* 0x00009e00ff607b82 */ /* 0x000e620000000800 */
[----:B-----5:R-:W-:-:S07]  /*3e440*/  LEA.HI.X.SX32 R85, R249, R3, 0x1, P5 ;  /* 0x00000003f9557211 */ /* 0x020fce00028f0eff */
[----:B------:R-:W5:Y:S01]  /*3e450*/  LDC R249, c[0x0][0x278] ;  /* 0x00009e00fff97b82 */ /* 0x000f620000000800 */
[----:B------:R-:W-:-:S07]  /*3e460*/  IADD3 R88, P5, R101, R2, RZ ;  /* 0x0000000265587210 */ /* 0x000fce0007fbe0ff */
[----:B------:R-:W1:Y:S01]  /*3e470*/  LDC R102, c[0x0][0x278] ;  /* 0x00009e00ff667b82 */ /* 0x000e620000000800 */
[----:B--2---:R-:W-:Y:S01]  /*3e480*/  IMAD R99, R99, 0x2a2, RZ ;  /* 0x000002a263637824 */ /* 0x004fe200078e02ff */
[----:B------:R-:W-:-:S06]  /*3e490*/  PRMT R104, R87, 0x7632, R104 ;  /* 0x0000763257687816 */ /* 0x000fcc0000000068 */
[----:B------:R-:W2:Y:S01]  /*3e4a0*/  LDC R98, c[0x0][0x278] ;  /* 0x00009e00ff627b82 */ /* 0x000ea20000000800 */
[----:B-----5:R-:W-:-:S07]  /*3e4b0*/  IMAD R249, R249, 0x152, RZ ;  /* 0x00000152f9f97824 */ /* 0x020fce00078e02ff */
[----:B------:R-:W5:Y:S01]  /*3e4c0*/  LDC R97, c[0x0][0x278] ;  /* 0x00009e00ff617b82 */ /* 0x000f620000000800 */
[----:B------:R-:W-:-:S07]  /*3e4d0*/  LEA.HI.X.SX32 R89, R249, R3, 0x1, P5 ;  /* 0x00000003f9597211 */ /* 0x000fce00028f0eff */
[----:B------:R-:W3:Y:S01]  /*3e4e0*/  LDC R249, c[0x0][0x278] ;  /* 0x00009e00fff97b82 */ /* 0x000ee20000000800 */
[----:B0-----:R-:W-:Y:S01]  /*3e4f0*/  IMAD R93, R94, 0x14f, RZ ;  /* 0x0000014f5e5d7824 */ /* 0x001fe200078e02ff */
[----:B------:R0:W-:Y:S01]  /*3e500*/  STG.E.U16 desc[UR4][R90.64], R87 ;  /* 0x000000575a007986 */ /* 0x0001e2000c101504 */
[-C--:B------:R-:W-:Y:S01]  /*3e510*/  IADD3 R92, P6, R105, R2.reuse, RZ ;  /* 0x00000002695c7210 */ /* 0x080fe20007fde0ff */
[----:B----4-:R-:W-:Y:S01]  /*3e520*/  IMAD R95, R95, 0x151, RZ ;  /* 0x000001515f5f7824 */ /* 0x010fe200078e02ff */
[----:B------:R-:W-:Y:S01]  /*3e530*/  IADD3 R86, P4, R99, R2, RZ ;  /* 0x0000000263567210 */ /* 0x000fe20007f9e0ff */
[----:B---3--:R-:W-:Y:S02]  /*3e540*/  IMAD R251, R249, 0x154, RZ ;  /* 0x00000154f9fb7824 */ /* 0x008fe400078e02ff */
[----:B------:R-:W3:Y:S08]  /*3e550*/  LDC R94, c[0x0][0x278] ;  /* 0x00009e00ff5e7b82 */ /* 0x000ef00000000800 */
[----:B------:R-:W4:Y:S01]  /*3e560*/  LDC R249, c[0x0][0x278] ;  /* 0x00009e00fff97b82 */ /* 0x000f220000000800 */
[----:B0-----:R-:W-:Y:S01]  /*3e570*/  IMAD R87, R100, 0x2a6, RZ ;  /* 0x000002a664577824 */ /* 0x001fe200078e02ff */
[----:B------:R-:W-:Y:S01]  /*3e580*/  LEA.HI.X.SX32 R93, R93, R3, 0x1, P6 ;  /* 0x000000035d5d7211 */ /* 0x000fe200030f0eff */
[----:B-1----:R-:W-:Y:S01]  /*3e590*/  IMAD R91, R96, 0x153, RZ ;  /* 0x00000153605b7824 */ /* 0x002fe200078e02ff */
[----:B------:R-:W-:-:S02]  /*3e5a0*/  PRMT R100, R76, 0x7632, R100 ;  /* 0x000076324c647816 */ /* 0x000fc40000000064 */
[-C--:B------:R-:W-:Y:S01]  /*3e5b0*/  IADD3 R90, P6, R87, R2.reuse, RZ ;  /* 0x00000002575a7210 */ /* 0x080fe20007fde0ff */
[----:B------:R-:W-:Y:S01]  /*3e5c0*/  IMAD R101, R102, 0x2ac, RZ ;  /* 0x000002ac66657824 */ /* 0x000fe200078e02ff */
[-C--:B------:R-:W-:Y:S01]  /*3e5d0*/  LEA.HI.X.SX32 R87, R95, R3.reuse, 0x1, P4 ;  /* 0x000000035f577211 */ /* 0x080fe200020f0eff */
[----:B------:R0:W-:Y:S01]  /*3e5e0*/  STG.E.U16 desc[UR4][R92.64], R104 ;  /* 0x000000685c007986 */ /* 0x0001e2000c101504 */
[----:B------:R-:W-:Y:S01]  /*3e5f0*/  LEA.HI.X.SX32 R91, R91, R3, 0x1, P6 ;  /* 0x000000035b5b7211 */ /* 0x000fe200030f0eff */
[----:B-----5:R-:W-:Y:S01]  /*3e600*/  IMAD R99, R97, 0x2aa, RZ ;  /* 0x000002aa61637824 */ /* 0x020fe200078e02ff */
[----:B------:R-:W-:Y:S01]  /*3e610*/  PRMT R103, R77, 0x7632, R103 ;  /* 0x000076324d677816 */ /* 0x000fe20000000067 */
[----:B------:R-:W-:Y:S01]  /*3e620*/  STG.E.U16 desc[UR4][R84.64], R76 ;  /* 0x0000004c54007986 */ /* 0x000fe2000c101504 */
[----:B------:R-:W1:Y:S03]  /*3e630*/  LDC R97, c[0x0][0x278] ;  /* 0x00009e00ff617b82 */ /* 0x000e660000000800 */
[----:B------:R5:W-:Y:S05]  /*3e640*/  STG.E.U16 desc[UR4][R86.64], R100 ;  /* 0x0000006456007986 */ /* 0x000bea000c101504 */
[----:B0-----:R-:W0:Y:S01]  /*3e650*/  LDC R93, c[0x0][0x278] ;  /* 0x00009e00ff5d7b82 */ /* 0x001e220000000800 */
[----:B----4-:R-:W-:Y:S01]  /*3e660*/  IMAD R249, R249, 0x156, RZ ;  /* 0x00000156f9f97824 */ /* 0x010fe200078e02ff */
[----:B-----5:R-:W-:-:S06]  /*3e670*/  IADD3 R86, P6, R101, R2, RZ ;  /* 0x0000000265567210 */ /* 0x020fcc0007fde0ff */
[----:B------:R-:W4:Y:S01]  /*3e680*/  LDC R95, c[0x0][0x278] ;  /* 0x00009e00ff5f7b82 */ /* 0x000f220000000800 */
[----:B------:R-:W-:-:S07]  /*3e690*/  LEA.HI.X.SX32 R87, R249, R3, 0x1, P6 ;  /* 0x00000003f9577211 */ /* 0x000fce00030f0eff */
[----:B------:R-:W5:Y:S01]  /*3e6a0*/  LDC R249, c[0x0][0x278] ;  /* 0x00009e00fff97b82 */ /* 0x000f620000000800 */
[----:B--2---:R-:W-:Y:S01]  /*3e6b0*/  IMAD R85, R98, 0x2a8, RZ ;  /* 0x000002a862557824 */ /* 0x004fe200078e02ff */
[----:B------:R2:W-:Y:S04]  /*3e6c0*/  STG.E.U16 desc[UR4][R88.64], R77 ;  /* 0x0000004d58007986 */ /* 0x0005e8000c101504 */
[----:B------:R-:W-:Y:S02]  /*3e6d0*/  IADD3 R76, P4, R85, R2, RZ ;  /* 0x00000002554c7210 */ /* 0x000fe40007f9e0ff */
[----:B------:R-:W4:Y:S02]  /*3e6e0*/  LDC R92, c[0x0][0x278] ;  /* 0x00009e00ff5c7b82 */ /* 0x000f240000000800 */
[----:B--2---:R-:W-:-:S02]  /*3e6f0*/  LEA.HI.X.SX32 R77, R251, R3, 0x1, P4 ;  /* 0x00000003fb4d7211 */ /* 0x004fc400020f0eff */
[----:B------:R-:W-:Y:S01]  /*3e700*/  IADD3 R84, P5, R99, R2, RZ ;  /* 0x0000000263547210 */ /* 0x000fe20007fbe0ff */
[----:B-1----:R-:W-:Y:S01]  /*3e710*/  IMAD R97, R97, 0x2b4, RZ ;  /* 0x000002b461617824 */ /* 0x002fe200078e02ff */
[----:B------:R-:W-:Y:S02]  /*3e720*/  PRMT R98, R78, 0x7632, R98 ;  /* 0x000076324e627816 */ /* 0x000fe40000000062 */
[----:B------:R-:W1:Y:S01]  /*3e730*/  LDC R96, c[0x0][0x278] ;  /* 0x00009e00ff607b82 */ /* 0x000e620000000800 */
[----:B-----5:R-:W-:-:S07]  /*3e740*/  IMAD R251, R249, 0x158, RZ ;  /* 0x00000158f9fb7824 */ /* 0x020fce00078e02ff */
[----:B------:R-:W2:Y:S01]  /*3e750*/  LDC R249, c[0x0][0x278] ;  /* 0x00009e00fff97b82 */ /* 0x000ea20000000800 */
[----:B---3--:R-:W-:Y:S01]  /*3e760*/  IMAD R85, R94, 0x155, RZ ;  /* 0x000001555e557824 */ /* 0x008fe200078e02ff */
[----:B------:R3:W-:Y:S04]  /*3e770*/  STG.E.U16 desc[UR4][R90.64], R103 ;  /* 0x000000675a007986 */ /* 0x0007e8000c101504 */
[----:B------:R-:W-:Y:S01]  /*3e780*/  LEA.HI.X.SX32 R85, R85, R3, 0x1, P5 ;  /* 0x0000000355557211 */ /* 0x000fe200028f0eff */
[----:B------:R-:W-:Y:S01]  /*3e790*/  STG.E.U16 desc[UR4][R76.64], R78 ;  /* 0x0000004e4c007986 */ /* 0x000fe2000c101504 */
[----:B------:R-:W5:Y:S01]  /*3e7a0*/  LDC R88, c[0x0][0x278] ;  /* 0x00009e00ff587b82 */ /* 0x000f620000000800 */
[----:B0-----:R-:W-:Y:S02]  /*3e7b0*/  IMAD R99, R93, 0x2ae, RZ ;  /* 0x000002ae5d637824 */ /* 0x001fe400078e02ff */
[----:B------:R-:W-:Y:S04]  /*3e7c0*/  STG.E.U16 desc[UR4][R84.64], R98 ;  /* 0x0000006254007986 */ /* 0x000fe8000c101504 */
[----:B------:R0:W-:Y:S01]  /*3e7d0*/  STG.E.U16 desc[UR4][R86.64], R79 ;  /* 0x0000004f56007986 */ /* 0x0001e2000c101504 */
[----:B------:R-:W5:Y:S01]  /*3e7e0*/  LDC R93, c[0x0][0x278] ;  /* 0x00009e00ff5d7b82 */ /* 0x000f620000000800 */
[----:B--2---:R-:W-:-:S07]  /*3e7f0*/  IMAD R249, R249, 0x15a, RZ ;  /* 0x0000015af9f97824 */ /* 0x004fce00078e02ff */
[----:B---3--:R-:W2:Y:S01]  /*3e800*/  LDC R91, c[0x0][0x278] ;  /* 0x00009e00ff5b7b82 */ /* 0x008ea20000000800 */
[----:B0-----:R-:W-:-:S04]  /*3e810*/  IADD3 R86, P6, R97, R2, RZ ;  /* 0x0000000261567210 */ /* 0x001fc80007fde0ff */
[----:B------:R-:W-:-:S03]  /*3e820*/  LEA.HI.X.SX32 R87, R249, R3, 0x1, P6 ;  /* 0x00000003f9577211 */ /* 0x000fc600030f0eff */
[----:B------:R-:W0:Y:S01]  /*3e830*/  LDC R249, c[0x0][0x278] ;  /* 0x00009e00fff97b82 */ /* 0x000e220000000800 */
[----:B----4-:R-:W-:Y:S01]  /*3e840*/  IMAD R95, R95, 0x2b0, RZ ;  /* 0x000002b05f5f7824 */ /* 0x010fe200078e02ff */
[-C--:B------:R-:W-:Y:S01]  /*3e850*/  IADD3 R76, P5, R99, R2.reuse, RZ ;  /* 0x00000002634c7210 */ /* 0x080fe20007fbe0ff */
[----:B------:R-:W-:Y:S02]  /*3e860*/  IMAD R77, R92, 0x157, RZ ;  /* 0x000001575c4d7824 */ /* 0x000fe400078e02ff */
[----:B-1----:R-:W-:Y:S01]  /*3e870*/  IMAD R99, R96, 0x2b2, RZ ;  /* 0x000002b260637824 */ /* 0x002fe200078e02ff */
[----:B------:R-:W-:Y:S01]  /*3e880*/  IADD3 R78, P4, R95, R2, RZ ;  /* 0x000000025f4e7210 */ /* 0x000fe20007f9e0ff */
[----:B-----5:R-:W-:Y:S01]  /*3e890*/  IMAD R85, R88, 0x159, RZ ;  /* 0x0000015958557824 */ /* 0x020fe200078e02ff */
[----:B------:R-:W-:Y:S01]  /*3e8a0*/  PRMT R100, R79, 0x7632, R100 ;  /* 0x000076324f647816 */ /* 0x000fe20000000064 */
[----:B------:R-:W1:Y:S01]  /*3e8b0*/  LDC R89, c[0x0][0x278] ;  /* 0x00009e00ff597b82 */ /* 0x000e620000000800 */
[-C--:B------:R-:W-:Y:S01]  /*3e8c0*/  LEA.HI.X.SX32 R77, R77, R3.reuse, 0x1, P5 ;  /* 0x000000034d4d7211 */ /* 0x080fe200028f0eff */
[----:B------:R-:W-:Y:S01]  /*3e8d0*/  IMAD R93, R93, 0x2b8, RZ ;  /* 0x000002b85d5d7824 */ /* 0x000fe200078e02ff */
[----:B------:R-:W-:-:S02]  /*3e8e0*/  LEA.HI.X.SX32 R79, R251, R3, 0x1, P4 ;  /* 0x00000003fb4f7211 */ /* 0x000fc400020f0eff */
[----:B------:R-:W-:Y:S01]  /*3e8f0*/  IADD3 R84, P5, R99, R2, RZ ;  /* 0x0000000263547210 */ /* 0x000fe20007fbe0ff */
[----:B------:R-:W-:Y:S02]  /*3e900*/  STG.E.U16 desc[UR4][R76.64], R100 ;  /* 0x000000644c007986 */ /* 0x000fe4000c101504 */
[----:B------:R-:W3:Y:S01]  /*3e910*/  LDC R92, c[0x0][0x278] ;  /* 0x00009e00ff5c7b82 */ /* 0x000ee20000000800 */
[----:B------:R-:W-:Y:S01]  /*3e920*/  LEA.HI.X.SX32 R85, R85, R3, 0x1, P5 ;  /* 0x0000000355557211 */ /* 0x000fe200028f0eff */
[----:B------:R4:W-:Y:S01]  /*3e930*/  STG.E.U16 desc[UR4][R78.64], R80 ;  /* 0x000000504e007986 */ /* 0x0009e2000c101504 */
[----:B0-----:R-:W-:Y:S01]  /*3e940*/  IMAD R249, R249, 0x15c, RZ ;  /* 0x0000015cf9f97824 */ /* 0x001fe200078e02ff */
[----:B------:R-:W-:Y:S01]  /*3e950*/  PRMT R98, R80, 0x7632, R98 ;  /* 0x0000763250627816 */ /* 0x000fe20000000062 */
[----:B--2---:R-:W-:-:S03]  /*3e960*/  IMAD R97, R91, 0x2b6, RZ ;  /* 0x000002b65b617824 */ /* 0x004fc600078e02ff */
[----:B------:R-:W0:Y:S01]  /*3e970*/  LDC R94, c[0x0][0x278] ;  /* 0x00009e00ff5e7b82 */ /* 0x000e220000000800 */
[----:B----4-:R-:W-:-:S04]  /*3e980*/  IADD3 R78, P5, R93, R2, RZ ;  /* 0x000000025d4e7210 */ /* 0x010fc80007fbe0ff */
[-C--:B------:R-:W-:Y:S01]  /*3e990*/  LEA.HI.X.SX32 R79, R249, R3.reuse, 0x1, P5 ;  /* 0x00000003f94f7211 */ /* 0x080fe200028f0eff */
[----:B-1----:R-:W-:Y:S02]  /*3e9a0*/  IMAD R77, R89, 0x15b, RZ ;  /* 0x0000015b594d7824 */ /* 0x002fe400078e02ff */
[----:B------:R-:W1:Y:S01]  /*3e9b0*/  LDC R249, c[0x0][0x278] ;  /* 0x00009e00fff97b82 */ /* 0x000e620000000800 */
[----:B------:R-:W-:Y:S01]  /*3e9c0*/  IADD3 R76, P4, R97, R2, RZ ;  /* 0x00000002614c7210 */ /* 0x000fe20007f9e0ff */
[----:B------:R-:W-:Y:S03]  /*3e9d0*/  STG.E.U16 desc[UR4][R84.64], R98 ;  /* 0x0000006254007986 */ /* 0x000fe6000c101504 */
[----:B------:R-:W-:Y:S01]  /*3e9e0*/  LEA.HI.X.SX32 R77, R77, R3, 0x1, P4 ;  /* 0x000000034d4d7211 */ /* 0x000fe200020f0eff */
[----:B------:R2:W-:Y:S01]  /*3e9f0*/  STG.E.U16 desc[UR4][R86.64], R81 ;  /* 0x0000005156007986 */ /* 0x0005e2000c101504 */
[----:B---3--:R-:W-:Y:S01]  /*3ea00*/  IMAD R97, R92, 0x2bc, RZ ;  /* 0x000002bc5c617824 */ /* 0x008fe200078e02ff */
[----:B------:R-:W3:Y:S08]  /*3ea10*/  LDC R90, c[0x0][0x278] ;  /* 0x00009e00ff5a7b82 */ /* 0x000ef00000000800 */
[----:B------:R-:W4:Y:S01]  /*3ea20*/  LDC R96, c[0x0][0x278] ;  /* 0x00009e00ff607b82 */ /* 0x000f220000000800 */
[----:B--2---:R-:W-:-:S05]  /*3ea30*/  PRMT R86, R81, 0x7632, R86 ;  /* 0x0000763251567816 */ /* 0x004fca0000000056 */
[----:B------:R-:W-:Y:S01]  /*3ea40*/  STG.E.U16 desc[UR4][R76.64], R86 ;  /* 0x000000564c007986 */ /* 0x000fe2000c101504 */
[----:B-1----:R-:W-:Y:S01]  /*3ea50*/  IMAD R249, R249, 0x15e, RZ ;  /* 0x0000015ef9f97824 */ /* 0x002fe200078e02ff */
[----:B------:R-:W1:Y:S02]  /*3ea60*/  LDC R89, c[0x0][0x278] ;  /* 0x00009e00ff597b82 */ /* 0x000e640000000800 */
[----:B------:R2:W-:Y:S01]  /*3ea70*/  STG.E.U16 desc[UR4][R78.64], R82 ;  /* 0x000000524e007986 */ /* 0x0005e2000c101504 */
[----:B0-----:R-:W-:Y:S02]  /*3ea80*/  IMAD R99, R94, 0x2ba, RZ ;  /* 0x000002ba5e637824 */ /* 0x001fe400078e02ff */
[----:B---3--:R-:W-:-:S03]  /*3ea90*/  IMAD R85, R90, 0x15d, RZ ;  /* 0x0000015d5a557824 */ /* 0x008fc600078e02ff */
[----:B------:R-:W0:Y:S01]  /*3eaa0*/  LDC R95, c[0x0][0x278] ;  /* 0x00009e00ff5f7b82 */ /* 0x000e220000000800 */
[-C--:B--2---:R-:W-:Y:S02]  /*3eab0*/  IADD3 R78, P5, R97, R2.reuse, RZ ;  /* 0x00000002614e7210 */ /* 0x084fe40007fbe0ff */
[----:B------:R-:W-:Y:S01]  /*3eac0*/  IADD3 R80, P6, R99, R2, RZ ;  /* 0x0000000263507210 */ /* 0x000fe20007fde0ff */
[----:B----4-:R-:W-:Y:S01]  /*3ead0*/  IMAD R77, R96, 0x2c0, RZ ;  /* 0x000002c0604d7824 */ /* 0x010fe200078e02ff */
[----:B------:R-:W-:-:S03]  /*3eae0*/  LEA.HI.X.SX32 R79, R249, R3, 0x1, P5 ;  /* 0x00000003f94f7211 */ /* 0x000fc600028f0eff */
[----:B------:R-:W2:Y:S08]  /*3eaf0*/  LDC R91, c[0x0][0x278] ;  /* 0x00009e00ff5b7b82 */ /* 0x000eb00000000800 */
[----:B------:R-:W3:Y:S01]  /*3eb00*/  LDC R249, c[0x0][0x278] ;  /* 0x00009e00fff97b82 */ /* 0x000ee20000000800 */
[----:B------:R-:W-:Y:S02]  /*3eb10*/  LEA.HI.X.SX32 R81, R85, R3, 0x1, P6 ;  /* 0x0000000355517211 */ /* 0x000fe400030f0eff */
[----:B------:R-:W-:-:S05]  /*3eb20*/  PRMT R94, R82, 0x7632, R94 ;  /* 0x00007632525e7816 */ /* 0x000fca000000005e */
[----:B------:R4:W-:Y:S01]  /*3eb30*/  STG.E.U16 desc[UR4][R80.64], R94 ;  /* 0x0000005e50007986 */ /* 0x0009e2000c101504 */
[----:B------:R-:W5:Y:S08]  /*3eb40*/  LDC R88, c[0x0][0x278] ;  /* 0x00009e00ff587b82 */ /* 0x000f700000000800 */
[----:B------:R-:W5:Y:S01]  /*3eb50*/  LDC R87, c[0x0][0x278] ;  /* 0x00009e00ff577b82 */ /* 0x000f620000000800 */
[----:B----4-:R-:W-:Y:S01]  /*3eb60*/  IADD3 R80, P5, R77, R2, RZ ;  /* 0x000000024d507210 */ /* 0x010fe20007fbe0ff */
[----:B---3--:R-:W-:-:S06]  /*3eb70*/  IMAD R249, R249, 0x160, RZ ;  /* 0x00000160f9f97824 */ /* 0x008fcc00078e02ff */
[----:B------:R-:W3:Y:S01]  /*3eb80*/  LDC R92, c[0x0][0x278] ;  /* 0x00009e00ff5c7b82 */ /* 0x000ee20000000800 */
[----:B------:R-:W-:-:S07]  /*3eb90*/  LEA.HI.X.SX32 R81, R249, R3, 0x1, P5 ;  /* 0x00000003f9517211 */ /* 0x000fce00028f0eff */
[----:B------:R-:W4:Y:S01]  /*3eba0*/  LDC R249, c[0x0][0x278] ;  /* 0x00009e00fff97b82 */ /* 0x000f220000000800 */
[----:B------:R1:W-:Y:S01]  /*3ebb0*/  STG.E.U16 desc[UR4][R78.64], R83 ;  /* 0x000000534e007986 */ /* 0x0003e2000c101504 */
[----:B0-----:R-:W-:Y:S02]  /*3ebc0*/  IMAD R95, R95, 0x2be, RZ ;  /* 0x000002be5f5f7824 */ /* 0x001fe400078e02ff */
[----:B--2---:R-:W-:-:S04]  /*3ebd0*/  IMAD R91, R91, 0x2c2, RZ ;  /* 0x000002c25b5b7824 */ /* 0x004fc800078e02ff */
[----:B------:R-:W0:Y:S01]  /*3ebe0*/  LDC R90, c[0x0][0x278] ;  /* 0x00009e00ff5a7b82 */ /* 0x000e220000000800 */
[----:B-1----:R-:W-:Y:S01]  /*3ebf0*/  IMAD R79, R89, 0x2c4, RZ ;  /* 0x000002c4594f7824 */ /* 0x002fe200078e02ff */
[----:B------:R-:W-:Y:S02]  /*3ec00*/  PRMT R96, R83, 0x7632, R96 ;  /* 0x0000763253607816 */ /* 0x000fe40000000060 */
[----:B------:R-:W-:Y:S01]  /*3ec10*/  PRMT R97, R72, 0x7632, R97 ;  /* 0x0000763248617816 */ /* 0x000fe20000000061 */
[----:B-----5:R-:W-:Y:S01]  /*3ec20*/  IMAD R85, R88, 0x15f, RZ ;  /* 0x0000015f58557824 */ /* 0x020fe200078e02ff */
[-C--:B------:R-:W-:Y:S01]  /*3ec30*/  IADD3 R78, P5, R79, R2.reuse, RZ ;  /* 0x000000024f4e7210 */ /* 0x080fe20007fbe0ff */
[----:B------:R-:W-:Y:S01]  /*3ec40*/  IMAD R87, R87, 0x161, RZ ;  /* 0x0000016157577824 */ /* 0x000fe200078e02ff */
[----:B------:R-:W1:Y:S01]  /*3ec50*/  LDC R84, c[0x0][0x278] ;  /* 0x00009e00ff547b82 */ /* 0x000e620000000800 */
[----:B----4-:R-:W-:Y:S01]  /*3ec60*/  IMAD R249, R249, 0x162, RZ ;  /* 0x00000162f9f97824 */ /* 0x010fe200078e02ff */
[----:B------:R-:W-:-:S02]  /*3ec70*/  IADD3 R76, P4, R95, R2, RZ ;  /* 0x000000025f4c7210 */ /* 0x000fc40007f9e0ff */
[----:B------:R-:W-:-:S04]  /*3ec80*/  IADD3 R82, P6, R91, R2, RZ ;  /* 0x000000025b527210 */ /* 0x000fc80007fde0ff */
[----:B------:R-:W2:Y:S01]  /*3ec90*/  LDC R93, c[0x0][0x278] ;  /* 0x00009e00ff5d7b82 */ /* 0x000ea20000000800 */
[----:B------:R-:W-:-:S07]  /*3eca0*/  LEA.HI.X.SX32 R79, R249, R3, 0x1, P5 ;  /* 0x00000003f94f7211 */ /* 0x000fce00028f0eff */
[----:B------:R-:W4:Y:S01]  /*3ecb0*/  LDC R249, c[0x0][0x278] ;  /* 0x00009e00fff97b82 */ /* 0x000f220000000800 */
[-C--:B------:R-:W-:Y:S02]  /*3ecc0*/  LEA.HI.X.SX32 R77, R85, R3.reuse, 0x1, P4 ;  /* 0x00000003554d7211 */ /* 0x080fe400020f0eff */
[----:B------:R-:W-:-:S03]  /*3ecd0*/  LEA.HI.X.SX32 R83, R87, R3, 0x1, P6 ;  /* 0x0000000357537211 */ /* 0x000fc600030f0eff */
[----:B------:R-:W-:Y:S01]  /*3ece0*/  STG.E.U16 desc[UR4][R76.64], R96 ;  /* 0x000000604c007986 */ /* 0x000fe2000c101504 */
[----:B0-----:R-:W-:Y:S01]  /*3ecf0*/  IMAD R95, R90, 0x2c6, RZ ;  /* 0x000002c65a5f7824 */ /* 0x001fe200078e02ff */
[----:B------:R-:W0:Y:S02]  /*3ed00*/  LDC R88, c[0x0][0x278] ;  /* 0x00009e00ff587b82 */ /* 0x000e240000000800 */
[----:B------:R-:W-:Y:S04]  /*3ed10*/  STG.E.U16 desc[UR4][R80.64], R72 ;  /* 0x0000004850007986 */ /* 0x000fe8000c101504 */
[----:B------:R3:W-:Y:S01]  /*3ed20*/  STG.E.U16 desc[UR4][R82.64], R97 ;  /* 0x0000006152007986 */ /* 0x0007e2000c101504 */
[----:B------:R-:W-:Y:S01]  /*3ed30*/  PRMT R90, R73, 0x7632, R90 ;  /* 0x00007632495a7816 */ /* 0x000fe2000000005a */
[----:B--2---:R-:W-:Y:S01]  /*3ed40*/  IMAD R93, R93, 0x2ca, RZ ;  /* 0x000002ca5d5d7824 */ /* 0x004fe200078e02ff */
[----:B------:R-:W2:Y:S01]  /*3ed50*/  LDC R85, c[0x0][0x278] ;  /* 0x00009e00ff557b82 */ /* 0x000ea20000000800 */
[----:B------:R5:W-:Y:S01]  /*3ed60*/  STG.E.U16 desc[UR4][R78.64], R73 ;  /* 0x000000494e007986 */ /* 0x000be2000c101504 */
[----:B----4-:R-:W-:-:S06]  /*3ed70*/  IMAD R249, R249, 0x164, RZ ;  /* 0x00000164f9f97824 */ /* 0x010fcc00078e02ff */
[----:B------:R-:W4:Y:S01]  /*3ed80*/  LDC R89, c[0x0][0x278] ;  /* 0x00009e00ff597b82 */ /* 0x000f220000000800 */
[----:B---3--:R-:W-:-:S05]  /*3ed90*/  IMAD R83, R92, 0x2c8, RZ ;  /* 0x000002c85c537824 */ /* 0x008fca00078e02ff */
[-C--:B------:R-:W-:Y:S01]  /*3eda0*/  IADD3 R72, P5, R83, R2.reuse, RZ ;  /* 0x0000000253487210 */ /* 0x080fe20007fbe0ff */
[----:B-1----:R-:W-:Y:S01]  /*3edb0*/  IMAD R77, R84, 0x163, RZ ;  /* 0x00000163544d7824 */ /* 0x002fe200078e02ff */
[----:B------:R-:W-:Y:S01]  /*3edc0*/  IADD3 R76, P4, R95, R2, RZ ;  /* 0x000000025f4c7210 */ /* 0x000fe20007f9e0ff */
[----:B------:R-:W1:Y:S01]  /*3edd0*/  LDC R91, c[0x0][0x278] ;  /* 0x00009e00ff5b7b82 */ /* 0x000e620000000800 */
[----:B-----5:R-:W-:-:S07]  /*3ede0*/  LEA.HI.X.SX32 R73, R249, R3, 0x1, P5 ;  /* 0x00000003f9497211 */ /* 0x020fce00028f0eff */
[----:B------:R-:W3:Y:S01]  /*3edf0*/  LDC R249, c[0x0][0x278] ;  /* 0x00009e00fff97b82 */ /* 0x000ee20000000800 */
[----:B------:R-:W-:Y:S01]  /*3ee00*/  IADD3 R80, P6, R93, R2, RZ ;  /* 0x000000025d507210 */ /* 0x000fe20007fde0ff */
[----:B0-----:R-:W-:Y:S01]  /*3ee10*/  IMAD R93, R88, 0x2cc, RZ ;  /* 0x000002cc585d7824 */ /* 0x001fe200078e02ff */
[----:B------:R-:W-:-:S05]  /*3ee20*/  LEA.HI.X.SX32 R77, R77, R3, 0x1, P4 ;  /* 0x000000034d4d7211 */ /* 0x000fca00020f0eff */
[----:B------:R0:W-:Y:S01]  /*3ee30*/  STG.E.U16 desc[UR4][R76.64], R90 ;  /* 0x0000005a4c007986 */ /* 0x0001e2000c101504 */
[----:B--2---:R-:W-:Y:S01]  /*3ee40*/  IMAD R81, R85, 0x165, RZ ;  /* 0x0000016555517824 */ /* 0x004fe200078e02ff */
[----:B------:R-:W2:Y:S01]  /*3ee50*/  LDC R94, c[0x0][0x278] ;  /* 0x00009e00ff5e7b82 */ /* 0x000ea20000000800 */
[----:B----4-:R-:W-:Y:S01]  /*3ee60*/  IMAD R89, R89, 0x2d0, RZ ;  /* 0x000002d059597824 */ /* 0x010fe200078e02ff */
[----:B------:R-:W-:-:S06]  /*3ee70*/  PRMT R92, R74, 0x7632, R92 ;  /* 0x000076324a5c7816 */ /* 0x000fcc000000005c */
[----:B------:R-:W4:Y:S01]  /*3ee80*/  LDC R86, c[0x0][0x278] ;  /* 0x00009e00ff567b82 */ /* 0x000f220000000800 */
[----:B0-----:R-:W-:Y:S01]  /*3ee90*/  IADD3 R76, P5, R93, R2, RZ ;  /* 0x000000025d4c7210 */ /* 0x001fe20007fbe0ff */
[----:B---3--:R-:W-:Y:S01]  /*3eea0*/  IMAD R249, R249, 0x166, RZ ;  /* 0x00000166f9f97824 */ /* 0x008fe200078e02ff */
[----:B------:R0:W-:Y:S01]  /*3eeb0*/  STG.E.U16 desc[UR4][R72.64], R74 ;  /* 0x0000004a48007986 */ /* 0x0001e2000c101504 */
[----:B------:R-:W-:-:S04]  /*3eec0*/  PRMT R88, R75, 0x7632, R88 ;  /* 0x000076324b587816 */ /* 0x000fc80000000058 */
[----:B------:R-:W3:Y:S01]  /*3eed0*/  LDC R87, c[0x0][0x278] ;  /* 0x00009e00ff577b82 */ /* 0x000ee20000000800 */
[----:B------:R-:W-:-:S07]  /*3eee0*/  LEA.HI.X.SX32 R77, R249, R3, 0x1, P5 ;  /* 0x00000003f94d7211 */ /* 0x000fce00028f0eff */
[----:B------:R-:W5:Y:S01]  /*3eef0*/  LDC R249, c[0x0][0x278] ;  /* 0x00009e00fff97b82 */ /* 0x000f620000000800 */
[----:B------:R-:W-:Y:S02]  /*3ef00*/  LEA.HI.X.SX32 R81, R81, R3, 0x1, P6 ;  /* 0x0000000351517211 */ /* 0x000fe400030f0eff */
[----:B0-----:R-:W-:-:S03]  /*3ef10*/  IADD3 R74, P5, R89, R2, RZ ;  /* 0x00000002594a7210 */ /* 0x001fc60007fbe0ff */
[----:B------:R-:W-:Y:S02]  /*3ef20*/  STG.E.U16 desc[UR4][R80.64], R92 ;  /* 0x0000005c50007986 */ /* 0x000fe4000c101504 */
[----:B------:R-:W0:Y:S02]  /*3ef30*/  LDC R85, c[0x0][0x278] ;  /* 0x00009e00ff557b82 */ /* 0x000e240000000800 */
[----:B------:R1:W-:Y:S06]  /*3ef40*/  STG.E.U16 desc[UR4][R76.64], R75 ;  /* 0x0000004b4c007986 */ /* 0x0003ec000c101504 */
[----:B------:R-:W0:Y:S01]  /*3ef50*/  LDC R84, c[0x0][0x278] ;  /* 0x00009e00ff547b82 */ /* 0x000e220000000800 */
[----:B-----5:R-:W-:-:S07]  /*3ef60*/  IMAD R249, R249, 0x168, RZ ;  /* 0x00000168f9f97824 */ /* 0x020fce00078e02ff */
[----:B------:R-:W5:Y:S01]  /*3ef70*/  LDC R83, c[0x0][0x278] ;  /* 0x00009e00ff537b82 */ /* 0x000f620000000800 */
[----:B-1----:R-:W-:-:S07]  /*3ef80*/  LEA.HI.X.SX32 R75, R249, R3, 0x1, P5 ;  /* 0x00000003f94b7211 */ /* 0x002fce00028f0eff */
[----:B------:R-:W1:Y:S01]  /*3ef90*/  LDC R249, c[0x0][0x278] ;  /* 0x00009e00fff97b82 */ /* 0x000e620000000800 */
[----:B------:R-:W-:Y:S02]  /*3efa0*/  IMAD R91, R91, 0x2ce, RZ ;  /* 0x000002ce5b5b7824 */ /* 0x000fe400078e02ff */
[----:B--2---:R-:W-:Y:S02]  /*3efb0*/  IMAD R73, R94, 0x2d2, RZ ;  /* 0x000002d25e497824 */ /* 0x004fe400078e02ff */
[----:B----4-:R-:W-:Y:S01]  /*3efc0*/  IMAD R79, R86, 0x167, RZ ;  /* 0x00000167564f7824 */ /* 0x010fe200078e02ff */
[----:B------:R-:W-:Y:S01]  /*3efd0*/  IADD3 R72, P4, R91, R2, RZ ;  /* 0x000000025b487210 */ /* 0x000fe20007f9e0ff */
[----:B---3--:R-:W-:Y:S01]  /*3efe0*/  IMAD R81, R87, 0x169, RZ ;  /* 0x0000016957517824 */ /* 0x008fe200078e02ff */
[----:B------:R-:W2:Y:S01]  /*3eff0*/  LDC R82, c[0x0][0x278] ;  /* 0x00009e00ff527b82 */ /* 0x000ea20000000800 */
[----:B------:R-:W-:-:S07]  /*3f000*/  PRMT R89, R68, 0x7632, R89 ;  /* 0x0000763244597816 */ /* 0x000fce0000000059 */
[----:B------:R-:W3:Y:S01]  /*3f010*/  LDC R80, c[0x0][0x278] ;  /* 0x00009e00ff507b82 */ /* 0x000ee20000000800 */
[----:B-1----:R-:W-:Y:S01]  /*3f020*/  IMAD R251, R249, 0x16a, RZ ;  /* 0x0000016af9fb7824 */ /* 0x002fe200078e02ff */
[----:B------:R-:W-:-:S06]  /*3f030*/  IADD3 R78, P6, R73, R2, RZ ;  /* 0x00000002494e7210 */ /* 0x000fcc0007fde0ff */
[----:B------:R-:W1:Y:S01]  /*3f040*/  LDC R249, c[0x0][0x278] ;  /* 0x00009e00fff97b82 */ /* 0x000e620000000800 */
[----:B0-----:R-:W-:Y:S01]  /*3f050*/  IMAD R85, R85, 0x2d8, RZ ;  /* 0x000002d855557824 */ /* 0x001fe200078e02ff */
[-C--:B------:R-:W-:Y:S01]  /*3f060*/  LEA.HI.X.SX32 R73, R79, R3.reuse, 0x1, P4 ;  /* 0x000000034f497211 */ /* 0x080fe200020f0eff */
[----:B------:R-:W-:Y:S01]  /*3f070*/  IMAD R77, R84, 0x2d6, RZ ;  /* 0x000002d6544d7824 */ /* 0x000fe200078e02ff */
[----:B------:R-:W-:Y:S02]  /*3f080*/  LEA.HI.X.SX32 R79, R81, R3, 0x1, P6 ;  /* 0x00000003514f7211 */ /* 0x000fe400030f0eff */
[-C--:B------:R-:W-:Y:S01]  /*3f090*/  IADD3 R76, P6, R85, R2.reuse, RZ ;  /* 0x00000002554c7210 */ /* 0x080fe20007fde0ff */
[----:B------:R-:W-:Y:S01]  /*3f0a0*/  STG.E.U16 desc[UR4][R72.64], R88 ;  /* 0x0000005848007986 */ /* 0x000fe2000c101504 */
[----:B------:R-:W0:Y:S03]  /*3f0b0*/  LDC R86, c[0x0][0x278] ;  /* 0x00009e00ff567b82 */ /* 0x000e260000000800 */
[----:B------:R4:W-:Y:S05]  /*3f0c0*/  STG.E.U16 desc[UR4][R74.64], R68 ;  /* 0x000000444a007986 */ /* 0x0009ea000c101504 */
[----:B------:R-:W3:Y:S01]  /*3f0d0*/  LDC R87, c[0x0][0x278] ;  /* 0x00009e00ff577b82 */ /* 0x000ee20000000800 */
[----:B-1----:R-:W-:Y:S01]  /*3f0e0*/  IMAD R249, R249, 0x16c, RZ ;  /* 0x0000016cf9f97824 */ /* 0x002fe200078e02ff */
[----:B----4-:R-:W-:Y:S01]  /*3f0f0*/  IADD3 R74, P5, R77, R2, RZ ;  /* 0x000000024d4a7210 */ /* 0x010fe20007fbe0ff */
[----:B-----5:R-:W-:-:S05]  /*3f100*/  IMAD R81, R83, 0x2d4, RZ ;  /* 0x000002d453517824 */ /* 0x020fca00078e02ff */
[----:B------:R-:W1:Y:S01]  /*3f110*/  LDC R84, c[0x0][0x278] ;  /* 0x00009e00ff547b82 */ /* 0x000e620000000800 */
[----:B------:R-:W-:-:S07]  /*3f120*/  LEA.HI.X.SX32 R77, R249, R3, 0x1, P6 ;  /* 0x00000003f94d7211 */ /* 0x000fce00030f0eff */
[----:B------:R-:W4:Y:S01]  /*3f130*/  LDC R249, c[0x0][0x278] ;  /* 0x00009e00fff97b82 */ /* 0x000f220000000800 */
[----:B------:R-:W-:-:S04]  /*3f140*/  IADD3 R72, P4, R81, R2, RZ ;  /* 0x0000000251487210 */ /* 0x000fc80007f9e0ff */
[-C--:B------:R-:W-:Y:S01]  /*3f150*/  LEA.HI.X.SX32 R73, R251, R3.reuse, 0x1, P4 ;  /* 0x00000003fb497211 */ /* 0x080fe200020f0eff */
[----:B--2---:R-:W-:Y:S01]  /*3f160*/  IMAD R75, R82, 0x16b, RZ ;  /* 0x0000016b524b7824 */ /* 0x004fe200078e02ff */
[----:B------:R-:W-:Y:S01]  /*3f170*/  PRMT R68, R69, 0x7632, R68 ;  /* 0x0000763245447816 */ /* 0x000fe20000000044 */
[----:B------:R2:W-:Y:S01]  /*3f180*/  STG.E.U16 desc[UR4][R78.64], R89 ;  /* 0x000000594e007986 */ /* 0x0005e2000c101504 */
[----:B------:R-:W5:Y:S08]  /*3f190*/  LDC R83, c[0x0][0x278] ;  /* 0x00009e00ff537b82 */ /* 0x000f700000000800 */
[----:B------:R-:W5:Y:S01]  /*3f1a0*/  LDC R85, c[0x0][0x278] ;  /* 0x00009e00ff557b82 */ /* 0x000f620000000800 */
[----:B----4-:R-:W-:Y:S01]  /*3f1b0*/  IMAD R251, R249, 0x16e, RZ ;  /* 0x0000016ef9fb7824 */ /* 0x010fe200078e02ff */
[----:B------:R-:W-:-:S06]  /*3f1c0*/  LEA.HI.X.SX32 R75, R75, R3, 0x1, P5 ;  /* 0x000000034b4b7211 */ /* 0x000fcc00028f0eff */
[----:B------:R-:W4:Y:S01]  /*3f1d0*/  LDC R249, c[0x0][0x278] ;  /* 0x00009e00fff97b82 */ /* 0x000f220000000800 */
[----:B------:R-:W-:Y:S04]  /*3f1e0*/  STG.E.U16 desc[UR4][R72.64], R69 ;  /* 0x0000004548007986 */ /* 0x000fe8000c101504 */
[----:B------:R-:W-:Y:S03]  /*3f1f0*/  STG.E.U16 desc[UR4][R74.64], R68 ;  /* 0x000000444a007986 */ /* 0x000fe6000c101504 */
[----:B--2---:R-:W2:Y:S01]  /*3f200*/  LDC R78, c[0x0][0x278] ;  /* 0x00009e00ff4e7b82 */ /* 0x004ea20000000800 */
[----:B------:R1:W-:Y:S01]  /*3f210*/  STG.E.U16 desc[UR4][R76.64], R70 ;  /* 0x000000464c007986 */ /* 0x0003e2000c101504 */
[----:B0-----:R-:W-:-:S02]  /*3f220*/  IMAD R89, R86, 0x2da, RZ ;  /* 0x000002da56597824 */ /* 0x001fc400078e02ff */
[----:B---3--:R-:W-:Y:S01]  /*3f230*/  IMAD R87, R87, 0x2dc, RZ ;  /* 0x000002dc57577824 */ /* 0x008fe200078e02ff */
[----:B------:R-:W-:-:S03]  /*3f240*/  PRMT R88, R70, 0x7632, R88 ;  /* 0x0000763246587816 */ /* 0x000fc60000000058 */
[----:B------:R-:W0:Y:S01]  /*3f250*/  LDC R82, c[0x0][0x278] ;  /* 0x00009e00ff527b82 */ /* 0x000e220000000800 */
[----:B-1----:R-:W-:Y:S02]  /*3f260*/  IMAD R77, R84, 0x2e0, RZ ;  /* 0x000002e0544d7824 */ /* 0x002fe400078e02ff */
[----:B----4-:R-:W-:Y:S01]  /*3f270*/  IMAD R249, R249, 0x170, RZ ;  /* 0x00000170f9f97824 */ /* 0x010fe200078e02ff */
[-C--:B------:R-:W-:Y:S01]  /*3f280*/  IADD3 R68, P5, R89, R2.reuse, RZ ;  /* 0x0000000259447210 */ /* 0x080fe20007fbe0ff */
[----:B------:R-:W-:Y:S01]  /*3f290*/  IMAD R69, R80, 0x16d, RZ ;  /* 0x0000016d50457824 */ /* 0x000fe200078e02ff */
[-C--:B------:R-:W-:Y:S01]  /*3f2a0*/  IADD3 R76, P6, R77, R2.reuse, RZ ;  /* 0x000000024d4c7210 */ /* 0x080fe20007fde0ff */
[----:B-----5:R-:W-:Y:S01]  /*3f2b0*/  IMAD R83, R83, 0x2de, RZ ;  /* 0x000002de53537824 */ /* 0x020fe200078e02ff */
[----:B------:R-:W-:Y:S01]  /*3f2c0*/  IADD3 R72, P4, R87, R2, RZ ;  /* 0x0000000257487210 */ /* 0x000fe20007f9e0ff */
[----:B------:R-:W1:Y:S01]  /*3f2d0*/  LDC R79, c[0x0][0x278] ;  /* 0x00009e00ff4f7b82 */ /* 0x000e620000000800 */
[----:B------:R-:W-:-:S07]  /*3f2e0*/  LEA.HI.X.SX32 R77, R249, R3, 0x1, P6 ;  /* 0x00000003f94d7211 */ /* 0x000fce00030f0eff */
[----:B------:R-:W3:Y:S01]  /*3f2f0*/  LDC R249, c[0x0][0x278] ;  /* 0x00009e00fff97b82 */ /* 0x000ee20000000800 */
[-C--:B------:R-:W-:Y:S01]  /*3f300*/  LEA.HI.X.SX32 R69, R69, R3.reuse, 0x1, P5 ;  /* 0x0000000345457211 */ /* 0x080fe200028f0eff */
[----:B--2---:R-:W-:Y:S01]  /*3f310*/  IMAD R75, R78, 0x16f, RZ ;  /* 0x0000016f4e4b7824 */ /* 0x004fe200078e02ff */
[-C--:B------:R-:W-:Y:S01]  /*3f320*/  LEA.HI.X.SX32 R73, R251, R3.reuse, 0x1, P4 ;  /* 0x00000003fb497211 */ /* 0x080fe200020f0eff */
[----:B------:R-:W-:Y:S01]  /*3f330*/  IMAD R85, R85, 0x2e4, RZ ;  /* 0x000002e455557824 */ /* 0x000fe200078e02ff */
[-C--:B------:R-:W-:Y:S01]  /*3f340*/  IADD3 R74, P5, R83, R2.reuse, RZ ;  /* 0x00000002534a7210 */ /* 0x080fe20007fbe0ff */
[----:B------:R-:W-:Y:S02]  /*3f350*/  STG.E.U16 desc[UR4][R68.64], R88 ;  /* 0x0000005844007986 */ /* 0x000fe4000c101504 */
[----:B------:R-:W2:Y:S01]  /*3f360*/  LDC R80, c[0x0][0x278] ;  /* 0x00009e00ff507b82 */ /* 0x000ea20000000800 */
[----:B------:R-:W-:Y:S01]  /*3f370*/  LEA.HI.X.SX32 R75, R75, R3, 0x1, P5 ;  /* 0x000000034b4b7211 */ /* 0x000fe200028f0eff */
[----:B------:R4:W-:Y:S06]  /*3f380*/  STG.E.U16 desc[UR4][R72.64], R71 ;  /* 0x0000004748007986 */ /* 0x0009ec000c101504 */
[----:B------:R-:W5:Y:S01]  /*3f390*/  LDC R86, c[0x0][0x278] ;  /* 0x00009e00ff567b82 */ /* 0x000f620000000800 */
[----:B----4-:R-:W-:Y:S01]  /*3f3a0*/  IADD3 R72, P5, R85, R2, RZ ;  /* 0x0000000255487210 */ /* 0x010fe20007fbe0ff */
[----:B---3--:R-:W-:Y:S01]  /*3f3b0*/  IMAD R249, R249, 0x172, RZ ;  /* 0x00000172f9f97824 */ /* 0x008fe200078e02ff */
[----:B------:R-:W-:Y:S01]  /*3f3c0*/  PRMT R70, R71, 0x7632, R70 ;  /* 0x0000763247467816 */ /* 0x000fe20000000046 */
[----:B0-----:R-:W-:-:S04]  /*3f3d0*/  IMAD R87, R82, 0x2e2, RZ ;  /* 0x000002e252577824 */ /* 0x001fc800078e02ff */
[----:B------:R-:W0:Y:S01]  /*3f3e0*/  LDC R81, c[0x0][0x278] ;  /* 0x00009e00ff517b82 */ /* 0x000e220000000800 */
[----:B------:R-:W-:-:S07]  /*3f3f0*/  LEA.HI.X.SX32 R73, R249, R3, 0x1, P5 ;  /* 0x00000003f9497211 */ /* 0x000fce00028f0eff */
[----:B------:R-:W3:Y:S01]  /*3f400*/  LDC R249, c[0x0][0x278] ;  /* 0x00009e00fff97b82 */ /* 0x000ee20000000800 */
[----:B-1----:R-:W-:Y:S01]  /*3f410*/  IMAD R69, R79, 0x171, RZ ;  /* 0x000001714f457824 */ /* 0x002fe200078e02ff */
[----:B------:R-:W-:Y:S01]  /*3f420*/  IADD3 R68, P4, R87, R2, RZ ;  /* 0x0000000257447210 */ /* 0x000fe20007f9e0ff */
[----:B------:R-:W-:Y:S01]  /*3f430*/  STG.E.U16 desc[UR4][R74.64], R70 ;  /* 0x000000464a007986 */ /* 0x000fe2000c101504 */
[----:B--2---:R-:W-:Y:S02]  /*3f440*/  IMAD R85, R80, 0x2e8, RZ ;  /* 0x000002e850557824 */ /* 0x004fe400078e02ff */
[----:B------:R-:W-:Y:S01]  /*3f450*/  LEA.HI.X.SX32 R69, R69, R3, 0x1, P4 ;  /* 0x0000000345457211 */ /* 0x000fe200020f0eff */
[----:B------:R1:W-:Y:S01]  /*3f460*/  STG.E.U16 desc[UR4][R76.64], R64 ;  /* 0x000000404c007986 */ /* 0x0003e2000c101504 */
[----:B------:R-:W2:Y:S01]  /*3f470*/  LDC R84, c[0x0][0x278] ;  /* 0x00009e00ff547b82 */ /* 0x000ea20000000800 */
[----:B-----5:R-:W-:Y:S01]  /*3f480*/  IMAD R89, R86, 0x2e6, RZ ;  /* 0x000002e656597824 */ /* 0x020fe200078e02ff */
[----:B------:R-:W-:Y:S01]  /*3f490*/  PRMT R86, R65, 0x7632, R86 ;  /* 0x0000763241567816 */ /* 0x000fe20000000056 */
[----:B0-----:R-:W-:-:S05]  /*3f4a0*/  IMAD R71, R81, 0x173, RZ ;  /* 0x0000017351477824 */ /* 0x001fca00078e02ff */
[----:B------:R-:W0:Y:S01]  /*3f4b0*/  LDC R83, c[0x0][0x278] ;  /* 0x00009e00ff537b82 */ /* 0x000e220000000800 */
[----:B-1----:R-:W-:-:S05]  /*3f4c0*/  PRMT R64, R64, 0x7632, R64 ;  /* 0x0000763240407816 */ /* 0x002fca0000000040 */
[----:B------:R1:W-:Y:S01]  /*3f4d0*/  STG.E.U16 desc[UR4][R68.64], R64 ;  /* 0x0000004044007986 */ /* 0x0003e2000c101504 */
[----:B---3--:R-:W-:Y:S01]  /*3f4e0*/  IMAD R249, R249, 0x174, RZ ;  /* 0x00000174f9f97824 */ /* 0x008fe200078e02ff */
[-C--:B------:R-:W-:Y:S01]  /*3f4f0*/  IADD3 R70, P6, R89, R2.reuse, RZ ;  /* 0x0000000259467210 */ /* 0x080fe20007fde0ff */
[----:B------:R-:W3:Y:S01]  /*3f500*/  LDC R78, c[0x0][0x278] ;  /* 0x00009e00ff4e7b82 */ /* 0x000ee20000000800 */
[----:B------:R4:W-:Y:S07]  /*3f510*/  STG.E.U16 desc[UR4][R72.64], R65 ;  /* 0x0000004148007986 */ /* 0x0009ee000c101504 */
[----:B------:R-:W5:Y:S01]  /*3f520*/  LDC R77, c[0x0][0x278] ;  /* 0x00009e00ff4d7b82 */ /* 0x000f620000000800 */
[----:B-1----:R-:W-:-:S04]  /*3f530*/  IADD3 R64, P5, R85, R2, RZ ;  /* 0x0000000255407210 */ /* 0x002fc80007fbe0ff */
[----:B----4-:R-:W-:-:S03]  /*3f540*/  LEA.HI.X.SX32 R65, R249, R3, 0x1, P5 ;  /* 0x00000003f9417211 */ /* 0x010fc600028f0eff */
[----:B------:R-:W1:Y:S01]  /*3f550*/  LDC R249, c[0x0][0x278] ;  /* 0x00009e00fff97b82 */ /* 0x000e620000000800 */
[----:B------:R-:W-:-:S05]  /*3f560*/  LEA.HI.X.SX32 R71, R71, R3, 0x1, P6 ;  /* 0x0000000347477211 */ /* 0x000fca00030f0eff */
[----:B------:R2:W-:Y:S02]  /*3f570*/  STG.E.U16 desc[UR4][R70.64], R86 ;  /* 0x0000005646007986 */ /* 0x0005e4000c101504 */
[----:B------:R-:W4:Y:S08]  /*3f580*/  LDC R80, c[0x0][0x278] ;  /* 0x00009e00ff507b82 */ /* 0x000f300000000800 */
[----:B------:R-:W4:Y:S01]  /*3f590*/  LDC R82, c[0x0][0x278] ;  /* 0x00009e00ff527b82 */ /* 0x000f220000000800 */
[----:B--2---:R-:W-:-:S05]  /*3f5a0*/  IMAD R71, R84, 0x2ec, RZ ;  /* 0x000002ec54477824 */ /* 0x004fca00078e02ff */
[----:B------:R-:W-:Y:S01]  /*3f5b0*/  IADD3 R70, P5, R71, R2, RZ ;  /* 0x0000000247467210 */ /* 0x000fe20007fbe0ff */
[----:B-1----:R-:W-:Y:S01]  /*3f5c0*/  IMAD R249, R249, 0x176, RZ ;  /* 0x00000176f9f97824 */ /* 0x002fe200078e02ff */
[----:B------:R-:W1:Y:S04]  /*3f5d0*/  LDC R79, c[0x0][0x278] ;  /* 0x00009e00ff4f7b82 */ /* 0x000e680000000800 */
[----:B------:R-:W-:-:S04]  /*3f5e0*/  LEA.HI.X.SX32 R71, R249, R3, 0x1, P5 ;  /* 0x00000003f9477211 */ /* 0x000fc800028f0eff */
[----:B------:R-:W2:Y:S01]  /*3f5f0*/  LDC R249, c[0x0][0x278] ;  /* 0x00009e00fff97b82 */ /* 0x000ea20000000800 */
[----:B0-----:R-:W-:Y:S02]  /*3f600*/  IMAD R83, R83, 0x2ea, RZ ;  /* 0x000002ea53537824 */ /* 0x001fe400078e02ff */
[----:B---3--:R-:W-:-:S03]  /*3f610*/  IMAD R69, R78, 0x175, RZ ;  /* 0x000001754e457824 */ /* 0x008fc600078e02ff */
[----:B------:R-:W-:Y:S01]  /*3f620*/  IADD3 R68, P4, R83, R2, RZ ;  /* 0x0000000253447210 */ /* 0x000fe20007f9e0ff */
[----:B-----5:R-:W-:Y:S01]  /*3f630*/  IMAD R83, R77, 0x2f0, RZ ;  /* 0x000002f04d537824 */ /* 0x020fe200078e02ff */
[----:B------:R0:W-:Y:S01]  /*3f640*/  STG.E.U16 desc[UR4][R64.64], R66 ;  /* 0x0000004240007986 */ /* 0x0001e2000c101504 */
[----:B------:R-:W3:Y:S01]  /*3f650*/  LDC R74, c[0x0][0x278] ;  /* 0x00009e00ff4a7b82 */ /* 0x000ee20000000800 */
[----:B------:R-:W-:Y:S01]  /*3f660*/  LEA.HI.X.SX32 R69, R69, R3, 0x1, P4 ;  /* 0x0000000345457211 */ /* 0x000fe200020f0eff */
[----:B----4-:R-:W-:-:S06]  /*3f670*/  IMAD R85, R82, 0x2ee, RZ ;  /* 0x000002ee52557824 */ /* 0x010fcc00078e02ff */
[----:B------:R-:W4:Y:S01]  /*3f680*/  LDC R75, c[0x0][0x278] ;  /* 0x00009e00ff4b7b82 */ /* 0x000f220000000800 */
[----:B0-----:R-:W-:Y:S02]  /*3f690*/  PRMT R65, R66, 0x7632, R65 ;  /* 0x0000763242417816 */ /* 0x001fe40000000041 */
[----:B------:R-:W-:Y:S01]  /*3f6a0*/  IADD3 R64, P5, R83, R2, RZ ;  /* 0x0000000253407210 */ /* 0x000fe20007fbe0ff */
[----:B--2---:R-:W-:Y:S02]  /*3f6b0*/  IMAD R249, R249, 0x178, RZ ;  /* 0x00000178f9f97824 */ /* 0x004fe400078e02ff */
[----:B------:R0:W-:Y:S02]  /*3f6c0*/  STG.E.U16 desc[UR4][R68.64], R65 ;  /* 0x0000004144007986 */ /* 0x0001e4000c101504 */
[----:B------:R-:W2:Y:S08]  /*3f6d0*/  LDC R81, c[0x0][0x278] ;  /* 0x00009e00ff517b82 */ /* 0x000eb00000000800 */
[----:B------:R-:W5:Y:S01]  /*3f6e0*/  LDC R76, c[0x0][0x278] ;  /* 0x00009e00ff4c7b82 */ /* 0x000f620000000800 */
[----:B0-----:R-:W-:-:S07]  /*3f6f0*/  LEA.HI.X.SX32 R65, R249, R3, 0x1, P5 ;  /* 0x00000003f9417211 */ /* 0x001fce00028f0eff */
[----:B------:R-:W0:Y:S01]  /*3f700*/  LDC R249, c[0x0][0x278] ;  /* 0x00009e00fff97b82 */ /* 0x000e220000000800 */
[----:B------:R-:W-:-:S05]  /*3f710*/  IMAD R69, R80, 0x2f4, RZ ;  /* 0x000002f450457824 */ /* 0x000fca00078e02ff */
[----:B------:R-:W-:Y:S02]  /*3f720*/  IADD3 R68, P5, R69, R2, RZ ;  /* 0x0000000245447210 */ /* 0x000fe40007fbe0ff */
[----:B------:R-:W5:Y:S01]  /*3f730*/  LDC R82, c[0x0][0x278] ;  /* 0x00009e00ff527b82 */ /* 0x000f620000000800 */
[----:B-1----:R-:W-:Y:S01]  /*3f740*/  IMAD R79, R79, 0x2f2, RZ ;  /* 0x000002f24f4f7824 */ /* 0x002fe200078e02ff */
[----:B------:R-:W-:-:S06]  /*3f750*/  PRMT R84, R67, 0x7632, R84 ;  /* 0x0000763243547816 */ /* 0x000fcc0000000054 */
[----:B------:R-:W1:Y:S01]  /*3f760*/  LDC R78, c[0x0][0x278] ;  /* 0x00009e00ff4e7b82 */ /* 0x000e620000000800 */
[----:B0-----:R-:W-:-:S07]  /*3f770*/  IMAD R249, R249, 0x17a, RZ ;  /* 0x0000017af9f97824 */ /* 0x001fce00078e02ff */
[----:B------:R-:W0:Y:S01]  /*3f780*/  LDC R77, c[0x0][0x278] ;  /* 0x00009e00ff4d7b82 */ /* 0x000e220000000800 */
[----:B------:R-:W-:-:S07]  /*3f790*/  LEA.HI.X.SX32 R69, R249, R3, 0x1, P5 ;  /* 0x00000003f9457211 */ /* 0x000fce00028f0eff */
[----:B------:R-:W5:Y:S01]  /*3f7a0*/  LDC R249, c[0x0][0x278] ;  /* 0x00009e00fff97b82 */ /* 0x000f620000000800 */
[----:B---3--:R-:W-:Y:S01]  /*3f7b0*/  IMAD R73, R74, 0x177, RZ ;  /* 0x000001774a497824 */ /* 0x008fe200078e02ff */
[-C--:B------:R-:W-:Y:S01]  /*3f7c0*/  IADD3 R72, P6, R85, R2.reuse, RZ ;  /* 0x0000000255487210 */ /* 0x080fe20007fde0ff */
[----:B----4-:R-:W-:Y:S01]  /*3f7d0*/  IMAD R75, R75, 0x179, RZ ;  /* 0x000001794b4b7824 */ /* 0x010fe200078e02ff */
[----:B------:R-:W-:Y:S01]  /*3f7e0*/  IADD3 R66, P4, R79, R2, RZ ;  /* 0x000000024f427210 */ /* 0x000fe20007f9e0ff */
[----:B--2---:R-:W-:Y:S01]  /*3f7f0*/  IMAD R81, R81, 0x2f6, RZ ;  /* 0x000002f651517824 */ /* 0x004fe200078e02ff */
[----:B------:R-:W-:Y:S01]  /*3f800*/  LEA.HI.X.SX32 R73, R73, R3, 0x1, P6 ;  /* 0x0000000349497211 */ /* 0x000fe200030f0eff */
[----:B------:R2:W-:Y:S01]  /*3f810*/  STG.E.U16 desc[UR4][R70.64], R67 ;  /* 0x0000004346007986 */ /* 0x0005e2000c101504 */
[----:B------:R-:W-:Y:S01]  /*3f820*/  PRMT R80, R52, 0x7632, R80 ;  /* 0x0000763234507816 */ /* 0x000fe20000000050 */
[----:B------:R-:W3:Y:S01]  /*3f830*/  LDC R74, c[0x0][0x278] ;  /* 0x00009e00ff4a7b82 */ /* 0x000ee20000000800 */
[----:B-----5:R-:W-:-:S07]  /*3f840*/  IMAD R251, R249, 0x17c, RZ ;  /* 0x0000017cf9fb7824 */ /* 0x020fce00078e02ff */
[----:B------:R-:W4:Y:S01]  /*3f850*/  LDC R249, c[0x0][0x278] ;  /* 0x00009e00fff97b82 */ /* 0x000f220000000800 */
[----:B--2---:R-:W-:Y:S01]  /*3f860*/  IMAD R71, R76, 0x17b, RZ ;  /* 0x0000017b4c477824 */ /* 0x004fe200078e02ff */
[-C--:B------:R-:W-:Y:S01]  /*3f870*/  IADD3 R70, P6, R81, R2.reuse, RZ ;  /* 0x0000000251467210 */ /* 0x080fe20007fde0ff */
[----:B------:R-:W-:Y:S01]  /*3f880*/  IMAD R81, R82, 0x2fc, RZ ;  /* 0x000002fc52517824 */ /* 0x000fe200078e02ff */
[-C--:B------:R-:W-:Y:S01]  /*3f890*/  LEA.HI.X.SX32 R67, R75, R3.reuse, 0x1, P4 ;  /* 0x000000034b437211 */ /* 0x080fe200020f0eff */
[----:B------:R2:W-:Y:S01]  /*3f8a0*/  STG.E.U16 desc[UR4][R72.64], R84 ;  /* 0x0000005448007986 */ /* 0x0005e2000c101504 */
[----:B------:R-:W-:Y:S01]  /*3f8b0*/  LEA.HI.X.SX32 R71, R71, R3, 0x1, P6 ;  /* 0x0000000347477211 */ /* 0x000fe200030f0eff */
[----:B0-----:R-:W-:Y:S01]  /*3f8c0*/  IMAD R79, R77, 0x2fa, RZ ;  /* 0x000002fa4d4f7824 */ /* 0x001fe200078e02ff */
[----:B------:R-:W-:Y:S01]  /*3f8d0*/  PRMT R83, R53, 0x7632, R83 ;  /* 0x0000763235537816 */ /* 0x000fe20000000053 */
[----:B------:R-:W-:Y:S01]  /*3f8e0*/  STG.E.U16 desc[UR4][R64.64], R52 ;  /* 0x0000003440007986 */ /* 0x000fe2000c101504 */
[----:B------:R-:W0:Y:S03]  /*3f8f0*/  LDC R77, c[0x0][0x278] ;  /* 0x00009e00ff4d7b82 */ /* 0x000e260000000800 */
[----:B------:R5:W-:Y:S05]  /*3f900*/  STG.E.U16 desc[UR4][R66.64], R80 ;  /* 0x0000005042007986 */ /* 0x000bea000c101504 */
[----:B--2---:R-:W2:Y:S01]  /*3f910*/  LDC R73, c[0x0][0x278] ;  /* 0x00009e00ff497b82 */ /* 0x004ea20000000800 */
[----:B----4-:R-:W-:Y:S01]  /*3f920*/  IMAD R249, R249, 0x17e, RZ ;  /* 0x0000017ef9f97824 */ /* 0x010fe200078e02ff */
[----:B-----5:R-:W-:-:S06]  /*3f930*/  IADD3 R66, P6, R81, R2, RZ ;  /* 0x0000000251427210 */ /* 0x020fcc0007fde0ff */
[----:B------:R-:W4:Y:S01]  /*3f940*/  LDC R75, c[0x0][0x278] ;  /* 0x00009e00ff4b7b82 */ /* 0x000f220000000800 */
[----:B------:R-:W-:-:S07]  /*3f950*/  LEA.HI.X.SX32 R67, R249, R3, 0x1, P6 ;  /* 0x00000003f9437211 */ /* 0x000fce00030f0eff */
[----:B------:R-:W5:Y:S01]  /*3f960*/  LDC R249, c[0x0][0x278] ;  /* 0x00009e00fff97b82 */ /* 0x000f620000000800 */
[----:B-1----:R-:W-:-:S05]  /*3f970*/  IMAD R65, R78, 0x2f8, RZ ;  /* 0x000002f84e417824 */ /* 0x002fca00078e02ff */
[-C--:B------:R-:W-:Y:S02]  /*3f980*/  IADD3 R64, P4, R65, R2.reuse, RZ ;  /* 0x0000000241407210 */ /* 0x080fe40007f9e0ff */
[----:B------:R-:W1:Y:S02]  /*3f990*/  LDC R72, c[0x0][0x278] ;  /* 0x00009e00ff487b82 */ /* 0x000e640000000800 */
[----:B------:R-:W-:Y:S01]  /*3f9a0*/  LEA.HI.X.SX32 R65, R251, R3, 0x1, P4 ;  /* 0x00000003fb417211 */ /* 0x000fe200020f0eff */
[----:B------:R3:W-:Y:S05]  /*3f9b0*/  STG.E.U16 desc[UR4][R68.64], R53 ;  /* 0x0000003544007986 */ /* 0x0007ea000c101504 */
[----:B------:R-:W1:Y:S01]  /*3f9c0*/  LDC R76, c[0x0][0x278] ;  /* 0x00009e00ff4c7b82 */ /* 0x000e620000000800 */
[----:B-----5:R-:W-:Y:S01]  /*3f9d0*/  IMAD R251, R249, 0x180, RZ ;  /* 0x00000180f9fb7824 */ /* 0x020fe200078e02ff */
[----:B------:R-:W-:-:S06]  /*3f9e0*/  IADD3 R52, P5, R79, R2, RZ ;  /* 0x000000024f347210 */ /* 0x000fcc0007fbe0ff */
[----:B------:R-:W5:Y:S01]  /*3f9f0*/  LDC R249, c[0x0][0x278] ;  /* 0x00009e00fff97b82 */ /* 0x000f620000000800 */
[----:B---3--:R-:W-:Y:S01]  /*3fa00*/  IMAD R53, R74, 0x17d, RZ ;  /* 0x0000017d4a357824 */ /* 0x008fe200078e02ff */
[----:B------:R-:W-:Y:S01]  /*3fa10*/  PRMT R78, R54, 0x7632, R78 ;  /* 0x00007632364e7816 */ /* 0x000fe2000000004e */
[----:B0-----:R-:W-:-:S03]  /*3fa20*/  IMAD R77, R77, 0x304, RZ ;  /* 0x000003044d4d7824 */ /* 0x001fc600078e02ff */
[----:B------:R-:W-:Y:S01]  /*3fa30*/  LEA.HI.X.SX32 R53, R53, R3, 0x1, P5 ;  /* 0x0000000335357211 */ /* 0x000fe200028f0eff */
[----:B------:R0:W-:Y:S01]  /*3fa40*/  STG.E.U16 desc[UR4][R70.64], R83 ;  /* 0x0000005346007986 */ /* 0x0001e2000c101504 */
[----:B------:R-:W3:Y:S03]  /*3fa50*/  LDC R68, c[0x0][0x278] ;  /* 0x00009e00ff447b82 */ /* 0x000ee60000000800 */
[----:B------:R-:W-:Y:S01]  /*3fa60*/  STG.E.U16 desc[UR4][R64.64], R54 ;  /* 0x0000003640007986 */ /* 0x000fe2000c101504 */
[----:B--2---:R-:W-:-:S03]  /*3fa70*/  IMAD R79, R73, 0x2fe, RZ ;  /* 0x000002fe494f7824 */ /* 0x004fc600078e02ff */
[----:B------:R-:W-:Y:S01]  /*3fa80*/  STG.E.U16 desc[UR4][R52.64], R78 ;  /* 0x0000004e34007986 */ /* 0x000fe2000c101504 */
[----:B------:R-:W2:Y:S03]  /*3fa90*/  LDC R73, c[0x0][0x278] ;  /* 0x00009e00ff497b82 */ /* 0x000ea60000000800 */
[----:B------:R4:W-:Y:S01]  /*3faa0*/  STG.E.U16 desc[UR4][R66.64], R55 ;  /* 0x0000003742007986 */ /* 0x0009e2000c101504 */
[----:B-----5:R-:W-:-:S04]  /*3fab0*/  IMAD R249, R249, 0x182, RZ ;  /* 0x00000182f9f97824 */ /* 0x020fc800078e02ff */
[----:B0-----:R-:W0:Y:S01]  /*3fac0*/  LDC R71, c[0x0][0x278] ;  /* 0x00009e00ff477b82 */ /* 0x001e220000000800 */
[----:B----4-:R-:W-:Y:S01]  /*3fad0*/  IADD3 R66, P6, R77, R2, RZ ;  /* 0x000000024d427210 */ /* 0x010fe20007fde0ff */
[----:B------:R-:W-:Y:S01]  /*3fae0*/  IMAD R75, R75, 0x300, RZ ;  /* 0x000003004b4b7824 */ /* 0x000fe200078e02ff */
[----:B------:R-:W-:-:S05]  /*3faf0*/  PRMT R80, R55, 0x7632, R80 ;  /* 0x0000763237507816 */ /* 0x000fca0000000050 */
[----:B------:R-:W4:Y:S01]  /*3fb00*/  LDC R69, c[0x0][0x278] ;  /* 0x00009e00ff457b82 */ /* 0x000f220000000800 */
[----:B------:R-:W-:-:S07]  /*3fb10*/  LEA.HI.X.SX32 R67, R249, R3, 0x1, P6 ;  /* 0x00000003f9437211 */ /* 0x000fce00030f0eff */
[----:B------:R-:W5:Y:S01]  /*3fb20*/  LDC R249, c[0x0][0x278] ;  /* 0x00009e00fff97b82 */ /* 0x000f620000000800 */
[----:B-1----:R-:W-:Y:S01]  /*3fb30*/  IMAD R65, R72, 0x17f, RZ ;  /* 0x0000017f48417824 */ /* 0x002fe200078e02ff */
[-C--:B------:R-:W-:Y:S01]  /*3fb40*/  IADD3 R52, P5, R79, R2.reuse, RZ ;  /* 0x000000024f347210 */ /* 0x080fe20007fbe0ff */
[----:B------:R-:W-:Y:S01]  /*3fb50*/  IMAD R79, R76, 0x302, RZ ;  /* 0x000003024c4f7824 */ /* 0x000fe200078e02ff */
[-C--:B------:R-:W-:Y:S02]  /*3fb60*/  IADD3 R54, P4, R75, R2.reuse, RZ ;  /* 0x000000024b367210 */ /* 0x080fe40007f9e0ff */
[-C--:B------:R-:W-:Y:S01]  /*3fb70*/  LEA.HI.X.SX32 R53, R65, R3.reuse, 0x1, P5 ;  /* 0x0000000341357211 */ /* 0x080fe200028f0eff */
[----:B---3--:R-:W-:Y:S01]  /*3fb80*/  IMAD R65, R68, 0x181, RZ ;  /* 0x0000018144417824 */ /* 0x008fe200078e02ff */
[-C--:B------:R-:W-:Y:S01]  /*3fb90*/  LEA.HI.X.SX32 R55, R251, R3.reuse, 0x1, P4 ;  /* 0x00000003fb377211 */ /* 0x080fe200020f0eff */
[----:B--2---:R-:W-:Y:S01]  /*3fba0*/  IMAD R73, R73, 0x308, RZ ;  /* 0x0000030849497824 */ /* 0x004fe200078e02ff */
[----:B------:R-:W-:Y:S01]  /*3fbb0*/  IADD3 R64, P5, R79, R2, RZ ;  /* 0x000000024f407210 */ /* 0x000fe20007fbe0ff */
[----:B------:R-:W-:Y:S01]  /*3fbc0*/  STG.E.U16 desc[UR4][R52.64], R80 ;  /* 0x0000005034007986 */ /* 0x000fe2000c101504 */
[----:B------:R-:W1:Y:S02]  /*3fbd0*/  LDC R72, c[0x0][0x278] ;  /* 0x00009e00ff487b82 */ /* 0x000e640000000800 */
[----:B------:R-:W-:Y:S01]  /*3fbe0*/  LEA.HI.X.SX32 R65, R65, R3, 0x1, P5 ;  /* 0x0000000341417211 */ /* 0x000fe200028f0eff */
[----:B------:R2:W-:Y:S01]  /*3fbf0*/  STG.E.U16 desc[UR4][R54.64], R60 ;  /* 0x0000003c36007986 */ /* 0x0005e2000c101504 */
[----:B0-----:R-:W-:Y:S01]  /*3fc00*/  IMAD R77, R71, 0x306, RZ ;  /* 0x00000306474d7824 */ /* 0x001fe200078e02ff */
[----:B------:R-:W-:-:S03]  /*3fc10*/  PRMT R78, R60, 0x7632, R78 ;  /* 0x000076323c4e7816 */ /* 0x000fc6000000004e */
[----:B------:R-:W0:Y:S01]  /*3fc20*/  LDC R74, c[0x0][0x278] ;  /* 0x00009e00ff4a7b82 */ /* 0x000e220000000800 */
[----:B-----5:R-:W-:Y:S01]  /*3fc30*/  IMAD R249, R249, 0x184, RZ ;  /* 0x00000184f9f97824 */ /* 0x020fe200078e02ff */
[-C--:B--2---:R-:W-:Y:S01]  /*3fc40*/  IADD3 R54, P5, R73, R2.reuse, RZ ;  /* 0x0000000249367210 */ /* 0x084fe20007fbe0ff */
[----:B----4-:R-:W-:Y:S01]  /*3fc50*/  IMAD R53, R69, 0x183, RZ ;  /* 0x0000018345357824 */ /* 0x010fe200078e02ff */
[----:B------:R-:W-:Y:S01]  /*3fc60*/  IADD3 R52, P4, R77, R2, RZ ;  /* 0x000000024d347210 */ /* 0x000fe20007f9e0ff */
[----:B------:R2:W-:Y:S01]  /*3fc70*/  STG.E.U16 desc[UR4][R64.64], R78 ;  /* 0x0000004e40007986 */ /* 0x0005e2000c101504 */
[-C--:B------:R-:W-:Y:S02]  /*3fc80*/  LEA.HI.X.SX32 R55, R249, R3.reuse, 0x1, P5 ;  /* 0x00000003f9377211 */ /* 0x080fe400028f0eff */
[----:B------:R-:W3:Y:S08]  /*3fc90*/  LDC R70, c[0x0][0x278] ;  /* 0x00009e00ff467b82 */ /* 0x000ef00000000800 */
[----:B------:R-:W4:Y:S01]  /*3fca0*/  LDC R249, c[0x0][0x278] ;  /* 0x00009e00fff97b82 */ /* 0x000f220000000800 */
[----:B------:R-:W-:Y:S01]  /*3fcb0*/  LEA.HI.X.SX32 R53, R53, R3, 0x1, P4 ;  /* 0x0000000335357211 */ /* 0x000fe200020f0eff */
[----:B-1----:R-:W-:Y:S01]  /*3fcc0*/  IMAD R77, R72, 0x30c, RZ ;  /* 0x0000030c484d7824 */ /* 0x002fe200078e02ff */
[----:B--2---:R-:W-:Y:S01]  /*3fcd0*/  PRMT R64, R61, 0x7632, R64 ;  /* 0x000076323d407816 */ /* 0x004fe20000000040 */
[----:B------:R-:W-:Y:S04]  /*3fce0*/  STG.E.U16 desc[UR4][R66.64], R61 ;  /* 0x0000003d42007986 */ /* 0x000fe8000c101504 */
[----:B------:R1:W-:Y:S01]  /*3fcf0*/  STG.E.U16 desc[UR4][R52.64], R64 ;  /* 0x0000004034007986 */ /* 0x0003e2000c101504 */
[----:B------:R-:W2:Y:S01]  /*3fd00*/  LDC R76, c[0x0][0x278] ;  /* 0x00009e00ff4c7b82 */ /* 0x000ea20000000800 */
[----:B0-----:R-:W-:-:S02]  /*3fd10*/  IMAD R79, R74, 0x30a, RZ ;  /* 0x0000030a4a4f7824 */ /* 0x001fc400078e02ff */
[----:B---3--:R-:W-:-:S05]  /*3fd20*/  IMAD R65, R70, 0x185, RZ ;  /* 0x0000018546417824 */ /* 0x008fca00078e02ff */
[----:B------:R-:W0:Y:S01]  /*3fd30*/  LDC R69, c[0x0][0x278] ;  /* 0x00009e00ff457b82 */ /* 0x000e220000000800 */
[-C--:B-1----:R-:W-:Y:S01]  /*3fd40*/  IADD3 R52, P5, R77, R2.reuse, RZ ;  /* 0x000000024d347210 */ /* 0x082fe20007fbe0ff */
[----:B----4-:R-:W-:Y:S01]  /*3fd50*/  IMAD R249, R249, 0x186, RZ ;  /* 0x00000186f9f97824 */ /* 0x010fe200078e02ff */
[----:B------:R-:W-:Y:S01]  /*3fd60*/  IADD3 R60, P6, R79, R2, RZ ;  /* 0x000000024f3c7210 */ /* 0x000fe20007fde0ff */
[----:B------:R2:W-:Y:S01]  /*3fd70*/  STG.E.U16 desc[UR4][R54.64], R62 ;  /* 0x0000003e36007986 */ /* 0x0005e2000c101504 */
[----:B------:R-:W-:-:S03]  /*3fd80*/  PRMT R74, R62, 0x7632, R74 ;  /* 0x000076323e4a7816 */ /* 0x000fc6000000004a */
[----:B------:R-:W1:Y:S01]  /*3fd90*/  LDC R75, c[0x0][0x278] ;  /* 0x00009e00ff4b7b82 */ /* 0x000e620000000800 */
[----:B------:R-:W-:-:S07]  /*3fda0*/  LEA.HI.X.SX32 R53, R249, R3, 0x1, P5 ;  /* 0x00000003f9357211 */ /* 0x000fce00028f0eff */
[----:B------:R-:W3:Y:S01]  /*3fdb0*/  LDC R249, c[0x0][0x278] ;  /* 0x00009e00fff97b82 */ /* 0x000ee20000000800 */
[----:B------:R-:W-:Y:S01]  /*3fdc0*/  LEA.HI.X.SX32 R61, R65, R3, 0x1, P6 ;  /* 0x00000003413d7211 */ /* 0x000fe200030f0eff */
[----:B--2---:R-:W-:-:S04]  /*3fdd0*/  IMAD R55, R76, 0x310, RZ ;  /* 0x000003104c377824 */ /* 0x004fc800078e02ff */
[----:B------:R2:W-:Y:S02]  /*3fde0*/  STG.E.U16 desc[UR4][R60.64], R74 ;  /* 0x0000004a3c007986 */ /* 0x0005e4000c101504 */
[----:B------:R-:W4:Y:S08]  /*3fdf0*/  LDC R68, c[0x0][0x278] ;  /* 0x00009e00ff447b82 */ /* 0x000f300000000800 */
[----:B------:R-:W5:Y:S01]  /*3fe00*/  LDC R71, c[0x0][0x278] ;  /* 0x00009e00ff477b82 */ /* 0x000f620000000800 */
[----:B--2---:R-:W-:Y:S01]  /*3fe10*/  IADD3 R60, P5, R55, R2, RZ ;  /* 0x00000002373c7210 */ /* 0x004fe20007fbe0ff */
[----:B---3--:R-:W-:-:S06]  /*3fe20*/  IMAD R249, R249, 0x188, RZ ;  /* 0x00000188f9f97824 */ /* 0x008fcc00078e02ff */
[----:B------:R-:W2:Y:S01]  /*3fe30*/  LDC R72, c[0x0][0x278] ;  /* 0x00009e00ff487b82 */ /* 0x000ea20000000800 */
[----:B------:R-:W-:-:S07]  /*3fe40*/  LEA.HI.X.SX32 R61, R249, R3, 0x1, P5 ;  /* 0x00000003f93d7211 */ /* 0x000fce00028f0eff */
[----:B------:R-:W3:Y:S01]  /*3fe50*/  LDC R249, c[0x0][0x278] ;  /* 0x00009e00fff97b82 */ /* 0x000ee20000000800 */
[----:B------:R0:W-:Y:S01]  /*3fe60*/  STG.E.U16 desc[UR4][R52.64], R63 ;  /* 0x0000003f34007986 */ /* 0x0001e2000c101504 */
[----:B-1----:R-:W-:Y:S01]  /*3fe70*/  IMAD R75, R75, 0x30e, RZ ;  /* 0x0000030e4b4b7824 */ /* 0x002fe200078e02ff */
[----:B------:R-:W-:-:S05]  /*3fe80*/  PRMT R76, R63, 0x7632, R76 ;  /* 0x000076323f4c7816 */ /* 0x000fca000000004c */
[----:B------:R-:W1:Y:S01]  /*3fe90*/  LDC R67, c[0x0][0x278] ;  /* 0x00009e00ff437b82 */ /* 0x000e620000000800 */
[----:B0-----:R-:W-:-:S07]  /*3fea0*/  IMAD R53, R69, 0x314, RZ ;  /* 0x0000031445357824 */ /* 0x001fce00078e02ff */
[----:B------:R-:W0:Y:S01]  /*3feb0*/  LDC R70, c[0x0][0x278] ;  /* 0x00009e00ff467b82 */ /* 0x000e220000000800 */
[-C--:B------:R-:W-:Y:S01]  /*3fec0*/  IADD3 R52, P5, R53, R2.reuse, RZ ;  /* 0x0000000235347210 */ /* 0x080fe20007fbe0ff */
[----:B---3--:R-:W-:Y:S01]  /*3fed0*/  IMAD R249, R249, 0x18a, RZ ;  /* 0x0000018af9f97824 */ /* 0x008fe200078e02ff */
[----:B------:R-:W-:Y:S01]  /*3fee0*/  IADD3 R54, P4, R75, R2, RZ ;  /* 0x000000024b367210 */ /* 0x000fe20007f9e0ff */
[----:B----4-:R-:W-:-:S04]  /*3fef0*/  IMAD R65, R68, 0x187, RZ ;  /* 0x0000018744417824 */ /* 0x010fc800078e02ff */
[----:B------:R-:W3:Y:S01]  /*3ff00*/  LDC R66, c[0x0][0x278] ;  /* 0x00009e00ff427b82 */ /* 0x000ee20000000800 */
[----:B------:R-:W-:-:S07]  /*3ff10*/  LEA.HI.X.SX32 R53, R249, R3, 0x1, P5 ;  /* 0x00000003f9357211 */ /* 0x000fce00028f0eff */
[----:B------:R-:W4:Y:S01]  /*3ff20*/  LDC R249, c[0x0][0x278] ;  /* 0x00009e00fff97b82 */ /* 0x000f220000000800 */
[----:B------:R-:W-:Y:S01]  /*3ff30*/  LEA.HI.X.SX32 R55, R65, R3, 0x1, P4 ;  /* 0x0000000341377211 */ /* 0x000fe200020f0eff */
[----:B-----5:R-:W-:-:S04]  /*3ff40*/  IMAD R71, R71, 0x312, RZ ;  /* 0x0000031247477824 */ /* 0x020fc800078e02ff */
[----:B------:R-:W-:Y:S02]  /*3ff50*/  STG.E.U16 desc[UR4][R54.64], R76 ;  /* 0x0000004c36007986 */ /* 0x000fe4000c101504 */
[----:B------:R-:W5:Y:S02]  /*3ff60*/  LDC R74, c[0x0][0x278] ;  /* 0x00009e00ff4a7b82 */ /* 0x000f640000000800 */
[----:B------:R2:W-:Y:S01]  /*3ff70*/  STG.E.U16 desc[UR4][R60.64], R56 ;  /* 0x000000383c007986 */ /* 0x0005e2000c101504 */
[----:B------:R-:W-:-:S05]  /*3ff80*/  IADD3 R64, P6, R71, R2, RZ ;  /* 0x0000000247407210 */ /* 0x000fca0007fde0ff */
[----:B------:R-:W5:Y:S01]  /*3ff90*/  LDC R71, c[0x0][0x278] ;  /* 0x00009e00ff477b82 */ /* 0x000f620000000800 */
[----:B--2---:R-:W-:Y:S02]  /*3ffa0*/  IMAD R61, R72, 0x318, RZ ;  /* 0x00000318483d7824 */ /* 0x004fe400078e02ff */
[----:B----4-:R-:W-:Y:S01]  /*3ffb0*/  IMAD R249, R249, 0x18c, RZ ;  /* 0x0000018cf9f97824 */ /* 0x010fe200078e02ff */
[----:B------:R-:W-:Y:S01]  /*3ffc0*/  PRMT R77, R56, 0x7632, R77 ;  /* 0x00007632384d7816 */ /* 0x000fe2000000004d */
[----:B-1----:R-:W-:Y:S01]  /*3ffd0*/  IMAD R67, R67, 0x189, RZ ;  /* 0x0000018943437824 */ /* 0x002fe200078e02ff */
[----:B------:R-:W-:Y:S01]  /*3ffe0*/  IADD3 R60, P5, R61, R2, RZ ;  /* 0x000000023d3c7210 */ /* 0x000fe20007fbe0ff */
[----:B0-----:R-:W-:Y:S01]  /*3fff0*/  IMAD R63, R70, 0x316, RZ ;  /* 0x00000316463f7824 */ /* 0x001fe200078e02ff */
[----:B------:R-:W0:Y:S02]  /*40000*/  LDC R69, c[0x0][0x278] ;  /* 0x00009e00ff457b82 */ /* 0x000e240000000800 */
[----:B------:R-:W-:-:S06]  /*40010*/  LEA.HI.X.SX32 R61, R249, R3, 0x1, P5 ;  /* 0x00000003f93d7211 */ /* 0x000fcc00028f0eff */
[----:B------:R-:W1:Y:S01]  /*40020*/  LDC R249, c[0x0][0x278] ;  /* 0x00009e00fff97b82 */ /* 0x000e620000000800 */
[-C--:B------:R-:W-:Y:S01]  /*40030*/  LEA.HI.X.SX32 R65, R67, R3.reuse, 0x1, P6 ;  /* 0x0000000343417211 */ /* 0x080fe200030f0eff */
[----:B---3--:R-:W-:Y:S01]  /*40040*/  IMAD R55, R66, 0x18b, RZ ;  /* 0x0000018b42377824 */ /* 0x008fe200078e02ff */
[-C--:B------:R-:W-:Y:S01]  /*40050*/  IADD3 R54, P4, R63, R2.reuse, RZ ;  /* 0x000000023f367210 */ /* 0x080fe20007f9e0ff */
[----:B-----5:R-:W-:Y:S01]  /*40060*/  IMAD R71, R71, 0x31c, RZ ;  /* 0x0000031c47477824 */ /* 0x020fe200078e02ff */
[----:B------:R-:W-:Y:S01]  /*40070*/  PRMT R56, R57, 0x7632, R56 ;  /* 0x0000763239387816 */ /* 0x000fe20000000038 */
[----:B------:R-:W-:Y:S01]  /*40080*/  STG.E.U16 desc[UR4][R64.64], R77 ;  /* 0x0000004d40007986 */ /* 0x000fe2000c101504 */
[----:B------:R-:W-:Y:S01]  /*40090*/  LEA.HI.X.SX32 R55, R55, R3, 0x1, P4 ;  /* 0x0000000337377211 */ /* 0x000fe200020f0eff */
[----:B------:R-:W2:Y:S02]  /*400a0*/  LDC R67, c[0x0][0x278] ;  /* 0x00009e00ff437b82 */ /* 0x000ea40000000800 */
[----:B------:R3:W-:Y:S04]  /*400b0*/  STG.E.U16 desc[UR4][R52.64], R57 ;  /* 0x0000003934007986 */ /* 0x0007e8000c101504 */
[----:B------:R4:W-:Y:S01]  /*400c0*/  STG.E.U16 desc[UR4][R54.64], R56 ;  /* 0x0000003836007986 */ /* 0x0009e2000c101504 */
[----:B0-----:R-:W-:Y:S01]  /*400d0*/  IMAD R69, R69, 0x320, RZ ;  /* 0x0000032045457824 */ /* 0x001fe200078e02ff */
[----:B------:R-:W0:Y:S01]  /*400e0*/  LDC R73, c[0x0][0x278] ;  /* 0x00009e00ff497b82 */ /* 0x000e220000000800 */
[----:B---3--:R-:W-:Y:S01]  /*400f0*/  IMAD R53, R74, 0x31e, RZ ;  /* 0x0000031e4a357824 */ /* 0x008fe200078e02ff */
[----:B------:R-:W-:Y:S01]  /*40100*/  IADD3 R52, P5, R71, R2, RZ ;  /* 0x0000000247347210 */ /* 0x000fe20007fbe0ff */
[----:B-1----:R-:W-:-:S05]  /*40110*/  IMAD R249, R249, 0x18e, RZ ;  /* 0x0000018ef9f97824 */ /* 0x002fca00078e02ff */
[----:B------:R-:W1:Y:S01]  /*40120*/  LDC R62, c[0x0][0x278] ;  /* 0x00009e00ff3e7b82 */ /* 0x000e620000000800 */
[----:B----4-:R-:W-:Y:S02]  /*40130*/  IADD3 R54, P4, R53, R2, RZ ;  /* 0x0000000235367210 */ /* 0x010fe40007f9e0ff */
[----:B------:R-:W-:-:S05]  /*40140*/  LEA.HI.X.SX32 R53, R249, R3, 0x1, P5 ;  /* 0x00000003f9357211 */ /* 0x000fca00028f0eff */
[----:B------:R-:W3:Y:S01]  /*40150*/  LDC R249, c[0x0][0x278] ;  /* 0x00009e00fff97b82 */ /* 0x000ee20000000800 */
[----:B--2---:R-:W-:Y:S01]  /*40160*/  IMAD R57, R67, 0x18f, RZ ;  /* 0x0000018f43397824 */ /* 0x004fe200078e02ff */
[----:B------:R-:W-:-:S04]  /*40170*/  IADD3 R56, P5, R69, R2, RZ ;  /* 0x0000000245387210 */ /* 0x000fc80007fbe0ff */
[----:B------:R-:W-:Y:S02]  /*40180*/  LEA.HI.X.SX32 R55, R57, R3, 0x1, P4 ;  /* 0x0000000339377211 */ /* 0x000fe400020f0eff */
[----:B------:R-:W2:Y:S08]  /*40190*/  LDC R75, c[0x0][0x278] ;  /* 0x00009e00ff4b7b82 */ /* 0x000eb00000000800 */
[----:B------:R-:W4:Y:S01]  /*401a0*/  LDC R68, c[0x0][0x278] ;  /* 0x00009e00ff447b82 */ /* 0x000f220000000800 */
[----:B---3--:R-:W-:-:S07]  /*401b0*/  IMAD R249, R249, 0x190, RZ ;  /* 0x00000190f9f97824 */ /* 0x008fce00078e02ff */
[----:B------:R-:W3:Y:S01]  /*401c0*/  LDC R70, c[0x0][0x278] ;  /* 0x00009e00ff467b82 */ /* 0x000ee20000000800 */
[----:B------:R-:W-:-:S07]  /*401d0*/  LEA.HI.X.SX32 R57, R249, R3, 0x1, P5 ;  /* 0x00000003f9397211 */ /* 0x000fce00028f0eff */
[----:B------:R-:W5:Y:S01]  /*401e0*/  LDC R249, c[0x0][0x278] ;  /* 0x00009e00fff97b82 */ /* 0x000f620000000800 */
[----:B0-----:R-:W-:Y:S02]  /*401f0*/  IMAD R73, R73, 0x31a, RZ ;  /* 0x0000031a49497824 */ /* 0x001fe400078e02ff */
[----:B-1----:R-:W-:-:S03]  /*40200*/  IMAD R63, R62, 0x18d, RZ ;  /* 0x0000018d3e3f7824 */ /* 0x002fc600078e02ff */
[----:B------:R-:W-:Y:S02]  /*40210*/  IADD3 R62, P6, R73, R2, RZ ;  /* 0x00000002493e7210 */ /* 0x000fe40007fde0ff */
[----:B------:R-:W-:Y:S01]  /*40220*/  PRMT R72, R58, 0x7632, R72 ;  /* 0x000076323a487816 */ /* 0x000fe20000000048 */
[----:B------:R-:W0:Y:S01]  /*40230*/  LDC R65, c[0x0][0x278] ;  /* 0x00009e00ff417b82 */ /* 0x000e220000000800 */
[----:B------:R-:W-:-:S07]  /*40240*/  LEA.HI.X.SX32 R63, R63, R3, 0x1, P6 ;  /* 0x000000033f3f7211 */ /* 0x000fce00030f0eff */
[----:B------:R-:W1:Y:S01]  /*40250*/  LDC R66, c[0x0][0x278] ;  /* 0x00009e00ff427b82 */ /* 0x000e620000000800 */
[----:B-----5:R-:W-:-:S07]  /*40260*/  IMAD R251, R249, 0x192, RZ ;  /* 0x00000192f9fb7824 */ /* 0x020fce00078e02ff */
[----:B------:R-:W5:Y:S08]  /*40270*/  LDC R64, c[0x0][0x278] ;  /* 0x00009e00ff407b82 */ /* 0x000f700000000800 */
[----:B------:R-:W1:Y:S01]  /*40280*/  LDC R249, c[0x0][0x278] ;  /* 0x00009e00fff97b82 */ /* 0x000e620000000800 */
[----:B--2---:R-:W-:Y:S01]  /*40290*/  IMAD R75, R75, 0x322, RZ ;  /* 0x000003224b4b7824 */ /* 0x004fe200078e02ff */
[----:B------:R4:W-:Y:S04]  /*402a0*/  STG.E.U16 desc[UR4][R60.64], R58 ;  /* 0x0000003a3c007986 */ /* 0x0009e8000c101504 */
[----:B------:R2:W-:Y:S04]  /*402b0*/  STG.E.U16 desc[UR4][R62.64], R72 ;  /* 0x000000483e007986 */ /* 0x0005e8000c101504 */
[----:B------:R3:W-:Y:S01]  /*402c0*/  STG.E.U16 desc[UR4][R52.64], R59 ;  /* 0x0000003b34007986 */ /* 0x0007e2000c101504 */
[----:B----4-:R-:W-:Y:S01]  /*402d0*/  IMAD R61, R68, 0x191, RZ ;  /* 0x00000191443d7824 */ /* 0x010fe200078e02ff */
[----:B------:R-:W-:Y:S01]  /*402e0*/  PRMT R68, R59, 0x7632, R68 ;  /* 0x000076323b447816 */ /* 0x000fe20000000044 */
[----:B0-----:R-:W-:Y:S01]  /*402f0*/  IMAD R67, R65, 0x324, RZ ;  /* 0x0000032441437824 */ /* 0x001fe200078e02ff */
[-C--:B------:R-:W-:Y:S01]  /*40300*/  IADD3 R60, P6, R75, R2.reuse, RZ ;  /* 0x000000024b3c7210 */ /* 0x080fe20007fde0ff */
[----:B--2---:R-:W0:Y:S01]  /*40310*/  LDC R62, c[0x0][0x278] ;  /* 0x00009e00ff3e7b82 */ /* 0x004e220000000800 */
[----:B---3--:R-:W-:Y:S01]  /*40320*/  IMAD R59, R70, 0x328, RZ ;  /* 0x00000328463b7824 */ /* 0x008fe200078e02ff */
[----:B------:R-:W-:Y:S01]  /*40330*/  STG.E.U16 desc[UR4][R54.64], R68 ;  /* 0x0000004436007986 */ /* 0x000fe2000c101504 */
[----:B------:R-:W-:Y:S01]  /*40340*/  LEA.HI.X.SX32 R61, R61, R3, 0x1, P6 ;  /* 0x000000033d3d7211 */ /* 0x000fe200030f0eff */
[----:B-1----:R-:W-:Y:S01]  /*40350*/  IMAD R249, R249, 0x194, RZ ;  /* 0x00000194f9f97824 */ /* 0x002fe200078e02ff */
[----:B------:R-:W-:Y:S01]  /*40360*/  PRMT R69, R48, 0x7632, R69 ;  /* 0x0000763230457816 */ /* 0x000fe20000000045 */
[----:B------:R1:W-:Y:S01]  /*40370*/  STG.E.U16 desc[UR4][R56.64], R48 ;  /* 0x0000003038007986 */ /* 0x0003e2000c101504 */
[----:B------:R-:W-:Y:S01]  /*40380*/  IMAD R53, R66, 0x326, RZ ;  /* 0x0000032642357824 */ /* 0x000fe200078e02ff */
[-C--:B------:R-:W-:Y:S01]  /*40390*/  IADD3 R52, P4, R67, R2.reuse, RZ ;  /* 0x0000000243347210 */ /* 0x080fe20007f9e0ff */
[----:B------:R-:W2:Y:S08]  /*403a0*/  LDC R66, c[0x0][0x278] ;  /* 0x00009e00ff427b82 */ /* 0x000eb00000000800 */
[----:B------:R-:W3:Y:S01]  /*403b0*/  LDC R58, c[0x0][0x278] ;  /* 0x00009e00ff3a7b82 */ /* 0x000ee20000000800 */
[----:B-1----:R-:W-:-:S04]  /*403c0*/  IADD3 R56, P6, R59, R2, RZ ;  /* 0x000000023b387210 */ /* 0x002fc80007fde0ff */
[----:B------:R-:W-:-:S03]  /*403d0*/  LEA.HI.X.SX32 R57, R249, R3, 0x1, P6 ;  /* 0x00000003f9397211 */ /* 0x000fc600030f0eff */
[----:B------:R-:W1:Y:S01]  /*403e0*/  LDC R249, c[0x0][0x278] ;  /* 0x00009e00fff97b82 */ /* 0x000e620000000800 */
[----:B------:R-:W-:Y:S02]  /*403f0*/  IADD3 R54, P5, R53, R2, RZ ;  /* 0x0000000235367210 */ /* 0x000fe40007fbe0ff */
[-C--:B------:R-:W-:Y:S01]  /*40400*/  LEA.HI.X.SX32 R53, R251, R3.reuse, 0x1, P4 ;  /* 0x00000003fb357211 */ /* 0x080fe200020f0eff */
[----:B-----5:R-:W-:Y:S01]  /*40410*/  IMAD R55, R64, 0x193, RZ ;  /* 0x0000019340377824 */ /* 0x020fe200078e02ff */
[----:B------:R-:W-:Y:S01]  /*40420*/  PRMT R48, R49, 0x7632, R48 ;  /* 0x0000763231307816 */ /* 0x000fe20000000030 */
[----:B------:R0:W-:Y:S02]  /*40430*/  STG.E.U16 desc[UR4][R60.64], R69 ;  /* 0x000000453c007986 */ /* 0x0001e4000c101504 */
[----:B------:R-:W4:Y:S01]  /*40440*/  LDC R63, c[0x0][0x278] ;  /* 0x00009e00ff3f7b82 */ /* 0x000f220000000800 */
[----:B------:R-:W-:-:S07]  /*40450*/  LEA.HI.X.SX32 R55, R55, R3, 0x1, P5 ;  /* 0x0000000337377211 */ /* 0x000fce00028f0eff */
[----:B------:R-:W5:Y:S01]  /*40460*/  LDC R65, c[0x0][0x278] ;  /* 0x00009e00ff417b82 */ /* 0x000f620000000800 */
[----:B-1----:R-:W-:-:S07]  /*40470*/  IMAD R251, R249, 0x196, RZ ;  /* 0x00000196f9fb7824 */ /* 0x002fce00078e02ff */
[----:B------:R-:W1:Y:S08]  /*40480*/  LDC R59, c[0x0][0x278] ;  /* 0x00009e00ff3b7b82 */ /* 0x000e700000000800 */
[----:B------:R-:W3:Y:S01]  /*40490*/  LDC R249, c[0x0][0x278] ;  /* 0x00009e00fff97b82 */ /* 0x000ee20000000800 */
[----:B------:R-:W-:Y:S04]  /*404a0*/  STG.E.U16 desc[UR4][R52.64], R49 ;  /* 0x0000003134007986 */ /* 0x000fe8000c101504 */
[----:B------:R-:W-:Y:S01]  /*404b0*/  STG.E.U16 desc[UR4][R54.64], R48 ;  /* 0x0000003036007986 */ /* 0x000fe2000c101504 */
[----:B0-----:R-:W-:-:S02]  /*404c0*/  IMAD R69, R62, 0x32a, RZ ;  /* 0x0000032a3e457824 */ /* 0x001fc400078e02ff */
[----:B------:R-:W0:Y:S01]  /*404d0*/  LDC R62, c[0x0][0x278] ;  /* 0x00009e00ff3e7b82 */ /* 0x000e220000000800 */
[----:B------:R2:W-:Y:S01]  /*404e0*/  STG.E.U16 desc[UR4][R56.64], R50 ;  /* 0x0000003238007986 */ /* 0x0005e2000c101504 */
[----:B------:R-:W-:-:S06]  /*404f0*/  PRMT R68, R50, 0x7632, R68 ;  /* 0x0000763232447816 */ /* 0x000fcc0000000044 */
[----:B------:R-:W0:Y:S01]  /*40500*/  LDC R64, c[0x0][0x278] ;  /* 0x00009e00ff407b82 */ /* 0x000e220000000800 */
[----:B--2---:R-:W-:Y:S02]  /*40510*/  IMAD R57, R66, 0x330, RZ ;  /* 0x0000033042397824 */ /* 0x004fe400078e02ff */
[----:B---3--:R-:W-:-:S05]  /*40520*/  IMAD R249, R249, 0x198, RZ ;  /* 0x00000198f9f97824 */ /* 0x008fca00078e02ff */
[----:B------:R-:W2:Y:S01]  /*40530*/  LDC R60, c[0x0][0x278] ;  /* 0x00009e00ff3c7b82 */ /* 0x000ea20000000800 */
[----:B------:R-:W-:-:S04]  /*40540*/  IADD3 R56, P6, R57, R2, RZ ;  /* 0x0000000239387210 */ /* 0x000fc80007fde0ff */
[----:B------:R-:W-:-:S03]  /*40550*/  LEA.HI.X.SX32 R57, R249, R3, 0x1, P6 ;  /* 0x00000003f9397211 */ /* 0x000fc600030f0eff */
[----:B------:R-:W3:Y:S01]  /*40560*/  LDC R249, c[0x0][0x278] ;  /* 0x00009e00fff97b82 */ /* 0x000ee20000000800 */
[----:B----4-:R-:W-:Y:S01]  /*40570*/  IMAD R63, R63, 0x32c, RZ ;  /* 0x0000032c3f3f7824 */ /* 0x010fe200078e02ff */
[-C--:B------:R-:W-:Y:S01]  /*40580*/  IADD3 R48, P5, R69, R2.reuse, RZ ;  /* 0x0000000245307210 */ /* 0x080fe20007fbe0ff */
[----:B------:R-:W-:Y:S02]  /*40590*/  IMAD R49, R58, 0x195, RZ ;  /* 0x000001953a317824 */ /* 0x000fe400078e02ff */
[----:B-----5:R-:W-:Y:S01]  /*405a0*/  IMAD R65, R65, 0x32e, RZ ;  /* 0x0000032e41417824 */ /* 0x020fe200078e02ff */
[-C--:B------:R-:W-:Y:S01]  /*405b0*/  IADD3 R52, P4, R63, R2.reuse, RZ ;  /* 0x000000023f347210 */ /* 0x080fe20007f9e0ff */
[----:B-1----:R-:W-:Y:S01]  /*405c0*/  IMAD R55, R59, 0x197, RZ ;  /* 0x000001973b377824 */ /* 0x002fe200078e02ff */
[----:B------:R-:W-:Y:S01]  /*405d0*/  LEA.HI.X.SX32 R49, R49, R3, 0x1, P5 ;  /* 0x0000000331317211 */ /* 0x000fe200028f0eff */
[----:B------:R-:W1:Y:S01]  /*405e0*/  LDC R67, c[0x0][0x278] ;  /* 0x00009e00ff437b82 */ /* 0x000e620000000800 */
[----:B------:R-:W-:-:S02]  /*405f0*/  IADD3 R54, P5, R65, R2, RZ ;  /* 0x0000000241367210 */ /* 0x000fc40007fbe0ff */
[-C--:B------:R-:W-:Y:S01]  /*40600*/  LEA.HI.X.SX32 R53, R251, R3.reuse, 0x1, P4 ;  /* 0x00000003fb357211 */ /* 0x080fe200020f0eff */
[----:B0-----:R-:W-:Y:S01]  /*40610*/  IMAD R71, R62, 0x334, RZ ;  /* 0x000003343e477824 */ /* 0x001fe200078e02ff */
[----:B------:R-:W-:Y:S02]  /*40620*/  LEA.HI.X.SX32 R55, R55, R3, 0x1, P5 ;  /* 0x0000000337377211 */ /* 0x000fe400028f0eff */
[----:B------:R-:W-:Y:S01]  /*40630*/  PRMT R50, R51, 0x7632, R50 ;  /* 0x0000763233327816 */ /* 0x000fe20000000032 */
[----:B------:R-:W-:Y:S01]  /*40640*/  STG.E.U16 desc[UR4][R48.64], R68 ;  /* 0x0000004430007986 */ /* 0x000fe2000c101504 */
[----:B------:R-:W0:Y:S03]  /*40650*/  LDC R59, c[0x0][0x278] ;  /* 0x00009e00ff3b7b82 */ /* 0x000e260000000800 */
[----:B------:R-:W-:Y:S01]  /*40660*/  STG.E.U16 desc[UR4][R52.64], R51 ;  /* 0x0000003334007986 */ /* 0x000fe2000c101504 */
[----:B---3--:R-:W-:-:S03]  /*40670*/  IMAD R249, R249, 0x19a, RZ ;  /* 0x0000019af9f97824 */ /* 0x008fc600078e02ff */
[----:B------:R3:W-:Y:S01]  /*40680*/  STG.E.U16 desc[UR4][R54.64], R50 ;  /* 0x0000003236007986 */ /* 0x0007e2000c101504 */
[----:B------:R-:W-:Y:S01]  /*40690*/  IMAD R69, R64, 0x332, RZ ;  /* 0x0000033240457824 */ /* 0x000fe200078e02ff */
[----:B------:R-:W4:Y:S01]  /*406a0*/  LDC R61, c[0x0][0x278] ;  /* 0x00009e00ff3d7b82 */ /* 0x000f220000000800 */
[----:B-1----:R-:W-:-:S07]  /*406b0*/  IMAD R67, R67, 0x336, RZ ;  /* 0x0000033643437824 */ /* 0x002fce00078e02ff */
[----:B------:R-:W1:Y:S01]  /*406c0*/  LDC R65, c[0x0][0x278] ;  /* 0x00009e00ff417b82 */ /* 0x000e620000000800 */
[----:B---3--:R-:W-:-:S04]  /*406d0*/  IADD3 R50, P5, R71, R2, RZ ;  /* 0x0000000247327210 */ /* 0x008fc80007fbe0ff */
[----:B------:R-:W-:-:S03]  /*406e0*/  LEA.HI.X.SX32 R51, R249, R3, 0x1, P5 ;  /* 0x00000003f9337211 */ /* 0x000fc600028f0eff */
[----:B------:R-:W3:Y:S01]  /*406f0*/  LDC R249, c[0x0][0x278] ;  /* 0x00009e00fff97b82 */ /* 0x000ee20000000800 */
[----:B--2---:R-:W-:Y:S01]  /*40700*/  IMAD R49, R60, 0x199, RZ ;  /* 0x000001993c317824 */ /* 0x004fe200078e02ff */
[-C--:B------:R-:W-:Y:S01]  /*40710*/  IADD3 R48, P4, R69, R2.reuse, RZ ;  /* 0x0000000245307210 */ /* 0x080fe20007f9e0ff */
[----:B------:R2:W-:Y:S01]  /*40720*/  STG.E.U16 desc[UR4][R56.64], R44 ;  /* 0x0000002c38007986 */ /* 0x0005e2000c101504 */
[----:B------:R-:W-:Y:S01]  /*40730*/  IADD3 R52, P6, R67, R2, RZ ;  /* 0x0000000243347210 */ /* 0x000fe20007fde0ff */
[----:B0-----:R-:W-:Y:S01]  /*40740*/  IMAD R67, R59, 0x338, RZ ;  /* 0x000003383b437824 */ /* 0x001fe200078e02ff */
[----:B------:R-:W-:Y:S02]  /*40750*/  LEA.HI.X.SX32 R49, R49, R3, 0x1, P4 ;  /* 0x0000000331317211 */ /* 0x000fe400020f0eff */
[----:B------:R-:W-:Y:S01]  /*40760*/  PRMT R62, R45, 0x7632, R62 ;  /* 0x000076322d3e7816 */ /* 0x000fe2000000003e */
[----:B------:R-:W0:Y:S01]  /*40770*/  LDC R64, c[0x0][0x278] ;  /* 0x00009e00ff407b82 */ /* 0x000e220000000800 */
[----:B--2---:R-:W-:Y:S01]  /*40780*/  PRMT R44, R44, 0x7632, R44 ;  /* 0x000076322c2c7816 */ /* 0x004fe2000000002c */
[----:B----4-:R-:W-:-:S06]  /*40790*/  IMAD R53, R61, 0x19b, RZ ;  /* 0x0000019b3d357824 */ /* 0x010fcc00078e02ff */
[----:B------:R-:W2:Y:S01]  /*407a0*/  LDC R63, c[0x0][0x278] ;  /* 0x00009e00ff3f7b82 */ /* 0x000ea20000000800 */
[----:B------:R4:W-:Y:S01]  /*407b0*/  STG.E.U16 desc[UR4][R48.64], R44 ;  /* 0x0000002c30007986 */ /* 0x0009e2000c101504 */
[----:B---3--:R-:W-:-:S03]  /*407c0*/  IMAD R249, R249, 0x19c, RZ ;  /* 0x0000019cf9f97824 */ /* 0x008fc600078e02ff */
[----:B------:R3:W-:Y:S01]  /*407d0*/  STG.E.U16 desc[UR4][R50.64], R45 ;  /* 0x0000002d32007986 */ /* 0x0007e2000c101504 */
[----:B-1----:R-:W-:Y:S02]  /*407e0*/  IMAD R65, R65, 0x33c, RZ ;  /* 0x0000033c41417824 */ /* 0x002fe400078e02ff */
[----:B------:R-:W1:Y:S01]  /*407f0*/  LDC R57, c[0x0][0x278] ;  /* 0x00009e00ff397b82 */ /* 0x000e620000000800 */
[----:B----4-:R-:W-:-:S07]  /*40800*/  IADD3 R44, P5, R67, R2, RZ ;  /* 0x00000002432c7210 */ /* 0x010fce0007fbe0ff */
[----:B------:R-:W4:Y:S01]  /*40810*/  LDC R58, c[0x0][0x278] ;  /* 0x00009e00ff3a7b82 */ /* 0x000f220000000800 */
[----:B---3--:R-:W-:-:S07]  /*40820*/  LEA.HI.X.SX32 R45, R249, R3, 0x1, P5 ;  /* 0x00000003f92d7211 */ /* 0x008fce00028f0eff */
[----:B------:R-:W3:Y:S01]  /*40830*/  LDC R249, c[0x0][0x278] ;  /* 0x00009e00fff97b82 */ /* 0x000ee20000000800 */
[----:B------:R-:W-:Y:S01]  /*40840*/  LEA.HI.X.SX32 R53, R53, R3, 0x1, P6 ;  /* 0x0000000335357211 */ /* 0x000fe200030f0eff */
[----:B0-----:R-:W-:Y:S01]  /*40850*/  IMAD R51, R64, 0x33e, RZ ;  /* 0x0000033e40337824 */ /* 0x001fe200078e02ff */
[----:B------:R-:W-:-:S03]  /*40860*/  IADD3 R50, P5, R65, R2, RZ ;  /* 0x0000000241327210 */ /* 0x000fc60007fbe0ff */
[----:B------:R0:W-:Y:S02]  /*40870*/  STG.E.U16 desc[UR4][R52.64], R62 ;  /* 0x0000003e34007986 */ /* 0x0001e4000c101504 */
[----:B------:R-:W5:Y:S08]  /*40880*/  LDC R60, c[0x0][0x278] ;  /* 0x00009e00ff3c7b82 */ /* 0x000f700000000800 */
[----:B------:R-:W5:Y:S01]  /*40890*/  LDC R59, c[0x0][0x278] ;  /* 0x00009e00ff3b7b82 */ /* 0x000f620000000800 */
[----:B0-----:R-:W-:Y:S01]  /*408a0*/  IADD3 R52, P6, R51, R2, RZ ;  /* 0x0000000233347210 */ /* 0x001fe20007fde0ff */
[----:B---3--:R-:W-:-:S06]  /*408b0*/  IMAD R249, R249, 0x19e, RZ ;  /* 0x0000019ef9f97824 */ /* 0x008fcc00078e02ff */
[----:B------:R-:W0:Y:S01]  /*408c0*/  LDC R54, c[0x0][0x278] ;  /* 0x00009e00ff367b82 */ /* 0x000e220000000800 */
[----:B------:R-:W-:-:S07]  /*408d0*/  LEA.HI.X.SX32 R51, R249, R3, 0x1, P5 ;  /* 0x00000003f9337211 */ /* 0x000fce00028f0eff */
[----:B------:R-:W3:Y:S01]  /*408e0*/  LDC R249, c[0x0][0x278] ;  /* 0x00009e00fff97b82 */ /* 0x000ee20000000800 */
[----:B--2---:R-:W-:Y:S01]  /*408f0*/  IMAD R63, R63, 0x33a, RZ ;  /* 0x0000033a3f3f7824 */ /* 0x004fe200078e02ff */
[----:B------:R2:W-:Y:S01]  /*40900*/  STG.E.U16 desc[UR4][R44.64], R46 ;  /* 0x0000002e2c007986 */ /* 0x0005e2000c101504 */
[----:B----4-:R-:W-:-:S03]  /*40910*/  IMAD R49, R58, 0x19d, RZ ;  /* 0x0000019d3a317824 */ /* 0x010fc600078e02ff */
[-C--:B------:R-:W-:Y:S01]  /*40920*/  IADD3 R48, P4, R63, R2.reuse, RZ ;  /* 0x000000023f307210 */ /* 0x080fe20007f9e0ff */
[----:B-1----:R-:W-:Y:S01]  /*40930*/  IMAD R63, R57, 0x340, RZ ;  /* 0x00000340393f7824 */ /* 0x002fe200078e02ff */
[----:B------:R-:W-:Y:S01]  /*40940*/  PRMT R64, R46, 0x7632, R64 ;  /* 0x000076322e407816 */ /* 0x000fe20000000040 */
[----:B-----5:R-:W-:Y:S01]  /*40950*/  IMAD R59, R59, 0x344, RZ ;  /* 0x000003443b3b7824 */ /* 0x020fe200078e02ff */
[----:B------:R-:W-:Y:S01]  /*40960*/  LEA.HI.X.SX32 R49, R49, R3, 0x1, P4 ;  /* 0x0000000331317211 */ /* 0x000fe200020f0eff */
[----:B------:R-:W1:Y:S01]  /*40970*/  LDC R55, c[0x0][0x278] ;  /* 0x00009e00ff377b82 */ /* 0x000e620000000800 */
[----:B--2---:R-:W-:Y:S01]  /*40980*/  IMAD R45, R60, 0x342, RZ ;  /* 0x000003423c2d7824 */ /* 0x004fe200078e02ff */
[----:B------:R-:W-:-:S04]  /*40990*/  IADD3 R44, P5, R63, R2, RZ ;  /* 0x000000023f2c7210 */ /* 0x000fc80007fbe0ff */
[----:B------:R-:W-:Y:S02]  /*409a0*/  IADD3 R46, P4, R45, R2, RZ ;  /* 0x000000022d2e7210 */ /* 0x000fe40007f9e0ff */
[----:B------:R-:W2:Y:S01]  /*409b0*/  LDC R61, c[0x0][0x278] ;  /* 0x00009e00ff3d7b82 */ /* 0x000ea20000000800 */
[----:B---3--:R-:W-:-:S07]  /*409c0*/  IMAD R249, R249, 0x1a0, RZ ;  /* 0x000001a0f9f97824 */ /* 0x008fce00078e02ff */
[----:B------:R-:W3:Y:S01]  /*409d0*/  LDC R56, c[0x0][0x278] ;  /* 0x00009e00ff387b82 */ /* 0x000ee20000000800 */
[----:B------:R-:W-:-:S07]  /*409e0*/  LEA.HI.X.SX32 R45, R249, R3, 0x1, P5 ;  /* 0x00000003f92d7211 */ /* 0x000fce00028f0eff */
[----:B------:R-:W4:Y:S01]  /*409f0*/  LDC R249, c[0x0][0x278] ;  /* 0x00009e00fff97b82 */ /* 0x000f220000000800 */
[----:B------:R5:W-:Y:S07]  /*40a00*/  STG.E.U16 desc[UR4][R48.64], R64 ;  /* 0x0000004030007986 */ /* 0x000bee000c101504 */
[----:B------:R-:W3:Y:S01]  /*40a10*/  LDC R62, c[0x0][0x278] ;  /* 0x00009e00ff3e7b82 */ /* 0x000ee20000000800 */
[----:B-----5:R-:W-:Y:S01]  /*40a20*/  IADD3 R48, P5, R59, R2, RZ ;  /* 0x000000023b307210 */ /* 0x020fe20007fbe0ff */
[----:B0-----:R-:W-:Y:S01]  /*40a30*/  IMAD R53, R54, 0x19f, RZ ;  /* 0x0000019f36357824 */ /* 0x001fe200078e02ff */
[----:B------:R-:W-:-:S05]  /*40a40*/  PRMT R65, R47, 0x7632, R65 ;  /* 0x000076322f417816 */ /* 0x000fca0000000041 */
[----:B------:R-:W0:Y:S01]  /*40a50*/  LDC R58, c[0x0][0x278] ;  /* 0x00009e00ff3a7b82 */ /* 0x000e220000000800 */
[----:B----4-:R-:W-:-:S07]  /*40a60*/  IMAD R249, R249, 0x1a2, RZ ;  /* 0x000001a2f9f97824 */ /* 0x010fce00078e02ff */
[----:B------:R-:W4:Y:S01]  /*40a70*/  LDC R57, c[0x0][0x278] ;  /* 0x00009e00ff397b82 */ /* 0x000f220000000800 */
[----:B------:R-:W-:-:S07]  /*40a80*/  LEA.HI.X.SX32 R49, R249, R3, 0x1, P5 ;  /* 0x00000003f9317211 */ /* 0x000fce00028f0eff */
[----:B------:R-:W5:Y:S01]  /*40a90*/  LDC R249, c[0x0][0x278] ;  /* 0x00009e00fff97b82 */ /* 0x000f620000000800 */
[----:B-1----:R-:W-:Y:S02]  /*40aa0*/  IMAD R55, R55, 0x1a1, RZ ;  /* 0x000001a137377824 */ /* 0x002fe400078e02ff */
[----:B--2---:R-:W-:Y:S01]  /*40ab0*/  IMAD R61, R61, 0x346, RZ ;  /* 0x000003463d3d7824 */ /* 0x004fe200078e02ff */
[----:B------:R-:W-:Y:S01]  /*40ac0*/  LEA.HI.X.SX32 R53, R53, R3, 0x1, P6 ;  /* 0x0000000335357211 */ /* 0x000fe200030f0eff */
[----:B------:R3:W-:Y:S01]  /*40ad0*/  STG.E.U16 desc[UR4][R50.64], R47 ;  /* 0x0000002f32007986 */ /* 0x0007e2000c101504 */
[----:B------:R-:W-:Y:S02]  /*40ae0*/  PRMT R60, R32, 0x7632, R60 ;  /* 0x00007632203c7816 */ /* 0x000fe4000000003c */
[----:B------:R-:W1:Y:S01]  /*40af0*/  LDC R54, c[0x0][0x278] ;  /* 0x00009e00ff367b82 */ /* 0x000e620000000800 */
[----:B-----5:R-:W-:-:S07]  /*40b00*/  IMAD R251, R249, 0x1a4, RZ ;  /* 0x000001a4f9fb7824 */ /* 0x020fce00078e02ff */
[----:B------:R-:W2:Y:S01]  /*40b10*/  LDC R249, c[0x0][0x278] ;  /* 0x00009e00fff97b82 */ /* 0x000ea20000000800 */
[----:B---3--:R-:W-:Y:S01]  /*40b20*/  IMAD R51, R56, 0x1a3, RZ ;  /* 0x000001a338337824 */ /* 0x008fe200078e02ff */
[-C--:B------:R-:W-:Y:S01]  /*40b30*/  IADD3 R50, P6, R61, R2.reuse, RZ ;  /* 0x000000023d327210 */ /* 0x080fe20007fde0ff */
[----:B------:R-:W-:Y:S01]  /*40b40*/  IMAD R61, R62, 0x34c, RZ ;  /* 0x0000034c3e3d7824 */ /* 0x000fe200078e02ff */
[-C--:B------:R-:W-:Y:S01]  /*40b50*/  LEA.HI.X.SX32 R47, R55, R3.reuse, 0x1, P4 ;  /* 0x00000003372f7211 */ /* 0x080fe200020f0eff */
[----:B------:R3:W-:Y:S01]  /*40b60*/  STG.E.U16 desc[UR4][R52.64], R65 ;  /* 0x0000004134007986 */ /* 0x0007e2000c101504 */
[----:B------:R-:W-:Y:S01]  /*40b70*/  LEA.HI.X.SX32 R51, R51, R3, 0x1, P6 ;  /* 0x0000000333337211 */ /* 0x000fe200030f0eff */
[----:B----4-:R-:W-:Y:S01]  /*40b80*/  IMAD R59, R57, 0x34a, RZ ;  /* 0x0000034a393b7824 */ /* 0x010fe200078e02ff */
[----:B------:R-:W-:Y:S01]  /*40b90*/  PRMT R63, R33, 0x7632, R63 ;  /* 0x00007632213f7816 */ /* 0x000fe2000000003f */
[----:B------:R-:W-:Y:S01]  /*40ba0*/  STG.E.U16 desc[UR4][R44.64], R32 ;  /* 0x000000202c007986 */ /* 0x000fe2000c101504 */
[----:B------:R-:W4:Y:S03]  /*40bb0*/  LDC R57, c[0x0][0x278] ;  /* 0x00009e00ff397b82 */ /* 0x000f260000000800 */
[----:B------:R5:W-:Y:S05]  /*40bc0*/  STG.E.U16 desc[UR4][R46.64], R60 ;  /* 0x0000003c2e007986 */ /* 0x000bea000c101504 */
[----:B---3--:R-:W3:Y:S01]  /*40bd0*/  LDC R53, c[0x0][0x278] ;  /* 0x00009e00ff357b82 */ /* 0x008ee20000000800 */
[----:B--2---:R-:W-:Y:S01]  /*40be0*/  IMAD R249, R249, 0x1a6, RZ ;  /* 0x000001a6f9f97824 */ /* 0x004fe200078e02ff */
[----:B-----5:R-:W-:-:S06]  /*40bf0*/  IADD3 R46, P6, R61, R2, RZ ;  /* 0x000000023d2e7210 */ /* 0x020fcc0007fde0ff */
[----:B------:R-:W2:Y:S01]  /*40c00*/  LDC R55, c[0x0][0x278] ;  /* 0x00009e00ff377b82 */ /* 0x000ea20000000800 */
[----:B------:R-:W-:-:S07]  /*40c10*/  LEA.HI.X.SX32 R47, R249, R3, 0x1, P6 ;  /* 0x00000003f92f7211 */ /* 0x000fce00030f0eff */
[----:B------:R-:W5:Y:S01]  /*40c20*/  LDC R249, c[0x0][0x278] ;  /* 0x00009e00fff97b82 */ /* 0x000f620000000800 */
[----:B0-----:R-:W-:-:S05]  /*40c30*/  IMAD R45, R58, 0x348, RZ ;  /* 0x000003483a2d7824 */ /* 0x001fca00078e02ff */
[-C--:B------:R-:W-:Y:S02]  /*40c40*/  IADD3 R44, P4, R45, R2.reuse, RZ ;  /* 0x000000022d2c7210 */ /* 0x080fe40007f9e0ff */
[----:B------:R-:W0:Y:S02]  /*40c50*/  LDC R52, c[0x0][0x278] ;  /* 0x00009e00ff347b82 */ /* 0x000e240000000800 */
[----:B------:R-:W-:Y:S01]  /*40c60*/  LEA.HI.X.SX32 R45, R251, R3, 0x1, P4 ;  /* 0x00000003fb2d7211 */ /* 0x000fe200020f0eff */
[----:B------:R1:W-:Y:S05]  /*40c70*/  STG.E.U16 desc[UR4][R48.64], R33 ;  /* 0x0000002130007986 */ /* 0x0003ea000c101504 */
[----:B------:R-:W0:Y:S01]  /*40c80*/  LDC R56, c[0x0][0x278] ;  /* 0x00009e00ff387b82 */ /* 0x000e220000000800 */
[----:B-----5:R-:W-:Y:S01]  /*40c90*/  IMAD R251, R249, 0x1a8, RZ ;  /* 0x000001a8f9fb7824 */ /* 0x020fe200078e02ff */
[----:B------:R-:W-:-:S06]  /*40ca0*/  IADD3 R32, P5, R59, R2, RZ ;  /* 0x000000023b207210 */ /* 0x000fcc0007fbe0ff */
[----:B------:R-:W5:Y:S01]  /*40cb0*/  LDC R249, c[0x0][0x278] ;  /* 0x00009e00fff97b82 */ /* 0x000f620000000800 */
[----:B-1----:R-:W-:Y:S01]  /*40cc0*/  IMAD R33, R54, 0x1a5, RZ ;  /* 0x000001a536217824 */ /* 0x002fe200078e02ff */
[----:B------:R-:W-:Y:S01]  /*40cd0*/  PRMT R58, R34, 0x7632, R58 ;  /* 0x00007632223a7816 */ /* 0x000fe2000000003a */
[----:B----4-:R-:W-:-:S03]  /*40ce0*/  IMAD R57, R57, 0x354, RZ ;  /* 0x0000035439397824 */ /* 0x010fc600078e02ff */
[----:B------:R-:W-:Y:S01]  /*40cf0*/  LEA.HI.X.SX32 R33, R33, R3, 0x1, P5 ;  /* 0x0000000321217211 */ /* 0x000fe200028f0eff */
[----:B------:R1:W-:Y:S01]  /*40d00*/  STG.E.U16 desc[UR4][R50.64], R63 ;  /* 0x0000003f32007986 */ /* 0x0003e2000c101504 */
[----:B------:R-:W4:Y:S03]  /*40d10*/  LDC R48, c[0x0][0x278] ;  /* 0x00009e00ff307b82 */ /* 0x000f260000000800 */
[----:B------:R-:W-:Y:S01]  /*40d20*/  STG.E.U16 desc[UR4][R44.64], R34 ;  /* 0x000000222c007986 */ /* 0x000fe2000c101504 */
[----:B---3--:R-:W-:-:S03]  /*40d30*/  IMAD R59, R53, 0x34e, RZ ;  /* 0x0000034e353b7824 */ /* 0x008fc600078e02ff */
[----:B------:R-:W-:Y:S01]  /*40d40*/  STG.E.U16 desc[UR4][R32.64], R58 ;  /* 0x0000003a20007986 */ /* 0x000fe2000c101504 */
[----:B------:R-:W3:Y:S03]  /*40d50*/  LDC R53, c[0x0][0x278] ;  /* 0x00009e00ff357b82 */ /* 0x000ee60000000800 */
[----:B------:R2:W-:Y:S01]  /*40d60*/  STG.E.U16 desc[UR4][R46.64], R35 ;  /* 0x000000232e007986 */ /* 0x0005e2000c101504 */
[----:B-----5:R-:W-:-:S04]  /*40d70*/  IMAD R249, R249, 0x1aa, RZ ;  /* 0x000001aaf9f97824 */ /* 0x020fc800078e02ff */
[----:B-1----:R-:W1:Y:S01]  /*40d80*/  LDC R51, c[0x0][0x278] ;  /* 0x00009e00ff337b82 */ /* 0x002e620000000800 */
[----:B--2---:R-:W-:Y:S01]  /*40d90*/  IADD3 R46, P6, R57, R2, RZ ;  /* 0x00000002392e7210 */ /* 0x004fe20007fde0ff */
[----:B------:R-:W-:Y:S01]  /*40da0*/  IMAD R55, R55, 0x350, RZ ;  /* 0x0000035037377824 */ /* 0x000fe200078e02ff */
[----:B------:R-:W-:-:S05]  /*40db0*/  PRMT R60, R35, 0x7632, R60 ;  /* 0x00007632233c7816 */ /* 0x000fca000000003c */
[----:B------:R-:W2:Y:S01]  /*40dc0*/  LDC R49, c[0x0][0x278] ;  /* 0x00009e00ff317b82 */ /* 0x000ea20000000800 */
[----:B------:R-:W-:-:S07]  /*40dd0*/  LEA.HI.X.SX32 R47, R249, R3, 0x1, P6 ;  /* 0x00000003f92f7211 */ /* 0x000fce00030f0eff */
[----:B------:R-:W5:Y:S01]  /*40de0*/  LDC R249, c[0x0][0x278] ;  /* 0x00009e00fff97b82 */ /* 0x000f620000000800 */
[----:B0-----:R-:W-:Y:S01]  /*40df0*/  IMAD R45, R52, 0x1a7, RZ ;  /* 0x000001a7342d7824 */ /* 0x001fe200078e02ff */
[-C--:B------:R-:W-:Y:S01]  /*40e00*/  IADD3 R32, P5, R59, R2.reuse, RZ ;  /* 0x000000023b207210 */ /* 0x080fe20007fbe0ff */
[----:B------:R-:W-:Y:S01]  /*40e10*/  IMAD R59, R56, 0x352, RZ ;  /* 0x00000352383b7824 */ /* 0x000fe200078e02ff */
[-C--:B------:R-:W-:Y:S02]  /*40e20*/  IADD3 R34, P4, R55, R2.reuse, RZ ;  /* 0x0000000237227210 */ /* 0x080fe40007f9e0ff */
[-C--:B------:R-:W-:Y:S01]  /*40e30*/  LEA.HI.X.SX32 R33, R45, R3.reuse, 0x1, P5 ;  /* 0x000000032d217211 */ /* 0x080fe200028f0eff */
[----:B----4-:R-:W-:Y:S01]  /*40e40*/  IMAD R45, R48, 0x1a9, RZ ;  /* 0x000001a9302d7824 */ /* 0x010fe200078e02ff */
[-C--:B------:R-:W-:Y:S01]  /*40e50*/  LEA.HI.X.SX32 R35, R251, R3.reuse, 0x1, P4 ;  /* 0x00000003fb237211 */ /* 0x080fe200020f0eff */
[----:B---3--:R-:W-:Y:S01]  /*40e60*/  IMAD R53, R53, 0x358, RZ ;  /* 0x0000035835357824 */ /* 0x008fe200078e02ff */
[----:B------:R-:W-:Y:S01]  /*40e70*/  IADD3 R44, P5, R59, R2, RZ ;  /* 0x000000023b2c7210 */ /* 0x000fe20007fbe0ff */
[----:B------:R-:W-:Y:S01]  /*40e80*/  STG.E.U16 desc[UR4][R32.64], R60 ;  /* 0x0000003c20007986 */ /* 0x000fe2000c101504 */
[----:B------:R-:W0:Y:S02]  /*40e90*/  LDC R52, c[0x0][0x278] ;  /* 0x00009e00ff347b82 */ /* 0x000e240000000800 */
[----:B------:R-:W-:Y:S01]  /*40ea0*/  LEA.HI.X.SX32 R45, R45, R3, 0x1, P5 ;  /* 0x000000032d2d7211 */ /* 0x000fe200028f0eff */
[----:B------:R3:W-:Y:S01]  /*40eb0*/  STG.E.U16 desc[UR4][R34.64], R40 ;  /* 0x0000002822007986 */ /* 0x0007e2000c101504 */
[----:B-1----:R-:W-:Y:S01]  /*40ec0*/  IMAD R57, R51, 0x356, RZ ;  /* 0x0000035633397824 */ /* 0x002fe200078e02ff */
[----:B------:R-:W-:-:S03]  /*40ed0*/  PRMT R58, R40, 0x7632, R58 ;  /* 0x00007632283a7816 */ /* 0x000fc6000000003a */
[----:B------:R-:W1:Y:S01]  /*40ee0*/  LDC R54, c[0x0][0x278] ;  /* 0x00009e00ff367b82 */ /* 0x000e620000000800 */
[----:B-----5:R-:W-:Y:S01]  /*40ef0*/  IMAD R249, R249, 0x1ac, RZ ;  /* 0x000001acf9f97824 */ /* 0x020fe200078e02ff */
[-C--:B---3--:R-:W-:Y:S01]  /*40f00*/  IADD3 R34, P5, R53, R2.reuse, RZ ;  /* 0x0000000235227210 */ /* 0x088fe20007fbe0ff */
[----:B--2---:R-:W-:Y:S01]  /*40f10*/  IMAD R33, R49, 0x1ab, RZ ;  /* 0x000001ab31217824 */ /* 0x004fe200078e02ff */
[----:B------:R-:W-:Y:S01]  /*40f20*/  IADD3 R32, P4, R57, R2, RZ ;  /* 0x0000000239207210 */ /* 0x000fe20007f9e0ff */
[----:B------:R2:W-:Y:S01]  /*40f30*/  STG.E.U16 desc[UR4][R44.64], R58 ;  /* 0x0000003a2c007986 */ /* 0x0005e2000c101504 */
[-C--:B------:R-:W-:Y:S02]  /*40f40*/  LEA.HI.X.SX32 R35, R249, R3.reuse, 0x1, P5 ;  /* 0x00000003f9237211 */ /* 0x080fe400028f0eff */
[----:B------:R-:W3:Y:S08]  /*40f50*/  LDC R50, c[0x0][0x278] ;  /* 0x00009e00ff327b82 */ /* 0x000ef00000000800 */
[----:B------:R-:W4:Y:S01]  /*40f60*/  LDC R249, c[0x0][0x278] ;  /* 0x00009e00fff97b82 */ /* 0x000f220000000800 */
[----:B------:R-:W-:Y:S01]  /*40f70*/  LEA.HI.X.SX32 R33, R33, R3, 0x1, P4 ;  /* 0x0000000321217211 */ /* 0x000fe200020f0eff */
[----:B0-----:R-:W-:Y:S01]  /*40f80*/  IMAD R57, R52, 0x35c, RZ ;  /* 0x0000035c34397824 */ /* 0x001fe200078e02ff */
[----:B--2---:R-:W-:Y:S01]  /*40f90*/  PRMT R44, R41, 0x7632, R44 ;  /* 0x00007632292c7816 */ /* 0x004fe2000000002c */
[----:B------:R-:W-:Y:S04]  /*40fa0*/  STG.E.U16 desc[UR4][R46.64], R41 ;  /* 0x000000292e007986 */ /* 0x000fe8000c101504 */
[----:B------:R0:W-:Y:S01]  /*40fb0*/  STG.E.U16 desc[UR4][R32.64], R44 ;  /* 0x0000002c20007986 */ /* 0x0001e2000c101504 */
[----:B------:R-:W2:Y:S01]  /*40fc0*/  LDC R56, c[0x0][0x278] ;  /* 0x00009e00ff387b82 */ /* 0x000ea20000000800 */
[----:B-1----:R-:W-:-:S02]  /*40fd0*/  IMAD R59, R54, 0x35a, RZ ;  /* 0x0000035a363b7824 */ /* 0x002fc400078e02ff */
[----:B---3--:R-:W-:-:S05]  /*40fe0*/  IMAD R45, R50, 0x1ad, RZ ;  /* 0x000001ad322d7824 */ /* 0x008fca00078e02ff */
[----:B------:R-:W1:Y:S01]  /*40ff0*/  LDC R49, c[0x0][0x278] ;  /* 0x00009e00ff317b82 */ /* 0x000e620000000800 */
[-C--:B0-----:R-:W-:Y:S01]  /*41000*/  IADD3 R32, P5, R57, R2.reuse, RZ ;  /* 0x0000000239207210 */ /* 0x081fe20007fbe0ff */
[----:B----4-:R-:W-:Y:S01]  /*41010*/  IMAD R249, R249, 0x1ae, RZ ;  /* 0x000001aef9f97824 */ /* 0x010fe200078e02ff */
[----:B------:R-:W-:Y:S01]  /*41020*/  IADD3 R40, P6, R59, R2, RZ ;  /* 0x000000023b287210 */ /* 0x000fe20007fde0ff */
[----:B------:R2:W-:Y:S01]  /*41030*/  STG.E.U16 desc[UR4][R34.64], R42 ;  /* 0x0000002a22007986 */ /* 0x0005e2000c101504 */
[----:B------:R-:W-:-:S03]  /*41040*/  PRMT R54, R42, 0x7632, R54 ;  /* 0x000076322a367816 */ /* 0x000fc60000000036 */
[----:B------:R-:W0:Y:S01]  /*41050*/  LDC R55, c[0x0][0x278] ;  /* 0x00009e00ff377b82 */ /* 0x000e220000000800 */
        /* <DEDUP_REMOVED lines=13> */
[----:B0-----:R-:W-:Y:S01]  /*41130*/  IMAD R55, R55, 0x35e, RZ ;  /* 0x0000035e37377824 */ /* 0x001fe200078e02ff */
[----:B------:R-:W-:-:S05]  /*41140*/  PRMT R56, R43, 0x7632, R56 ;  /* 0x000076322b387816 */ /* 0x000fca0000000038 */
[----:B------:R-:W0:Y:S01]  /*41150*/  LDC R47, c[0x0][0x278] ;  /* 0x00009e00ff2f7b82 */ /* 0x000e220000000800 */
[----:B-1----:R-:W-:-:S07]  /*41160*/  IMAD R33, R49, 0x364, RZ ;  /* 0x0000036431217824 */ /* 0x002fce00078e02ff */
[----:B------:R-:W1:Y:S01]  /*41170*/  LDC R50, c[0x0][0x278] ;  /* 0x00009e00ff327b82 */ /* 0x000e620000000800 */
        /* <DEDUP_REMOVED lines=17> */
[----:B0-----:R-:W-:Y:S01]  /*41290*/  IMAD R47, R47, 0x1b1, RZ ;  /* 0x000001b12f2f7824 */ /* 0x001fe200078e02ff */
[----:B------:R-:W-:Y:S01]  /*412a0*/  IADD3 R40, P5, R41, R2, RZ ;  /* 0x0000000229287210 */ /* 0x000fe20007fbe0ff */
[----:B-1----:R-:W-:Y:S01]  /*412b0*/  IMAD R43, R50, 0x366, RZ ;  /* 0x00000366322b7824 */ /* 0x002fe200078e02ff */
        /* <DEDUP_REMOVED lines=443> */
[----:B--2---:R-:W-:Y:S02]  /*42e70*/  IMAD R23, R23, 0x3da, RZ ;  /* 0x000003da17177824 */ /* 0x004fe400078e02ff */
[----:B-1----:R-:W-:-:S03]  /*42e80*/  IMAD R9, R18, 0x1ed, RZ ;  /* 0x000001ed12097824 */ /* 0x002fc600078e02ff */
[-C--:B------:R-:W-:Y:S01]  /*42e90*/  IADD3 R8, P4, R23, R2.reuse, RZ ;  /* 0x0000000217087210 */ /* 0x080fe20007f9e0ff */
[----:B----4-:R-:W-:Y:S01]  /*42ea0*/  IMAD R23, R17, 0x3e0, RZ ;  /* 0x000003e011177824 */ /* 0x010fe200078e02ff */
[----:B------:R1:W-:Y:S01]  /*42eb0*/  STG.E.U16 desc[UR4][R4.64], R6 ;  /* 0x0000000604007986 */ /* 0x0003e2000c101504 */
[----:B------:R-:W-:Y:S01]  /*42ec0*/  PRMT R22, R6, 0x7632, R22 ;  /* 0x0000763206167816 */ /* 0x000fe20000000016 */
[----:B-----5:R-:W-:Y:S01]  /*42ed0*/  IMAD R19, R19, 0x3e4, RZ ;  /* 0x000003e413137824 */ /* 0x020fe200078e02ff */
[----:B------:R-:W-:Y:S01]  /*42ee0*/  LEA.HI.X.SX32 R9, R9, R3, 0x1, P4 ;  /* 0x0000000309097211 */ /* 0x000fe200020f0eff */
[----:B------:R-:W2:Y:S04]  /*42ef0*/  LDC R21, c[0x0][0x278] ;  /* 0x00009e00ff157b82 */ /* 0x000ea80000000800 */
[----:B------:R4:W-:Y:S01]  /*42f00*/  STG.E.U16 desc[UR4][R8.64], R22 ;  /* 0x0000001608007986 */ /* 0x0009e2000c101504 */
[----:B-1----:R-:W-:Y:S01]  /*42f10*/  IMAD R5, R20, 0x3e2, RZ ;  /* 0x000003e214057824 */ /* 0x002fe200078e02ff */
[----:B------:R-:W-:-:S02]  /*42f20*/  IADD3 R4, P5, R23, R2, RZ ;  /* 0x0000000217047210 */ /* 0x000fc40007fbe0ff */
[----:B------:R-:W1:Y:S01]  /*42f30*/  LDC R15, c[0x0][0x278] ;  /* 0x00009e00ff0f7b82 */ /* 0x000e620000000800 */
[----:B---3--:R-:W-:Y:S01]  /*42f40*/  IMAD R249, R249, 0x1f0, RZ ;  /* 0x000001f0f9f97824 */ /* 0x008fe200078e02ff */
[----:B----4-:R-:W-:-:S04]  /*42f50*/  IADD3 R8, P4, R5, R2, RZ ;  /* 0x0000000205087210 */ /* 0x010fc80007f9e0ff */
[----:B------:R-:W-:Y:S01]  /*42f60*/  LEA.HI.X.SX32 R5, R249, R3, 0x1, P5 ;  /* 0x00000003f9057211 */ /* 0x000fe200028f0eff */
[----:B------:R3:W-:Y:S01]  /*42f70*/  STG.E.U16 desc[UR4][R10.64], R7 ;  /* 0x000000070a007986 */ /* 0x0007e2000c101504 */
[----:B------:R-:W4:Y:S08]  /*42f80*/  LDC R249, c[0x0][0x278] ;  /* 0x00009e00fff97b82 */ /* 0x000f300000000800 */
[----:B------:R-:W5:Y:S01]  /*42f90*/  LDC R16, c[0x0][0x278] ;  /* 0x00009e00ff107b82 */ /* 0x000f620000000800 */
[----:B---3--:R-:W-:-:S07]  /*42fa0*/  IADD3 R10, P5, R19, R2, RZ ;  /* 0x00000002130a7210 */ /* 0x008fce0007fbe0ff */
[----:B------:R-:W3:Y:S01]  /*42fb0*/  LDC R17, c[0x0][0x278] ;  /* 0x00009e00ff117b82 */ /* 0x000ee20000000800 */
[----:B----4-:R-:W-:Y:S01]  /*42fc0*/  IMAD R249, R249, 0x1f2, RZ ;  /* 0x000001f2f9f97824 */ /* 0x010fe200078e02ff */
[----:B------:R-:W-:Y:S01]  /*42fd0*/  PRMT R24, R7, 0x7632, R24 ;  /* 0x0000763207187816 */ /* 0x000fe20000000018 */
[----:B0-----:R-:W-:-:S05]  /*42fe0*/  IMAD R13, R14, 0x1ef, RZ ;  /* 0x000001ef0e0d7824 */ /* 0x001fca00078e02ff */
[----:B------:R-:W0:Y:S01]  /*42ff0*/  LDC R18, c[0x0][0x278] ;  /* 0x00009e00ff127b82 */ /* 0x000e220000000800 */
[----:B------:R-:W-:-:S07]  /*43000*/  LEA.HI.X.SX32 R11, R249, R3, 0x1, P5 ;  /* 0x00000003f90b7211 */ /* 0x000fce00028f0eff */
[----:B------:R-:W4:Y:S01]  /*43010*/  LDC R249, c[0x0][0x278] ;  /* 0x00009e00fff97b82 */ /* 0x000f220000000800 */
[----:B------:R-:W-:Y:S01]  /*43020*/  LEA.HI.X.SX32 R13, R13, R3, 0x1, P6 ;  /* 0x000000030d0d7211 */ /* 0x000fe200030f0eff */
[----:B--2---:R-:W-:Y:S02]  /*43030*/  IMAD R21, R21, 0x3e6, RZ ;  /* 0x000003e615157824 */ /* 0x004fe400078e02ff */
[----:B-1----:R-:W-:Y:S02]  /*43040*/  IMAD R15, R15, 0x1f1, RZ ;  /* 0x000001f10f0f7824 */ /* 0x002fe400078e02ff */
[----:B------:R1:W-:Y:S01]  /*43050*/  STG.E.U16 desc[UR4][R12.64], R24 ;  /* 0x000000180c007986 */ /* 0x0003e2000c101504 */
[----:B-----5:R-:W-:Y:S01]  /*43060*/  IMAD R7, R16, 0x1f3, RZ ;  /* 0x000001f310077824 */ /* 0x020fe200078e02ff */
[----:B------:R-:W2:Y:S01]  /*43070*/  LDC R6, c[0x0][0x278] ;  /* 0x00009e00ff067b82 */ /* 0x000ea20000000800 */
[----:B------:R-:W-:Y:S01]  /*43080*/  PRMT R22, R245, 0x7632, R22 ;  /* 0x00007632f5167816 */ /* 0x000fe20000000016 */
[----:B---3--:R-:W-:-:S06]  /*43090*/  IMAD R27, R17, 0x3ec, RZ ;  /* 0x000003ec111b7824 */ /* 0x008fcc00078e02ff */
[----:B------:R-:W3:Y:S01]  /*430a0*/  LDC R14, c[0x0][0x278] ;  /* 0x00009e00ff0e7b82 */ /* 0x000ee20000000800 */
[----:B----4-:R-:W-:Y:S01]  /*430b0*/  IMAD R251, R249, 0x1f4, RZ ;  /* 0x000001f4f9fb7824 */ /* 0x010fe200078e02ff */
[----:B-1----:R-:W-:-:S06]  /*430c0*/  IADD3 R12, P6, R21, R2, RZ ;  /* 0x00000002150c7210 */ /* 0x002fcc0007fde0ff */
[----:B------:R-:W1:Y:S01]  /*430d0*/  LDC R249, c[0x0][0x278] ;  /* 0x00009e00fff97b82 */ /* 0x000e620000000800 */
[-C--:B------:R-:W-:Y:S02]  /*430e0*/  LEA.HI.X.SX32 R9, R15, R3.reuse, 0x1, P4 ;  /* 0x000000030f097211 */ /* 0x080fe400020f0eff */
[----:B------:R-:W-:Y:S02]  /*430f0*/  PRMT R16, R244, 0x7632, R16 ;  /* 0x00007632f4107816 */ /* 0x000fe40000000010 */
[----:B------:R-:W-:Y:S01]  /*43100*/  LEA.HI.X.SX32 R13, R7, R3, 0x1, P6 ;  /* 0x00000003070d7211 */ /* 0x000fe200030f0eff */
[----:B------:R-:W-:Y:S02]  /*43110*/  STG.E.U16 desc[UR4][R4.64], R244 ;  /* 0x000000f404007986 */ /* 0x000fe4000c101504 */
[----:B------:R-:W4:Y:S02]  /*43120*/  LDC R20, c[0x0][0x278] ;  /* 0x00009e00ff147b82 */ /* 0x000f240000000800 */
[----:B------:R5:W-:Y:S04]  /*43130*/  STG.E.U16 desc[UR4][R8.64], R16 ;  /* 0x0000001008007986 */ /* 0x000be8000c101504 */
[----:B------:R3:W-:Y:S01]  /*43140*/  STG.E.U16 desc[UR4][R10.64], R245 ;  /* 0x000000f50a007986 */ /* 0x0007e2000c101504 */
[----:B0-----:R-:W-:Y:S01]  /*43150*/  IMAD R23, R18, 0x3e8, RZ ;  /* 0x000003e812177824 */ /* 0x001fe200078e02ff */
[----:B------:R-:W-:Y:S01]  /*43160*/  PRMT R24, R246, 0x7632, R24 ;  /* 0x00007632f6187816 */ /* 0x000fe20000000018 */
[----:B--2---:R-:W-:Y:S01]  /*43170*/  IMAD R25, R6, 0x3ea, RZ ;  /* 0x000003ea06197824 */ /* 0x004fe200078e02ff */
[----:B------:R0:W-:Y:S01]  /*43180*/  STG.E.U16 desc[UR4][R12.64], R22 ;  /* 0x000000160c007986 */ /* 0x0001e2000c101504 */
[----:B------:R-:W2:Y:S01]  /*43190*/  LDC R17, c[0x0][0x278] ;  /* 0x00009e00ff117b82 */ /* 0x000ea20000000800 */
[----:B-1----:R-:W-:Y:S01]  /*431a0*/  IMAD R249, R249, 0x1f6, RZ ;  /* 0x000001f6f9f97824 */ /* 0x002fe200078e02ff */
[-C--:B-----5:R-:W-:Y:S01]  /*431b0*/  IADD3 R8, P4, R23, R2.reuse, RZ ;  /* 0x0000000217087210 */ /* 0x0a0fe20007f9e0ff */
[----:B---3--:R-:W-:Y:S01]  /*431c0*/  IMAD R11, R14, 0x1f5, RZ ;  /* 0x000001f50e0b7824 */ /* 0x008fe200078e02ff */
[----:B------:R-:W-:-:S04]  /*431d0*/  IADD3 R10, P5, R25, R2, RZ ;  /* 0x00000002190a7210 */ /* 0x000fc80007fbe0ff */
[----:B------:R-:W1:Y:S01]  /*431e0*/  LDC R14, c[0x0][0x278] ;  /* 0x00009e00ff0e7b82 */ /* 0x000e620000000800 */
[----:B------:R-:W3:Y:S01]  /*431f0*/  LDS.128 R4, [R0] ;  /* 0x0000000000047984 */ /* 0x000ee20000000c00 */
[----:B0-----:R-:W-:-:S04]  /*43200*/  IADD3 R12, P6, R27, R2, RZ ;  /* 0x000000021b0c7210 */ /* 0x001fc80007fde0ff */
[-C--:B------:R-:W-:Y:S02]  /*43210*/  LEA.HI.X.SX32 R13, R249, R3.reuse, 0x1, P6 ;  /* 0x00000003f90d7211 */ /* 0x080fe400030f0eff */
[----:B------:R-:W0:Y:S01]  /*43220*/  LDC R249, c[0x0][0x278] ;  /* 0x00009e00fff97b82 */ /* 0x000e220000000800 */
[-C--:B------:R-:W-:Y:S01]  /*43230*/  LEA.HI.X.SX32 R9, R251, R3.reuse, 0x1, P4 ;  /* 0x00000003fb097211 */ /* 0x080fe200020f0eff */
[----:B----4-:R-:W-:Y:S01]  /*43240*/  IMAD R27, R20, 0x3f0, RZ ;  /* 0x000003f0141b7824 */ /* 0x010fe200078e02ff */
[----:B------:R-:W-:-:S03]  /*43250*/  LEA.HI.X.SX32 R11, R11, R3, 0x1, P5 ;  /* 0x000000030b0b7211 */ /* 0x000fc600028f0eff */
[----:B------:R-:W-:Y:S02]  /*43260*/  STG.E.U16 desc[UR4][R8.64], R246 ;  /* 0x000000f608007986 */ /* 0x000fe4000c101504 */
[----:B------:R-:W4:Y:S02]  /*43270*/  LDC R15, c[0x0][0x278] ;  /* 0x00009e00ff0f7b82 */ /* 0x000f240000000800 */
[----:B------:R5:W-:Y:S01]  /*43280*/  STG.E.U16 desc[UR4][R10.64], R24 ;  /* 0x000000180a007986 */ /* 0x000be2000c101504 */
[----:B--2---:R-:W-:-:S05]  /*43290*/  IMAD R17, R17, 0x3f4, RZ ;  /* 0x000003f411117824 */ /* 0x004fca00078e02ff */
[----:B------:R-:W2:Y:S01]  /*432a0*/  LDC R19, c[0x0][0x278] ;  /* 0x00009e00ff137b82 */ /* 0x000ea20000000800 */
[----:B-----5:R-:W-:Y:S01]  /*432b0*/  IADD3 R10, P4, R27, R2, RZ ;  /* 0x000000021b0a7210 */ /* 0x020fe20007f9e0ff */
[----:B0-----:R-:W-:-:S06]  /*432c0*/  IMAD R251, R249, 0x1f8, RZ ;  /* 0x000001f8f9fb7824 */ /* 0x001fcc00078e02ff */
[----:B------:R-:W0:Y:S01]  /*432d0*/  LDC R21, c[0x0][0x278] ;  /* 0x00009e00ff157b82 */ /* 0x000e220000000800 */
[----:B------:R-:W-:Y:S02]  /*432e0*/  LEA.HI.X.SX32 R11, R251, R3, 0x1, P4 ;  /* 0x00000003fb0b7211 */ /* 0x000fe400020f0eff */
[----:B------:R-:W5:Y:S05]  /*432f0*/  LDL.LU R251, [R1+0xd68] ;  /* 0x000d680001fb7983 */ /* 0x000f6a0000300800 */
[----:B------:R-:W3:Y:S01]  /*43300*/  LDC R249, c[0x0][0x278] ;  /* 0x00009e00fff97b82 */ /* 0x000ee20000000800 */
[----:B------:R1:W-:Y:S01]  /*43310*/  STG.E.U16 desc[UR4][R12.64], R247 ;  /* 0x000000f70c007986 */ /* 0x0003e2000c101504 */
[----:B----4-:R-:W-:-:S06]  /*43320*/  IMAD R9, R15, 0x1f7, RZ ;  /* 0x000001f70f097824 */ /* 0x010fcc00078e02ff */
[----:B------:R-:W4:Y:S01]  /*43330*/  LDC R18, c[0x0][0x278] ;  /* 0x00009e00ff127b82 */ /* 0x000f220000000800 */
[----:B-1----:R-:W-:Y:S01]  /*43340*/  IMAD R13, R14, 0x1f9, RZ ;  /* 0x000001f90e0d7824 */ /* 0x002fe200078e02ff */
[----:B------:R-:W-:-:S06]  /*43350*/  IADD3 R14, P6, R17, R2, RZ ;  /* 0x00000002110e7210 */ /* 0x000fcc0007fde0ff */
[----:B------:R-:W1:Y:S01]  /*43360*/  LDC R22, c[0x0][0x278] ;  /* 0x00009e00ff167b82 */ /* 0x000e620000000800 */
[----:B---3--:R-:W-:-:S07]  /*43370*/  IMAD R249, R249, 0x1fa, RZ ;  /* 0x000001faf9f97824 */ /* 0x008fce00078e02ff */
[----:B------:R-:W3:Y:S01]  /*43380*/  LDC R0, c[0x0][0x278] ;  /* 0x00009e00ff007b82 */ /* 0x000ee20000000800 */
[----:B------:R-:W-:Y:S02]  /*43390*/  LEA.HI.X.SX32 R15, R249, R3, 0x1, P6 ;  /* 0x00000003f90f7211 */ /* 0x000fe400030f0eff */
[----:B------:R-:W5:Y:S01]  /*433a0*/  LDL.LU R249, [R1+0xd6c] ;  /* 0x000d6c0001f97983 */ /* 0x000f620000300800 */
[----:B--2---:R-:W-:-:S04]  /*433b0*/  IMAD R25, R19, 0x3ee, RZ ;  /* 0x000003ee13197824 */ /* 0x004fc800078e02ff */
[----:B------:R-:W2:Y:S08]  /*433c0*/  LDC R23, c[0x0][0x278] ;  /* 0x00009e00ff177b82 */ /* 0x000eb00000000800 */
[----:B------:R-:W3:Y:S08]  /*433d0*/  LDC R19, c[0x0][0x278] ;  /* 0x00009e00ff137b82 */ /* 0x000ef00000000800 */
[----:B------:R-:W2:Y:S01]  /*433e0*/  LDC R20, c[0x0][0x278] ;  /* 0x00009e00ff147b82 */ /* 0x000ea20000000800 */
[----:B------:R-:W-:Y:S01]  /*433f0*/  IADD3 R8, P5, R25, R2, RZ ;  /* 0x0000000219087210 */ /* 0x000fe20007fbe0ff */
[----:B0-----:R-:W-:-:S06]  /*43400*/  IMAD R21, R21, 0x3f2, RZ ;  /* 0x000003f215157824 */ /* 0x001fcc00078e02ff */
[----:B------:R-:W0:Y:S01]  /*43410*/  LDC R16, c[0x0][0x278] ;  /* 0x00009e00ff107b82 */ /* 0x000e220000000800 */
[----:B------:R-:W-:-:S07]  /*43420*/  LEA.HI.X.SX32 R9, R9, R3, 0x1, P5 ;  /* 0x0000000309097211 */ /* 0x000fce00028f0eff */
[----:B------:R-:W0:Y:S01]  /*43430*/  LDC R17, c[0x0][0x278] ;  /* 0x00009e00ff117b82 */ /* 0x000e220000000800 */
[----:B------:R-:W-:Y:S02]  /*43440*/  IADD3 R12, P5, R21, R2, RZ ;  /* 0x00000002150c7210 */ /* 0x000fe40007fbe0ff */
[----:B------:R-:W-:Y:S01]  /*43450*/  PRMT R26, R247, 0x7632, R26 ;  /* 0x00007632f71a7816 */ /* 0x000fe2000000001a */
[----:B----4-:R-:W-:Y:S01]  /*43460*/  IMAD R21, R18, 0x3f6, RZ ;  /* 0x000003f612157824 */ /* 0x010fe200078e02ff */
[----:B------:R-:W-:Y:S02]  /*43470*/  LEA.HI.X.SX32 R13, R13, R3, 0x1, P5 ;  /* 0x000000030d0d7211 */ /* 0x000fe400028f0eff */
[----:B------:R-:W-:Y:S01]  /*43480*/  PRMT R24, R4, 0x7632, R24 ;  /* 0x0000763204187816 */ /* 0x000fe20000000018 */
[----:B-1----:R-:W-:Y:S01]  /*43490*/  IMAD R25, R22, 0x3f8, RZ ;  /* 0x000003f816197824 */ /* 0x002fe200078e02ff */
[----:B------:R1:W-:Y:S01]  /*434a0*/  STG.E.U16 desc[UR4][R8.64], R26 ;  /* 0x0000001a08007986 */ /* 0x0003e2000c101504 */
[----:B---3--:R-:W-:-:S03]  /*434b0*/  IMAD R19, R19, 0x3fa, RZ ;  /* 0x000003fa13137824 */ /* 0x008fc600078e02ff */
[----:B------:R3:W-:Y:S01]  /*434c0*/  STG.E.U16 desc[UR4][R10.64], R4 ;  /* 0x000000040a007986 */ /* 0x0007e2000c101504 */
[----:B--2---:R-:W-:Y:S02]  /*434d0*/  IMAD R23, R23, 0x3fc, RZ ;  /* 0x000003fc17177824 */ /* 0x004fe400078e02ff */
[----:B------:R-:W-:Y:S01]  /*434e0*/  IMAD R234, R234, 0x1fc, RZ ;  /* 0x000001fceaea7824 */ /* 0x000fe200078e02ff */
[----:B------:R2:W-:Y:S01]  /*434f0*/  STG.E.U16 desc[UR4][R12.64], R24 ;  /* 0x000000180c007986 */ /* 0x0005e2000c101504 */
[----:B-1----:R-:W-:-:S03]  /*43500*/  IMAD R9, R0, 0x1fb, RZ ;  /* 0x000001fb00097824 */ /* 0x002fc600078e02ff */
[----:B------:R1:W-:Y:S01]  /*43510*/  STG.E.U16 desc[UR4][R14.64], R5 ;  /* 0x000000050e007986 */ /* 0x0003e2000c101504 */
[-C--:B------:R-:W-:Y:S02]  /*43520*/  IADD3 R8, P5, R21, R2.reuse, RZ ;  /* 0x0000000215087210 */ /* 0x080fe40007fbe0ff */
[-C--:B---3--:R-:W-:Y:S01]  /*43530*/  IADD3 R10, P4, R25, R2.reuse, RZ ;  /* 0x00000002190a7210 */ /* 0x088fe20007f9e0ff */
[----:B------:R-:W-:Y:S01]  /*43540*/  IMAD R236, R236, 0x1fe, RZ ;  /* 0x000001feecec7824 */ /* 0x000fe200078e02ff */
[----:B------:R-:W-:Y:S02]  /*43550*/  LEA.HI.X.SX32 R9, R9, R3, 0x1, P5 ;  /* 0x0000000309097211 */ /* 0x000fe400028f0eff */
[----:B--2---:R-:W-:Y:S01]  /*43560*/  PRMT R13, R5, 0x7632, R13 ;  /* 0x00007632050d7816 */ /* 0x004fe2000000000d */
[----:B-1----:R-:W-:Y:S01]  /*43570*/  IMAD R15, R20, 0x3fe, RZ ;  /* 0x000003fe140f7824 */ /* 0x002fe200078e02ff */
[-C--:B------:R-:W-:Y:S01]  /*43580*/  IADD3 R4, P5, R19, R2.reuse, RZ ;  /* 0x0000000213047210 */ /* 0x080fe20007fbe0ff */
[----:B0-----:R-:W-:Y:S01]  /*43590*/  IMAD R5, R16, 0x1fd, RZ ;  /* 0x000001fd10057824 */ /* 0x001fe200078e02ff */
[----:B------:R-:W-:-:S02]  /*435a0*/  IADD3 R12, P6, R23, R2, RZ ;  /* 0x00000002170c7210 */ /* 0x000fc40007fde0ff */
[----:B------:R-:W-:Y:S02]  /*435b0*/  LEA.HI.X.SX32 R11, R234, R3, 0x1, P4 ;  /* 0x00000003ea0b7211 */ /* 0x000fe400020f0eff */
[----:B------:R-:W-:Y:S02]  /*435c0*/  IADD3 R2, P4, R15, R2, RZ ;  /* 0x000000020f027210 */ /* 0x000fe40007f9e0ff */
[----:B------:R-:W-:Y:S01]  /*435d0*/  LEA R15, R17, -R17, 0x9 ;  /* 0x80000011110f7211 */ /* 0x000fe200078e48ff */
[----:B------:R0:W-:Y:S01]  /*435e0*/  STG.E.U16 desc[UR4][R8.64], R13 ;  /* 0x0000000d08007986 */ /* 0x0001e2000c101504 */
[-C--:B------:R-:W-:Y:S02]  /*435f0*/  LEA.HI.X.SX32 R5, R5, R3.reuse, 0x1, P5 ;  /* 0x0000000305057211 */ /* 0x080fe400028f0eff */
[----:B------:R-:W-:Y:S02]  /*43600*/  PRMT R16, R6, 0x7632, R16 ;  /* 0x0000763206107816 */ /* 0x000fe40000000010 */
[----:B------:R-:W-:Y:S01]  /*43610*/  PRMT R18, R7, 0x7632, R18 ;  /* 0x0000763207127816 */ /* 0x000fe20000000012 */
[----:B------:R1:W-:Y:S01]  /*43620*/  STG.E.U16 desc[UR4][R10.64], R6 ;  /* 0x000000060a007986 */ /* 0x0003e2000c101504 */
[----:B0-----:R-:W-:-:S02]  /*43630*/  LEA.HI.X.SX32 R13, R236, R3, 0x1, P6 ;  /* 0x00000003ec0d7211 */ /* 0x001fc400030f0eff */
[----:B------:R-:W-:Y:S01]  /*43640*/  LEA.HI.X.SX32 R3, R15, R3, 0x1, P4 ;  /* 0x000000030f037211 */ /* 0x000fe200020f0eff */
[----:B------:R0:W-:Y:S04]  /*43650*/  STG.E.U16 desc[UR4][R4.64], R16 ;  /* 0x0000001004007986 */ /* 0x0001e8000c101504 */
[----:B------:R2:W-:Y:S04]  /*43660*/  STG.E.U16 desc[UR4][R12.64], R7 ;  /* 0x000000070c007986 */ /* 0x0005e8000c101504 */
[----:B------:R3:W-:Y:S01]  /*43670*/  STG.E.U16 desc[UR4][R2.64], R18 ;  /* 0x0000001202007986 */ /* 0x0007e2000c101504 */
[----:B------:R-:W-:-:S02]  /*43680*/  FSEL R9, R239, -INF , P0 ;  /* 0xff800000ef097808 */ /* 0x000fc40000000000 */
[----:B------:R-:W-:Y:S02]  /*43690*/  FSEL R8, R237, -INF , P3 ;  /* 0xff800000ed087808 */ /* 0x000fe40001800000 */
[----:B------:R-:W-:Y:S02]  /*436a0*/  FSEL R0, R238, -INF , P2 ;  /* 0xff800000ee007808 */ /* 0x000fe40001000000 */
[----:B------:R-:W-:Y:S01]  /*436b0*/  FSEL R14, R240, -INF , P1 ;  /* 0xff800000f00e7808 */ /* 0x000fe20000800000 */
[----:B-1----:R-:W-:Y:S01]  /*436c0*/  FFMA R10, R9, 0.69314718246459960938, R243 ;  /* 0x3f317218090a7823 */ /* 0x002fe200000000f3 */
[----:B------:R-:W-:Y:S01]  /*436d0*/  BAR.SYNC.DEFER_BLOCKING 0x0 ;  /* 0x0000000000007b1d */ /* 0x000fe20000010000 */
[----:B------:R-:W-:Y:S01]  /*436e0*/  FFMA R11, R8, 0.69314718246459960938, R241 ;  /* 0x3f317218080b7823 */ /* 0x000fe200000000f1 */
[----:B0-----:R-:W-:Y:S01]  /*436f0*/  FFMA R4, R0, 0.69314718246459960938, R242 ;  /* 0x3f31721800047823 */ /* 0x001fe200000000f2 */
[----:B------:R-:W-:-:S05]  /*43700*/  FFMA R5, R14, 0.69314718246459960938, R248 ;  /* 0x3f3172180e057823 */ /* 0x000fca00000000f8 */
[----:B------:R-:W0:Y:S08]  /*43710*/  LDC R0, c[0x0][0x27c] ;  /* 0x00009f00ff007b82 */ /* 0x000e300000000800 */
[----:B--2---:R-:W1:Y:S01]  /*43720*/  LDC.64 R12, c[0x0][0x230] ;  /* 0x00008c00ff0c7b82 */ /* 0x004e620000000a00 */
[C---:B------:R-:W-:Y:S01]  /*43730*/  SHF.L.U32 R6, R252.reuse, 0x2, RZ ;  /* 0x00000002fc067819 */ /* 0x040fe200000006ff */
[----:B---3--:R-:W-:-:S04]  /*43740*/  IMAD.HI R3, R252, 0x4, RZ ;  /* 0x00000004fc037827 */ /* 0x008fc800078e02ff */
[----:B0-----:R-:W-:-:S05]  /*43750*/  IMAD R0, R250, R0, RZ ;  /* 0x00000000fa007224 */ /* 0x001fca00078e02ff */
[C---:B------:R-:W-:Y:S01]  /*43760*/  SHF.L.U32 R7, R0.reuse, 0x2, RZ ;  /* 0x0000000200077819 */ /* 0x040fe200000006ff */
[----:B------:R-:W-:-:S03]  /*43770*/  IMAD.HI R0, R0, 0x4, RZ ;  /* 0x0000000400007827 */ /* 0x000fc600078e02ff */
[----:B-1----:R-:W-:-:S04]  /*43780*/  IADD3 R2, P0, P1, R6, R12, R7 ;  /* 0x0000000c06027210 */ /* 0x002fc8000791e007 */
[----:B------:R-:W-:Y:S01]  /*43790*/  IADD3.X R3, R3, R13, R0, P0, P1 ;  /* 0x0000000d03037210 */ /* 0x000fe200007e2400 */
[----:B-----5:R-:W-:Y:S04]  /*437a0*/  STS.64 [R251], R10 ;  /* 0x0000000afb007388 */ /* 0x020fe80000000a00 */
[----:B------:R-:W-:Y:S01]  /*437b0*/  STS.64 [R251+0x200], R4 ;  /* 0x00020004fb007388 */ /* 0x000fe20000000a00 */
[----:B------:R-:W-:Y:S06]  /*437c0*/  BAR.SYNC.DEFER_BLOCKING 0x0 ;  /* 0x0000000000007b1d */ /* 0x000fec0000010000 */
[----:B------:R-:W0:Y:S04]  /*437d0*/  LDS R9, [R249] ;  /* 0x00000000f9097984 */ /* 0x000e280000000800 */
[----:B0-----:R-:W-:Y:S01]  /*437e0*/  STG.E desc[UR4][R2.64], R9 ;  /* 0x0000000902007986 */ /* 0x001fe2000c101904 */
[----:B------:R-:W-:Y:S05]  /*437f0*/  EXIT ;  /* 0x000000000000794d */ /* 0x000fea0003800000 */
.L_x_2:
[----:B------:R-:W-:-:S00]  /*43800*/  BRA `(.L_x_2) ;  /* 0xfffffffc00fc7947 */ /* 0x000fc0000383ffff */
[----:B------:R-:W-:-:S00]  /*43810*/  NOP ;  /* 0x0000000000007918 */ /* 0x000fc00000000000 */
        /* <DEDUP_REMOVED lines=14> */
.L_x_3:


//--------------------- .nv.global.init           --------------------------
	.section	.nv.global.init,"aw",@progbits
.nv.global.init:
	.type		_$_str,@object
	.size		_$_str,(.L_0 - _$_str)
_$_str:
        /*0000*/ 	.byte	0x5f, 0x5f, 0x43, 0x55, 0x44, 0x41, 0x5f, 0x46, 0x54, 0x5a, 0x00
.L_0:


//--------------------- .nv.shared.attn_fwd       --------------------------
	.section	.nv.shared.attn_fwd,"aw",@nobits
	.sectionflags	@""
	.align	16
	.zero		1024


//--------------------- .nv.shared.reserved.0     --------------------------
	.section	.nv.shared.reserved.0,"aw",@nobits
	.weak		__nv_reservedSMEM_offset_0_alias
	.size		__nv_reservedSMEM_offset_0_alias, 0, 0
	.other		__nv_reservedSMEM_offset_0_alias,@"STO_CUDA_RESERVED_SHARED STV_DEFAULT"
__nv_reservedSMEM_offset_0_alias:
	.zero		0


//--------------------- .nv.constant0.attn_fwd    --------------------------
	.section	.nv.constant0.attn_fwd,"a",@progbits
	.sectionflags	@""
	.align	4
.nv.constant0.attn_fwd:
	.zero		664


//--------------------- SYMBOLS --------------------------

	.type		.nv.reservedSmem.offset0,@object
	.size		.nv.reservedSmem.offset0,0x4
